	.target	sm_90a

	.elftype	@"ET_EXEC"


//--------------------- .note.nv.tkinfo           --------------------------
	.section	.note.nv.tkinfo,"",@"SHT_NOTE"
	.sectionflags	@"SHF_NOTE_NV_TKINFO"
	.tkinfo
        /*0018*/ 	.word	0x00000002
        /*0030*/ 	.string	""
        /*0030*/ 	.string	"ptxas"
        /*0030*/ 	.string	"Cuda compilation tools, release 13.0, V13.0.88"
        /*0030*/ 	.string	"Build cuda_13.0.r13.0/compiler.36424714_0"
        /*0030*/ 	.string	"-arch sm_90a -m 64 "



//--------------------- .note.nv.cuinfo           --------------------------
	.section	.note.nv.cuinfo,"",@"SHT_NOTE"
	.sectionflags	@"SHF_NOTE_NV_CUINFO"
        /*0018*/ 	.short	0x0002
        /*001a*/ 	.short	0x005a
        /*001c*/ 	.short	0x0082
	.zero		2


//--------------------- .nv.info                  --------------------------
	.section	.nv.info,"",@"SHT_CUDA_INFO"
	.align	4


	//----- nvinfo : EIATTR_REGCOUNT
	.align		4
        /*0000*/ 	.byte	0x04, 0x2f
        /*0002*/ 	.short	(.L_29 - .L_28)
	.align		4
.L_28:
        /*0004*/ 	.word	index@(_Z16q4_matmul_kernelILb0ELb1ELb1EEvPK6__halfPKjPS0_S2_S4_iiiiiS4_b)
        /*0008*/ 	.word	0x00000020


	//----- nvinfo : EIATTR_FRAME_SIZE
	.align		4
.L_29:
        /*000c*/ 	.byte	0x04, 0x11
        /*000e*/ 	.short	(.L_31 - .L_30)
	.align		4
.L_30:
        /*0010*/ 	.word	index@(_Z16q4_matmul_kernelILb0ELb1ELb1EEvPK6__halfPKjPS0_S2_S4_iiiiiS4_b)
        /*0014*/ 	.word	0x00000000


	//----- nvinfo : EIATTR_REGCOUNT
	.align		4
.L_31:
        /*0018*/ 	.byte	0x04, 0x2f
        /*001a*/ 	.short	(.L_33 - .L_32)
	.align		4
.L_32:
        /*001c*/ 	.word	index@(_Z16q4_matmul_kernelILb0ELb1ELb0EEvPK6__halfPKjPS0_S2_S4_iiiiiS4_b)
        /*0020*/ 	.word	0x00000020


	//----- nvinfo : EIATTR_FRAME_SIZE
	.align		4
.L_33:
        /*0024*/ 	.byte	0x04, 0x11
        /*0026*/ 	.short	(.L_35 - .L_34)
	.align		4
.L_34:
        /*0028*/ 	.word	index@(_Z16q4_matmul_kernelILb0ELb1ELb0EEvPK6__halfPKjPS0_S2_S4_iiiiiS4_b)
        /*002c*/ 	.word	0x00000000


	//----- nvinfo : EIATTR_REGCOUNT
	.align		4
.L_35:
        /*0030*/ 	.byte	0x04, 0x2f
        /*0032*/ 	.short	(.L_37 - .L_36)
	.align		4
.L_36:
        /*0034*/ 	.word	index@(_Z16q4_matmul_kernelILb0ELb0ELb1EEvPK6__halfPKjPS0_S2_S4_iiiiiS4_b)
        /*0038*/ 	.word	0x00000020


	//----- nvinfo : EIATTR_FRAME_SIZE
	.align		4
.L_37:
        /*003c*/ 	.byte	0x04, 0x11
        /*003e*/ 	.short	(.L_39 - .L_38)
	.align		4
.L_38:
        /*0040*/ 	.word	index@(_Z16q4_matmul_kernelILb0ELb0ELb1EEvPK6__halfPKjPS0_S2_S4_iiiiiS4_b)
        /*0044*/ 	.word	0x00000000


	//----- nvinfo : EIATTR_REGCOUNT
	.align		4
.L_39:
        /*0048*/ 	.byte	0x04, 0x2f
        /*004a*/ 	.short	(.L_41 - .L_40)
	.align		4
.L_40:
        /*004c*/ 	.word	index@(_Z16q4_matmul_kernelILb0ELb0ELb0EEvPK6__halfPKjPS0_S2_S4_iiiiiS4_b)
        /*0050*/ 	.word	0x00000020


	//----- nvinfo : EIATTR_FRAME_SIZE
	.align		4
.L_41:
        /*0054*/ 	.byte	0x04, 0x11
        /*0056*/ 	.short	(.L_43 - .L_42)
	.align		4
.L_42:
        /*0058*/ 	.word	index@(_Z16q4_matmul_kernelILb0ELb0ELb0EEvPK6__halfPKjPS0_S2_S4_iiiiiS4_b)
        /*005c*/ 	.word	0x00000000


	//----- nvinfo : EIATTR_REGCOUNT
	.align		4
.L_43:
        /*0060*/ 	.byte	0x04, 0x2f
        /*0062*/ 	.short	(.L_45 - .L_44)
	.align		4
.L_44:
        /*0064*/ 	.word	index@(_Z16q4_matmul_kernelILb1ELb1ELb1EEvPK6__halfPKjPS0_S2_S4_iiiiiS4_b)
        /*0068*/ 	.word	0x00000020


	//----- nvinfo : EIATTR_FRAME_SIZE
	.align		4
.L_45:
        /*006c*/ 	.byte	0x04, 0x11
        /*006e*/ 	.short	(.L_47 - .L_46)
	.align		4
.L_46:
        /*0070*/ 	.word	index@(_Z16q4_matmul_kernelILb1ELb1ELb1EEvPK6__halfPKjPS0_S2_S4_iiiiiS4_b)
        /*0074*/ 	.word	0x00000000


	//----- nvinfo : EIATTR_REGCOUNT
	.align		4
.L_47:
        /*0078*/ 	.byte	0x04, 0x2f
        /*007a*/ 	.short	(.L_49 - .L_48)
	.align		4
.L_48:
        /*007c*/ 	.word	index@(_Z16q4_matmul_kernelILb1ELb1ELb0EEvPK6__halfPKjPS0_S2_S4_iiiiiS4_b)
        /*0080*/ 	.word	0x00000020


	//----- nvinfo : EIATTR_FRAME_SIZE
	.align		4
.L_49:
        /*0084*/ 	.byte	0x04, 0x11
        /*0086*/ 	.short	(.L_51 - .L_50)
	.align		4
.L_50:
        /*0088*/ 	.word	index@(_Z16q4_matmul_kernelILb1ELb1ELb0EEvPK6__halfPKjPS0_S2_S4_iiiiiS4_b)
        /*008c*/ 	.word	0x00000000


	//----- nvinfo : EIATTR_REGCOUNT
	.align		4
.L_51:
        /*0090*/ 	.byte	0x04, 0x2f
        /*0092*/ 	.short	(.L_53 - .L_52)
	.align		4
.L_52:
        /*0094*/ 	.word	index@(_Z16q4_matmul_kernelILb1ELb0ELb1EEvPK6__halfPKjPS0_S2_S4_iiiiiS4_b)
        /*0098*/ 	.word	0x00000020


	//----- nvinfo : EIATTR_FRAME_SIZE
	.align		4
.L_53:
        /*009c*/ 	.byte	0x04, 0x11
        /*009e*/ 	.short	(.L_55 - .L_54)
	.align		4
.L_54:
        /*00a0*/ 	.word	index@(_Z16q4_matmul_kernelILb1ELb0ELb1EEvPK6__halfPKjPS0_S2_S4_iiiiiS4_b)
        /*00a4*/ 	.word	0x00000000


	//----- nvinfo : EIATTR_REGCOUNT
	.align		4
.L_55:
        /*00a8*/ 	.byte	0x04, 0x2f
        /*00aa*/ 	.short	(.L_57 - .L_56)
	.align		4
.L_56:
        /*00ac*/ 	.word	index@(_Z16q4_matmul_kernelILb1ELb0ELb0EEvPK6__halfPKjPS0_S2_S4_iiiiiS4_b)
        /*00b0*/ 	.word	0x0000001f


	//----- nvinfo : EIATTR_FRAME_SIZE
	.align		4
.L_57:
        /*00b4*/ 	.byte	0x04, 0x11
        /*00b6*/ 	.short	(.L_59 - .L_58)
	.align		4
.L_58:
        /*00b8*/ 	.word	index@(_Z16q4_matmul_kernelILb1ELb0ELb0EEvPK6__halfPKjPS0_S2_S4_iiiiiS4_b)
        /*00bc*/ 	.word	0x00000000


	//----- nvinfo : EIATTR_MIN_STACK_SIZE
	.align		4
.L_59:
        /*00c0*/ 	.byte	0x04, 0x12
        /*00c2*/ 	.short	(.L_61 - .L_60)
	.align		4
.L_60:
        /*00c4*/ 	.word	index@(_Z16q4_matmul_kernelILb1ELb0ELb0EEvPK6__halfPKjPS0_S2_S4_iiiiiS4_b)
        /*00c8*/ 	.word	0x00000000


	//----- nvinfo : EIATTR_MIN_STACK_SIZE
	.align		4
.L_61:
        /*00cc*/ 	.byte	0x04, 0x12
        /*00ce*/ 	.short	(.L_63 - .L_62)
	.align		4
.L_62:
        /*00d0*/ 	.word	index@(_Z16q4_matmul_kernelILb1ELb0ELb1EEvPK6__halfPKjPS0_S2_S4_iiiiiS4_b)
        /*00d4*/ 	.word	0x00000000


	//----- nvinfo : EIATTR_MIN_STACK_SIZE
	.align		4
.L_63:
        /*00d8*/ 	.byte	0x04, 0x12
        /*00da*/ 	.short	(.L_65 - .L_64)
	.align		4
.L_64:
        /*00dc*/ 	.word	index@(_Z16q4_matmul_kernelILb1ELb1ELb0EEvPK6__halfPKjPS0_S2_S4_iiiiiS4_b)
        /*00e0*/ 	.word	0x00000000


	//----- nvinfo : EIATTR_MIN_STACK_SIZE
	.align		4
.L_65:
        /*00e4*/ 	.byte	0x04, 0x12
        /*00e6*/ 	.short	(.L_67 - .L_66)
	.align		4
.L_66:
        /*00e8*/ 	.word	index@(_Z16q4_matmul_kernelILb1ELb1ELb1EEvPK6__halfPKjPS0_S2_S4_iiiiiS4_b)
        /*00ec*/ 	.word	0x00000000


	//----- nvinfo : EIATTR_MIN_STACK_SIZE
	.align		4
.L_67:
        /*00f0*/ 	.byte	0x04, 0x12
        /*00f2*/ 	.short	(.L_69 - .L_68)
	.align		4
.L_68:
        /*00f4*/ 	.word	index@(_Z16q4_matmul_kernelILb0ELb0ELb0EEvPK6__halfPKjPS0_S2_S4_iiiiiS4_b)
        /*00f8*/ 	.word	0x00000000


	//----- nvinfo : EIATTR_MIN_STACK_SIZE
	.align		4
.L_69:
        /*00fc*/ 	.byte	0x04, 0x12
        /*00fe*/ 	.short	(.L_71 - .L_70)
	.align		4
.L_70:
        /*0100*/ 	.word	index@(_Z16q4_matmul_kernelILb0ELb0ELb1EEvPK6__halfPKjPS0_S2_S4_iiiiiS4_b)
        /*0104*/ 	.word	0x00000000


	//----- nvinfo : EIATTR_MIN_STACK_SIZE
	.align		4
.L_71:
        /*0108*/ 	.byte	0x04, 0x12
        /*010a*/ 	.short	(.L_73 - .L_72)
	.align		4
.L_72:
        /*010c*/ 	.word	index@(_Z16q4_matmul_kernelILb0ELb1ELb0EEvPK6__halfPKjPS0_S2_S4_iiiiiS4_b)
        /*0110*/ 	.word	0x00000000


	//----- nvinfo : EIATTR_MIN_STACK_SIZE
	.align		4
.L_73:
        /*0114*/ 	.byte	0x04, 0x12
        /*0116*/ 	.short	(.L_75 - .L_74)
	.align		4
.L_74:
        /*0118*/ 	.word	index@(_Z16q4_matmul_kernelILb0ELb1ELb1EEvPK6__halfPKjPS0_S2_S4_iiiiiS4_b)
        /*011c*/ 	.word	0x00000000
.L_75:


//--------------------- .nv.compat                --------------------------
	.section	.nv.compat,"",@"SHT_CUDA_COMPAT_INFO"
	.align	4
        /*0000*/ 	.byte	0x02, 0x09, 0x01, 0x00, 0x02, 0x02, 0x01, 0x00, 0x02, 0x05, 0x05, 0x00, 0x03, 0x07, 0x01, 0x01
        /*0010*/ 	.byte	0x02, 0x03, 0x00, 0x00, 0x02, 0x06, 0x01, 0x00, 0x04, 0x0b, 0x08, 0x00, 0x00, 0x00, 0x00, 0x00
        /*0020*/ 	.byte	0x00, 0x00, 0x00, 0x00


//--------------------- .nv.info._Z16q4_matmul_kernelILb1ELb0ELb0EEvPK6__halfPKjPS0_S2_S4_iiiiiS4_b --------------------------
	.section	.nv.info._Z16q4_matmul_kernelILb1ELb0ELb0EEvPK6__halfPKjPS0_S2_S4_iiiiiS4_b,"",@"SHT_CUDA_INFO"
	.sectionflags	@""
	.align	4


	//----- nvinfo : EIATTR_CUDA_API_VERSION
	.align		4
        /*0000*/ 	.byte	0x04, 0x37
        /*0002*/ 	.short	(.L_77 - .L_76)
.L_76:
        /*0004*/ 	.word	0x00000082


	//----- nvinfo : EIATTR_KPARAM_INFO
	.align		4
.L_77:
        /*0008*/ 	.byte	0x04, 0x17
        /*000a*/ 	.short	(.L_79 - .L_78)
.L_78:
        /*000c*/ 	.word	0x00000000
        /*0010*/ 	.short	0x000b
        /*0012*/ 	.short	0x0048
        /*0014*/ 	.byte	0x00, 0xf0, 0x05, 0x00


	//----- nvinfo : EIATTR_KPARAM_INFO
	.align		4
.L_79:
        /*0018*/ 	.byte	0x04, 0x17
        /*001a*/ 	.short	(.L_81 - .L_80)
.L_80:
        /*001c*/ 	.word	0x00000000
        /*0020*/ 	.short	0x000a
        /*0022*/ 	.short	0x0040
        /*0024*/ 	.byte	0x00, 0xf0, 0x21, 0x00


	//----- nvinfo : EIATTR_KPARAM_INFO
	.align		4
.L_81:
        /*0028*/ 	.byte	0x04, 0x17
        /*002a*/ 	.short	(.L_83 - .L_82)
.L_82:
        /*002c*/ 	.word	0x00000000
        /*0030*/ 	.short	0x0009
        /*0032*/ 	.short	0x0038
        /*0034*/ 	.byte	0x00, 0xf0, 0x11, 0x00


	//----- nvinfo : EIATTR_KPARAM_INFO
	.align		4
.L_83:
        /*0038*/ 	.byte	0x04, 0x17
        /*003a*/ 	.short	(.L_85 - .L_84)
.L_84:
        /*003c*/ 	.word	0x00000000
        /*0040*/ 	.short	0x0008
        /*0042*/ 	.short	0x0034
        /*0044*/ 	.byte	0x00, 0xf0, 0x11, 0x00


	//----- nvinfo : EIATTR_KPARAM_INFO
	.align		4
.L_85:
        /*0048*/ 	.byte	0x04, 0x17
        /*004a*/ 	.short	(.L_87 - .L_86)
.L_86:
        /*004c*/ 	.word	0x00000000
        /*0050*/ 	.short	0x0007
        /*0052*/ 	.short	0x0030
        /*0054*/ 	.byte	0x00, 0xf0, 0x11, 0x00


	//----- nvinfo : EIATTR_KPARAM_INFO
	.align		4
.L_87:
        /*0058*/ 	.byte	0x04, 0x17
        /*005a*/ 	.short	(.L_89 - .L_88)
.L_88:
        /*005c*/ 	.word	0x00000000
        /*0060*/ 	.short	0x0006
        /*0062*/ 	.short	0x002c
        /*0064*/ 	.byte	0x00, 0xf0, 0x11, 0x00


	//----- nvinfo : EIATTR_KPARAM_INFO
	.align		4
.L_89:
        /*0068*/ 	.byte	0x04, 0x17
        /*006a*/ 	.short	(.L_91 - .L_90)
.L_90:
        /*006c*/ 	.word	0x00000000
        /*0070*/ 	.short	0x0005
        /*0072*/ 	.short	0x0028
        /*0074*/ 	.byte	0x00, 0xf0, 0x11, 0x00


	//----- nvinfo : EIATTR_KPARAM_INFO
	.align		4
.L_91:
        /*0078*/ 	.byte	0x04, 0x17
        /*007a*/ 	.short	(.L_93 - .L_92)
.L_92:
        /*007c*/ 	.word	0x00000000
        /*0080*/ 	.short	0x0004
        /*0082*/ 	.short	0x0020
        /*0084*/ 	.byte	0x00, 0xf0, 0x21, 0x00


	//----- nvinfo : EIATTR_KPARAM_INFO
	.align		4
.L_93:
        /*0088*/ 	.byte	0x04, 0x17
        /*008a*/ 	.short	(.L_95 - .L_94)
.L_94:
        /*008c*/ 	.word	0x00000000
        /*0090*/ 	.short	0x0003
        /*0092*/ 	.short	0x0018
        /*0094*/ 	.byte	0x00, 0xf0, 0x21, 0x00


	//----- nvinfo : EIATTR_KPARAM_INFO
	.align		4
.L_95:
        /*0098*/ 	.byte	0x04, 0x17
        /*009a*/ 	.short	(.L_97 - .L_96)
.L_96:
        /*009c*/ 	.word	0x00000000
        /*00a0*/ 	.short	0x0002
        /*00a2*/ 	.short	0x0010
        /*00a4*/ 	.byte	0x00, 0xf0, 0x21, 0x00


	//----- nvinfo : EIATTR_KPARAM_INFO
	.align		4
.L_97:
        /*00a8*/ 	.byte	0x04, 0x17
        /*00aa*/ 	.short	(.L_99 - .L_98)
.L_98:
        /*00ac*/ 	.word	0x00000000
        /*00b0*/ 	.short	0x0001
        /*00b2*/ 	.short	0x0008
        /*00b4*/ 	.byte	0x00, 0xf0, 0x21, 0x00


	//----- nvinfo : EIATTR_KPARAM_INFO
	.align		4
.L_99:
        /*00b8*/ 	.byte	0x04, 0x17
        /*00ba*/ 	.short	(.L_101 - .L_100)
.L_100:
        /*00bc*/ 	.word	0x00000000
        /*00c0*/ 	.short	0x0000
        /*00c2*/ 	.short	0x0000
        /*00c4*/ 	.byte	0x00, 0xf0, 0x21, 0x00


	//----- nvinfo : EIATTR_SPARSE_MMA_MASK
	.align		4
.L_101:
        /*00c8*/ 	.byte	0x03, 0x50
        /*00ca*/ 	.short	0x0000


	//----- nvinfo : EIATTR_MAXREG_COUNT
	.align		4
        /*00cc*/ 	.byte	0x03, 0x1b
        /*00ce*/ 	.short	0x00ff


	//----- nvinfo : EIATTR_NUM_BARRIERS
	.align		4
        /*00d0*/ 	.byte	0x02, 0x4c
        /*00d2*/ 	.byte	0x01
	.zero		1


	//----- nvinfo : EIATTR_MERCURY_ISA_VERSION
	.align		4
        /*00d4*/ 	.byte	0x03, 0x5f
        /*00d6*/ 	.short	0x0101


	//----- nvinfo : EIATTR_ATOM16_EMUL_INSTR_REG_MAP
	.align		4
        /*00d8*/ 	.byte	0x04, 0x2e
        /*00da*/ 	.short	(.L_103 - .L_102)


	//   ....[0]....
.L_102:
        /*00dc*/ 	.word	0x00001450
        /*00e0*/ 	.short	0x0004
        /*00e2*/ 	.short	0x0000


	//   ....[1]....
        /*00e4*/ 	.word	0x000014b0
        /*00e8*/ 	.short	0x0004
        /*00ea*/ 	.short	0x0000


	//----- nvinfo : EIATTR_EXIT_INSTR_OFFSETS
	.align		4
.L_103:
        /*00ec*/ 	.byte	0x04, 0x1c
        /*00ee*/ 	.short	(.L_105 - .L_104)


	//   ....[0]....
.L_104:
        /*00f0*/ 	.word	0x000014f0


	//----- nvinfo : EIATTR_CRS_STACK_SIZE
	.align		4
.L_105:
        /*00f4*/ 	.byte	0x04, 0x1e
        /*00f6*/ 	.short	(.L_107 - .L_106)
.L_106:
        /*00f8*/ 	.word	0x00000000


	//----- nvinfo : EIATTR_CBANK_PARAM_SIZE
	.align		4
.L_107:
        /*00fc*/ 	.byte	0x03, 0x19
        /*00fe*/ 	.short	0x0049


	//----- nvinfo : EIATTR_PARAM_CBANK
	.align		4
        /*0100*/ 	.byte	0x04, 0x0a
        /*0102*/ 	.short	(.L_109 - .L_108)
	.align		4
.L_108:
        /*0104*/ 	.word	index@(.nv.constant0._Z16q4_matmul_kernelILb1ELb0ELb0EEvPK6__halfPKjPS0_S2_S4_iiiiiS4_b)
        /*0108*/ 	.short	0x0210
        /*010a*/ 	.short	0x0049


	//----- nvinfo : EIATTR_SW_WAR
	.align		4
.L_109:
        /*010c*/ 	.byte	0x04, 0x36
        /*010e*/ 	.short	(.L_111 - .L_110)
.L_110:
        /*0110*/ 	.word	0x00000008
.L_111:


//--------------------- .nv.info._Z16q4_matmul_kernelILb1ELb0ELb1EEvPK6__halfPKjPS0_S2_S4_iiiiiS4_b --------------------------
	.section	.nv.info._Z16q4_matmul_kernelILb1ELb0ELb1EEvPK6__halfPKjPS0_S2_S4_iiiiiS4_b,"",@"SHT_CUDA_INFO"
	.sectionflags	@""
	.align	4


	//----- nvinfo : EIATTR_CUDA_API_VERSION
	.align		4
        /*0000*/ 	.byte	0x04, 0x37
        /*0002*/ 	.short	(.L_113 - .L_112)
.L_112:
        /*0004*/ 	.word	0x00000082


	//----- nvinfo : EIATTR_KPARAM_INFO
	.align		4
.L_113:
        /*0008*/ 	.byte	0x04, 0x17
        /*000a*/ 	.short	(.L_115 - .L_114)
.L_114:
        /*000c*/ 	.word	0x00000000
        /*0010*/ 	.short	0x000b
        /*0012*/ 	.short	0x0048
        /*0014*/ 	.byte	0x00, 0xf0, 0x05, 0x00


	//----- nvinfo : EIATTR_KPARAM_INFO
	.align		4
.L_115:
        /*0018*/ 	.byte	0x04, 0x17
        /*001a*/ 	.short	(.L_117 - .L_116)
.L_116:
        /*001c*/ 	.word	0x00000000
        /*0020*/ 	.short	0x000a
        /*0022*/ 	.short	0x0040
        /*0024*/ 	.byte	0x00, 0xf0, 0x21, 0x00


	//----- nvinfo : EIATTR_KPARAM_INFO
	.align		4
.L_117:
        /*0028*/ 	.byte	0x04, 0x17
        /*002a*/ 	.short	(.L_119 - .L_118)
.L_118:
        /*002c*/ 	.word	0x00000000
        /*0030*/ 	.short	0x0009
        /*0032*/ 	.short	0x0038
        /*0034*/ 	.byte	0x00, 0xf0, 0x11, 0x00


	//----- nvinfo : EIATTR_KPARAM_INFO
	.align		4
.L_119:
        /*0038*/ 	.byte	0x04, 0x17
        /*003a*/ 	.short	(.L_121 - .L_120)
.L_120:
        /*003c*/ 	.word	0x00000000
        /*0040*/ 	.short	0x0008
        /*0042*/ 	.short	0x0034
        /*0044*/ 	.byte	0x00, 0xf0, 0x11, 0x00


	//----- nvinfo : EIATTR_KPARAM_INFO
	.align		4
.L_121:
        /*0048*/ 	.byte	0x04, 0x17
        /*004a*/ 	.short	(.L_123 - .L_122)
.L_122:
        /*004c*/ 	.word	0x00000000
        /*0050*/ 	.short	0x0007
        /*0052*/ 	.short	0x0030
        /*0054*/ 	.byte	0x00, 0xf0, 0x11, 0x00


	//----- nvinfo : EIATTR_KPARAM_INFO
	.align		4
.L_123:
        /*0058*/ 	.byte	0x04, 0x17
        /*005a*/ 	.short	(.L_125 - .L_124)
.L_124:
        /*005c*/ 	.word	0x00000000
        /*0060*/ 	.short	0x0006
        /*0062*/ 	.short	0x002c
        /*0064*/ 	.byte	0x00, 0xf0, 0x11, 0x00


	//----- nvinfo : EIATTR_KPARAM_INFO
	.align		4
.L_125:
        /*0068*/ 	.byte	0x04, 0x17
        /*006a*/ 	.short	(.L_127 - .L_126)
.L_126:
        /*006c*/ 	.word	0x00000000
        /*0070*/ 	.short	0x0005
        /*0072*/ 	.short	0x0028
        /*0074*/ 	.byte	0x00, 0xf0, 0x11, 0x00


	//----- nvinfo : EIATTR_KPARAM_INFO
	.align		4
.L_127:
        /*0078*/ 	.byte	0x04, 0x17
        /*007a*/ 	.short	(.L_129 - .L_128)
.L_128:
        /*007c*/ 	.word	0x00000000
        /*0080*/ 	.short	0x0004
        /*0082*/ 	.short	0x0020
        /*0084*/ 	.byte	0x00, 0xf0, 0x21, 0x00


	//----- nvinfo : EIATTR_KPARAM_INFO
	.align		4
.L_129:
        /*0088*/ 	.byte	0x04, 0x17
        /*008a*/ 	.short	(.L_131 - .L_130)
.L_130:
        /*008c*/ 	.word	0x00000000
        /*0090*/ 	.short	0x0003
        /*0092*/ 	.short	0x0018
        /*0094*/ 	.byte	0x00, 0xf0, 0x21, 0x00


	//----- nvinfo : EIATTR_KPARAM_INFO
	.align		4
.L_131:
        /*0098*/ 	.byte	0x04, 0x17
        /*009a*/ 	.short	(.L_133 - .L_132)
.L_132:
        /*009c*/ 	.word	0x00000000
        /*00a0*/ 	.short	0x0002
        /*00a2*/ 	.short	0x0010
        /*00a4*/ 	.byte	0x00, 0xf0, 0x21, 0x00


	//----- nvinfo : EIATTR_KPARAM_INFO
	.align		4
.L_133:
        /*00a8*/ 	.byte	0x04, 0x17
        /*00aa*/ 	.short	(.L_135 - .L_134)
.L_134:
        /*00ac*/ 	.word	0x00000000
        /*00b0*/ 	.short	0x0001
        /*00b2*/ 	.short	0x0008
        /*00b4*/ 	.byte	0x00, 0xf0, 0x21, 0x00


	//----- nvinfo : EIATTR_KPARAM_INFO
	.align		4
.L_135:
        /*00b8*/ 	.byte	0x04, 0x17
        /*00ba*/ 	.short	(.L_137 - .L_136)
.L_136:
        /*00bc*/ 	.word	0x00000000
        /*00c0*/ 	.short	0x0000
        /*00c2*/ 	.short	0x0000
        /*00c4*/ 	.byte	0x00, 0xf0, 0x21, 0x00


	//----- nvinfo : EIATTR_SPARSE_MMA_MASK
	.align		4
.L_137:
        /*00c8*/ 	.byte	0x03, 0x50
        /*00ca*/ 	.short	0x0000


	//----- nvinfo : EIATTR_MAXREG_COUNT
	.align		4
        /*00cc*/ 	.byte	0x03, 0x1b
        /*00ce*/ 	.short	0x00ff


	//----- nvinfo : EIATTR_NUM_BARRIERS
	.align		4
        /*00d0*/ 	.byte	0x02, 0x4c
        /*00d2*/ 	.byte	0x01
	.zero		1


	//----- nvinfo : EIATTR_MERCURY_ISA_VERSION
	.align		4
        /*00d4*/ 	.byte	0x03, 0x5f
        /*00d6*/ 	.short	0x0101


	//----- nvinfo : EIATTR_ATOM16_EMUL_INSTR_REG_MAP
	.align		4
        /*00d8*/ 	.byte	0x04, 0x2e
        /*00da*/ 	.short	(.L_139 - .L_138)


	//   ....[0]....
.L_138:
        /*00dc*/ 	.word	0x00000c40
        /*00e0*/ 	.short	0x000c
        /*00e2*/ 	.short	0x0000


	//   ....[1]....
        /*00e4*/ 	.word	0x00000ca0
        /*00e8*/ 	.short	0x000c
        /*00ea*/ 	.short	0x0000


	//----- nvinfo : EIATTR_EXIT_INSTR_OFFSETS
	.align		4
.L_139:
        /*00ec*/ 	.byte	0x04, 0x1c
        /*00ee*/ 	.short	(.L_141 - .L_140)


	//   ....[0]....
.L_140:
        /*00f0*/ 	.word	0x00000ce0


	//----- nvinfo : EIATTR_CRS_STACK_SIZE
	.align		4
.L_141:
        /*00f4*/ 	.byte	0x04, 0x1e
        /*00f6*/ 	.short	(.L_143 - .L_142)
.L_142:
        /*00f8*/ 	.word	0x00000000


	//----- nvinfo : EIATTR_CBANK_PARAM_SIZE
	.align		4
.L_143:
        /*00fc*/ 	.byte	0x03, 0x19
        /*00fe*/ 	.short	0x0049


	//----- nvinfo : EIATTR_PARAM_CBANK
	.align		4
        /*0100*/ 	.byte	0x04, 0x0a
        /*0102*/ 	.short	(.L_145 - .L_144)
	.align		4
.L_144:
        /*0104*/ 	.word	index@(.nv.constant0._Z16q4_matmul_kernelILb1ELb0ELb1EEvPK6__halfPKjPS0_S2_S4_iiiiiS4_b)
        /*0108*/ 	.short	0x0210
        /*010a*/ 	.short	0x0049


	//----- nvinfo : EIATTR_SW_WAR
	.align		4
.L_145:
        /*010c*/ 	.byte	0x04, 0x36
        /*010e*/ 	.short	(.L_147 - .L_146)
.L_146:
        /*0110*/ 	.word	0x00000008
.L_147:


//--------------------- .nv.info._Z16q4_matmul_kernelILb1ELb1ELb0EEvPK6__halfPKjPS0_S2_S4_iiiiiS4_b --------------------------
	.section	.nv.info._Z16q4_matmul_kernelILb1ELb1ELb0EEvPK6__halfPKjPS0_S2_S4_iiiiiS4_b,"",@"SHT_CUDA_INFO"
	.sectionflags	@""
	.align	4


	//----- nvinfo : EIATTR_CUDA_API_VERSION
	.align		4
        /*0000*/ 	.byte	0x04, 0x37
        /*0002*/ 	.short	(.L_149 - .L_148)
.L_148:
        /*0004*/ 	.word	0x00000082


	//----- nvinfo : EIATTR_KPARAM_INFO
	.align		4
.L_149:
        /*0008*/ 	.byte	0x04, 0x17
        /*000a*/ 	.short	(.L_151 - .L_150)
.L_150:
        /*000c*/ 	.word	0x00000000
        /*0010*/ 	.short	0x000b
        /*0012*/ 	.short	0x0048
        /*0014*/ 	.byte	0x00, 0xf0, 0x05, 0x00


	//----- nvinfo : EIATTR_KPARAM_INFO
	.align		4
.L_151:
        /*0018*/ 	.byte	0x04, 0x17
        /*001a*/ 	.short	(.L_153 - .L_152)
.L_152:
        /*001c*/ 	.word	0x00000000
        /*0020*/ 	.short	0x000a
        /*0022*/ 	.short	0x0040
        /*0024*/ 	.byte	0x00, 0xf0, 0x21, 0x00


	//----- nvinfo : EIATTR_KPARAM_INFO
	.align		4
.L_153:
        /*0028*/ 	.byte	0x04, 0x17
        /*002a*/ 	.short	(.L_155 - .L_154)
.L_154:
        /*002c*/ 	.word	0x00000000
        /*0030*/ 	.short	0x0009
        /*0032*/ 	.short	0x0038
        /*0034*/ 	.byte	0x00, 0xf0, 0x11, 0x00


	//----- nvinfo : EIATTR_KPARAM_INFO
	.align		4
.L_155:
        /*0038*/ 	.byte	0x04, 0x17
        /*003a*/ 	.short	(.L_157 - .L_156)
.L_156:
        /*003c*/ 	.word	0x00000000
        /*0040*/ 	.short	0x0008
        /*0042*/ 	.short	0x0034
        /*0044*/ 	.byte	0x00, 0xf0, 0x11, 0x00


	//----- nvinfo : EIATTR_KPARAM_INFO
	.align		4
.L_157:
        /*0048*/ 	.byte	0x04, 0x17
        /*004a*/ 	.short	(.L_159 - .L_158)
.L_158:
        /*004c*/ 	.word	0x00000000
        /*0050*/ 	.short	0x0007
        /*0052*/ 	.short	0x0030
        /*0054*/ 	.byte	0x00, 0xf0, 0x11, 0x00


	//----- nvinfo : EIATTR_KPARAM_INFO
	.align		4
.L_159:
        /*0058*/ 	.byte	0x04, 0x17
        /*005a*/ 	.short	(.L_161 - .L_160)
.L_160:
        /*005c*/ 	.word	0x00000000
        /*0060*/ 	.short	0x0006
        /*0062*/ 	.short	0x002c
        /*0064*/ 	.byte	0x00, 0xf0, 0x11, 0x00


	//----- nvinfo : EIATTR_KPARAM_INFO
	.align		4
.L_161:
        /*0068*/ 	.byte	0x04, 0x17
        /*006a*/ 	.short	(.L_163 - .L_162)
.L_162:
        /*006c*/ 	.word	0x00000000
        /*0070*/ 	.short	0x0005
        /*0072*/ 	.short	0x0028
        /*0074*/ 	.byte	0x00, 0xf0, 0x11, 0x00


	//----- nvinfo : EIATTR_KPARAM_INFO
	.align		4
.L_163:
        /*0078*/ 	.byte	0x04, 0x17
        /*007a*/ 	.short	(.L_165 - .L_164)
.L_164:
        /*007c*/ 	.word	0x00000000
        /*0080*/ 	.short	0x0004
        /*0082*/ 	.short	0x0020
        /*0084*/ 	.byte	0x00, 0xf0, 0x21, 0x00


	//----- nvinfo : EIATTR_KPARAM_INFO
	.align		4
.L_165:
        /*0088*/ 	.byte	0x04, 0x17
        /*008a*/ 	.short	(.L_167 - .L_166)
.L_166:
        /*008c*/ 	.word	0x00000000
        /*0090*/ 	.short	0x0003
        /*0092*/ 	.short	0x0018
        /*0094*/ 	.byte	0x00, 0xf0, 0x21, 0x00


	//----- nvinfo : EIATTR_KPARAM_INFO
	.align		4
.L_167:
        /*0098*/ 	.byte	0x04, 0x17
        /*009a*/ 	.short	(.L_169 - .L_168)
.L_168:
        /*009c*/ 	.word	0x00000000
        /*00a0*/ 	.short	0x0002
        /*00a2*/ 	.short	0x0010
        /*00a4*/ 	.byte	0x00, 0xf0, 0x21, 0x00


	//----- nvinfo : EIATTR_KPARAM_INFO
	.align		4
.L_169:
        /*00a8*/ 	.byte	0x04, 0x17
        /*00aa*/ 	.short	(.L_171 - .L_170)
.L_170:
        /*00ac*/ 	.word	0x00000000
        /*00b0*/ 	.short	0x0001
        /*00b2*/ 	.short	0x0008
        /*00b4*/ 	.byte	0x00, 0xf0, 0x21, 0x00


	//----- nvinfo : EIATTR_KPARAM_INFO
	.align		4
.L_171:
        /*00b8*/ 	.byte	0x04, 0x17
        /*00ba*/ 	.short	(.L_173 - .L_172)
.L_172:
        /*00bc*/ 	.word	0x00000000
        /*00c0*/ 	.short	0x0000
        /*00c2*/ 	.short	0x0000
        /*00c4*/ 	.byte	0x00, 0xf0, 0x21, 0x00


	//----- nvinfo : EIATTR_SPARSE_MMA_MASK
	.align		4
.L_173:
        /*00c8*/ 	.byte	0x03, 0x50
        /*00ca*/ 	.short	0x0000


	//----- nvinfo : EIATTR_MAXREG_COUNT
	.align		4
        /*00cc*/ 	.byte	0x03, 0x1b
        /*00ce*/ 	.short	0x00ff


	//----- nvinfo : EIATTR_NUM_BARRIERS
	.align		4
        /*00d0*/ 	.byte	0x02, 0x4c
        /*00d2*/ 	.byte	0x01
	.zero		1


	//----- nvinfo : EIATTR_MERCURY_ISA_VERSION
	.align		4
        /*00d4*/ 	.byte	0x03, 0x5f
        /*00d6*/ 	.short	0x0101


	//----- nvinfo : EIATTR_ATOM16_EMUL_INSTR_REG_MAP
	.align		4
        /*00d8*/ 	.byte	0x04, 0x2e
        /*00da*/ 	.short	(.L_175 - .L_174)


	//   ....[0]....
.L_174:
        /*00dc*/ 	.word	0x00001cf0
        /*00e0*/ 	.short	0x0004
        /*00e2*/ 	.short	0x0000


	//   ....[1]....
        /*00e4*/ 	.word	0x00001d50
        /*00e8*/ 	.short	0x0004
        /*00ea*/ 	.short	0x0000


	//----- nvinfo : EIATTR_EXIT_INSTR_OFFSETS
	.align		4
.L_175:
        /*00ec*/ 	.byte	0x04, 0x1c
        /*00ee*/ 	.short	(.L_177 - .L_176)


	//   ....[0]....
.L_176:
        /*00f0*/ 	.word	0x00001d90


	//----- nvinfo : EIATTR_CRS_STACK_SIZE
	.align		4
.L_177:
        /*00f4*/ 	.byte	0x04, 0x1e
        /*00f6*/ 	.short	(.L_179 - .L_178)
.L_178:
        /*00f8*/ 	.word	0x00000000


	//----- nvinfo : EIATTR_CBANK_PARAM_SIZE
	.align		4
.L_179:
        /*00fc*/ 	.byte	0x03, 0x19
        /*00fe*/ 	.short	0x0049


	//----- nvinfo : EIATTR_PARAM_CBANK
	.align		4
        /*0100*/ 	.byte	0x04, 0x0a
        /*0102*/ 	.short	(.L_181 - .L_180)
	.align		4
.L_180:
        /*0104*/ 	.word	index@(.nv.constant0._Z16q4_matmul_kernelILb1ELb1ELb0EEvPK6__halfPKjPS0_S2_S4_iiiiiS4_b)
        /*0108*/ 	.short	0x0210
        /*010a*/ 	.short	0x0049


	//----- nvinfo : EIATTR_SW_WAR
	.align		4
.L_181:
        /*010c*/ 	.byte	0x04, 0x36
        /*010e*/ 	.short	(.L_183 - .L_182)
.L_182:
        /*0110*/ 	.word	0x00000008
.L_183:


//--------------------- .nv.info._Z16q4_matmul_kernelILb1ELb1ELb1EEvPK6__halfPKjPS0_S2_S4_iiiiiS4_b --------------------------
	.section	.nv.info._Z16q4_matmul_kernelILb1ELb1ELb1EEvPK6__halfPKjPS0_S2_S4_iiiiiS4_b,"",@"SHT_CUDA_INFO"
	.sectionflags	@""
	.align	4


	//----- nvinfo : EIATTR_CUDA_API_VERSION
	.align		4
        /*0000*/ 	.byte	0x04, 0x37
        /*0002*/ 	.short	(.L_185 - .L_184)
.L_184:
        /*0004*/ 	.word	0x00000082


	//----- nvinfo : EIATTR_KPARAM_INFO
	.align		4
.L_185:
        /*0008*/ 	.byte	0x04, 0x17
        /*000a*/ 	.short	(.L_187 - .L_186)
.L_186:
        /*000c*/ 	.word	0x00000000
        /*0010*/ 	.short	0x000b
        /*0012*/ 	.short	0x0048
        /*0014*/ 	.byte	0x00, 0xf0, 0x05, 0x00


	//----- nvinfo : EIATTR_KPARAM_INFO
	.align		4
.L_187:
        /*0018*/ 	.byte	0x04, 0x17
        /*001a*/ 	.short	(.L_189 - .L_188)
.L_188:
        /*001c*/ 	.word	0x00000000
        /*0020*/ 	.short	0x000a
        /*0022*/ 	.short	0x0040
        /*0024*/ 	.byte	0x00, 0xf0, 0x21, 0x00


	//----- nvinfo : EIATTR_KPARAM_INFO
	.align		4
.L_189:
        /*0028*/ 	.byte	0x04, 0x17
        /*002a*/ 	.short	(.L_191 - .L_190)
.L_190:
        /*002c*/ 	.word	0x00000000
        /*0030*/ 	.short	0x0009
        /*0032*/ 	.short	0x0038
        /*0034*/ 	.byte	0x00, 0xf0, 0x11, 0x00


	//----- nvinfo : EIATTR_KPARAM_INFO
	.align		4
.L_191:
        /*0038*/ 	.byte	0x04, 0x17
        /*003a*/ 	.short	(.L_193 - .L_192)
.L_192:
        /*003c*/ 	.word	0x00000000
        /*0040*/ 	.short	0x0008
        /*0042*/ 	.short	0x0034
        /*0044*/ 	.byte	0x00, 0xf0, 0x11, 0x00


	//----- nvinfo : EIATTR_KPARAM_INFO
	.align		4
.L_193:
        /*0048*/ 	.byte	0x04, 0x17
        /*004a*/ 	.short	(.L_195 - .L_194)
.L_194:
        /*004c*/ 	.word	0x00000000
        /*0050*/ 	.short	0x0007
        /*0052*/ 	.short	0x0030
        /*0054*/ 	.byte	0x00, 0xf0, 0x11, 0x00


	//----- nvinfo : EIATTR_KPARAM_INFO
	.align		4
.L_195:
        /*0058*/ 	.byte	0x04, 0x17
        /*005a*/ 	.short	(.L_197 - .L_196)
.L_196:
        /*005c*/ 	.word	0x00000000
        /*0060*/ 	.short	0x0006
        /*0062*/ 	.short	0x002c
        /*0064*/ 	.byte	0x00, 0xf0, 0x11, 0x00


	//----- nvinfo : EIATTR_KPARAM_INFO
	.align		4
.L_197:
        /*0068*/ 	.byte	0x04, 0x17
        /*006a*/ 	.short	(.L_199 - .L_198)
.L_198:
        /*006c*/ 	.word	0x00000000
        /*0070*/ 	.short	0x0005
        /*0072*/ 	.short	0x0028
        /*0074*/ 	.byte	0x00, 0xf0, 0x11, 0x00


	//----- nvinfo : EIATTR_KPARAM_INFO
	.align		4
.L_199:
        /*0078*/ 	.byte	0x04, 0x17
        /*007a*/ 	.short	(.L_201 - .L_200)
.L_200:
        /*007c*/ 	.word	0x00000000
        /*0080*/ 	.short	0x0004
        /*0082*/ 	.short	0x0020
        /*0084*/ 	.byte	0x00, 0xf0, 0x21, 0x00


	//----- nvinfo : EIATTR_KPARAM_INFO
	.align		4
.L_201:
        /*0088*/ 	.byte	0x04, 0x17
        /*008a*/ 	.short	(.L_203 - .L_202)
.L_202:
        /*008c*/ 	.word	0x00000000
        /*0090*/ 	.short	0x0003
        /*0092*/ 	.short	0x0018
        /*0094*/ 	.byte	0x00, 0xf0, 0x21, 0x00


	//----- nvinfo : EIATTR_KPARAM_INFO
	.align		4
.L_203:
        /*0098*/ 	.byte	0x04, 0x17
        /*009a*/ 	.short	(.L_205 - .L_204)
.L_204:
        /*009c*/ 	.word	0x00000000
        /*00a0*/ 	.short	0x0002
        /*00a2*/ 	.short	0x0010
        /*00a4*/ 	.byte	0x00, 0xf0, 0x21, 0x00


	//----- nvinfo : EIATTR_KPARAM_INFO
	.align		4
.L_205:
        /*00a8*/ 	.byte	0x04, 0x17
        /*00aa*/ 	.short	(.L_207 - .L_206)
.L_206:
        /*00ac*/ 	.word	0x00000000
        /*00b0*/ 	.short	0x0001
        /*00b2*/ 	.short	0x0008
        /*00b4*/ 	.byte	0x00, 0xf0, 0x21, 0x00


	//----- nvinfo : EIATTR_KPARAM_INFO
	.align		4
.L_207:
        /*00b8*/ 	.byte	0x04, 0x17
        /*00ba*/ 	.short	(.L_209 - .L_208)
.L_208:
        /*00bc*/ 	.word	0x00000000
        /*00c0*/ 	.short	0x0000
        /*00c2*/ 	.short	0x0000
        /*00c4*/ 	.byte	0x00, 0xf0, 0x21, 0x00


	//----- nvinfo : EIATTR_SPARSE_MMA_MASK
	.align		4
.L_209:
        /*00c8*/ 	.byte	0x03, 0x50
        /*00ca*/ 	.short	0x0000


	//----- nvinfo : EIATTR_MAXREG_COUNT
	.align		4
        /*00cc*/ 	.byte	0x03, 0x1b
        /*00ce*/ 	.short	0x00ff


	//----- nvinfo : EIATTR_NUM_BARRIERS
	.align		4
        /*00d0*/ 	.byte	0x02, 0x4c
        /*00d2*/ 	.byte	0x01
	.zero		1


	//----- nvinfo : EIATTR_MERCURY_ISA_VERSION
	.align		4
        /*00d4*/ 	.byte	0x03, 0x5f
        /*00d6*/ 	.short	0x0101


	//----- nvinfo : EIATTR_ATOM16_EMUL_INSTR_REG_MAP
	.align		4
        /*00d8*/ 	.byte	0x04, 0x2e
        /*00da*/ 	.short	(.L_211 - .L_210)


	//   ....[0]....
.L_210:
        /*00dc*/ 	.word	0x00001ad0
        /*00e0*/ 	.short	0x0004
        /*00e2*/ 	.short	0x0000


	//   ....[1]....
        /*00e4*/ 	.word	0x00001b30
        /*00e8*/ 	.short	0x0004
        /*00ea*/ 	.short	0x0000


	//----- nvinfo : EIATTR_EXIT_INSTR_OFFSETS
	.align		4
.L_211:
        /*00ec*/ 	.byte	0x04, 0x1c
        /*00ee*/ 	.short	(.L_213 - .L_212)


	//   ....[0]....
.L_212:
        /*00f0*/ 	.word	0x00001b70


	//----- nvinfo : EIATTR_CRS_STACK_SIZE
	.align		4
.L_213:
        /*00f4*/ 	.byte	0x04, 0x1e
        /*00f6*/ 	.short	(.L_215 - .L_214)
.L_214:
        /*00f8*/ 	.word	0x00000000


	//----- nvinfo : EIATTR_CBANK_PARAM_SIZE
	.align		4
.L_215:
        /*00fc*/ 	.byte	0x03, 0x19
        /*00fe*/ 	.short	0x0049


	//----- nvinfo : EIATTR_PARAM_CBANK
	.align		4
        /*0100*/ 	.byte	0x04, 0x0a
        /*0102*/ 	.short	(.L_217 - .L_216)
	.align		4
.L_216:
        /*0104*/ 	.word	index@(.nv.constant0._Z16q4_matmul_kernelILb1ELb1ELb1EEvPK6__halfPKjPS0_S2_S4_iiiiiS4_b)
        /*0108*/ 	.short	0x0210
        /*010a*/ 	.short	0x0049


	//----- nvinfo : EIATTR_SW_WAR
	.align		4
.L_217:
        /*010c*/ 	.byte	0x04, 0x36
        /*010e*/ 	.short	(.L_219 - .L_218)
.L_218:
        /*0110*/ 	.word	0x00000008
.L_219:


//--------------------- .nv.info._Z16q4_matmul_kernelILb0ELb0ELb0EEvPK6__halfPKjPS0_S2_S4_iiiiiS4_b --------------------------
	.section	.nv.info._Z16q4_matmul_kernelILb0ELb0ELb0EEvPK6__halfPKjPS0_S2_S4_iiiiiS4_b,"",@"SHT_CUDA_INFO"
	.sectionflags	@""
	.align	4


	//----- nvinfo : EIATTR_CUDA_API_VERSION
	.align		4
        /*0000*/ 	.byte	0x04, 0x37
        /*0002*/ 	.short	(.L_221 - .L_220)
.L_220:
        /*0004*/ 	.word	0x00000082


	//----- nvinfo : EIATTR_KPARAM_INFO
	.align		4
.L_221:
        /*0008*/ 	.byte	0x04, 0x17
        /*000a*/ 	.short	(.L_223 - .L_222)
.L_222:
        /*000c*/ 	.word	0x00000000
        /*0010*/ 	.short	0x000b
        /*0012*/ 	.short	0x0048
        /*0014*/ 	.byte	0x00, 0xf0, 0x05, 0x00


	//----- nvinfo : EIATTR_KPARAM_INFO
	.align		4
.L_223:
        /*0018*/ 	.byte	0x04, 0x17
        /*001a*/ 	.short	(.L_225 - .L_224)
.L_224:
        /*001c*/ 	.word	0x00000000
        /*0020*/ 	.short	0x000a
        /*0022*/ 	.short	0x0040
        /*0024*/ 	.byte	0x00, 0xf0, 0x21, 0x00


	//----- nvinfo : EIATTR_KPARAM_INFO
	.align		4
.L_225:
        /*0028*/ 	.byte	0x04, 0x17
        /*002a*/ 	.short	(.L_227 - .L_226)
.L_226:
        /*002c*/ 	.word	0x00000000
        /*0030*/ 	.short	0x0009
        /*0032*/ 	.short	0x0038
        /*0034*/ 	.byte	0x00, 0xf0, 0x11, 0x00


	//----- nvinfo : EIATTR_KPARAM_INFO
	.align		4
.L_227:
        /*0038*/ 	.byte	0x04, 0x17
        /*003a*/ 	.short	(.L_229 - .L_228)
.L_228:
        /*003c*/ 	.word	0x00000000
        /*0040*/ 	.short	0x0008
        /*0042*/ 	.short	0x0034
        /*0044*/ 	.byte	0x00, 0xf0, 0x11, 0x00


	//----- nvinfo : EIATTR_KPARAM_INFO
	.align		4
.L_229:
        /*0048*/ 	.byte	0x04, 0x17
        /*004a*/ 	.short	(.L_231 - .L_230)
.L_230:
        /*004c*/ 	.word	0x00000000
        /*0050*/ 	.short	0x0007
        /*0052*/ 	.short	0x0030
        /*0054*/ 	.byte	0x00, 0xf0, 0x11, 0x00


	//----- nvinfo : EIATTR_KPARAM_INFO
	.align		4
.L_231:
        /*0058*/ 	.byte	0x04, 0x17
        /*005a*/ 	.short	(.L_233 - .L_232)
.L_232:
        /*005c*/ 	.word	0x00000000
        /*0060*/ 	.short	0x0006
        /*0062*/ 	.short	0x002c
        /*0064*/ 	.byte	0x00, 0xf0, 0x11, 0x00


	//----- nvinfo : EIATTR_KPARAM_INFO
	.align		4
.L_233:
        /*0068*/ 	.byte	0x04, 0x17
        /*006a*/ 	.short	(.L_235 - .L_234)
.L_234:
        /*006c*/ 	.word	0x00000000
        /*0070*/ 	.short	0x0005
        /*0072*/ 	.short	0x0028
        /*0074*/ 	.byte	0x00, 0xf0, 0x11, 0x00


	//----- nvinfo : EIATTR_KPARAM_INFO
	.align		4
.L_235:
        /*0078*/ 	.byte	0x04, 0x17
        /*007a*/ 	.short	(.L_237 - .L_236)
.L_236:
        /*007c*/ 	.word	0x00000000
        /*0080*/ 	.short	0x0004
        /*0082*/ 	.short	0x0020
        /*0084*/ 	.byte	0x00, 0xf0, 0x21, 0x00


	//----- nvinfo : EIATTR_KPARAM_INFO
	.align		4
.L_237:
        /*0088*/ 	.byte	0x04, 0x17
        /*008a*/ 	.short	(.L_239 - .L_238)
.L_238:
        /*008c*/ 	.word	0x00000000
        /*0090*/ 	.short	0x0003
        /*0092*/ 	.short	0x0018
        /*0094*/ 	.byte	0x00, 0xf0, 0x21, 0x00


	//----- nvinfo : EIATTR_KPARAM_INFO
	.align		4
.L_239:
        /*0098*/ 	.byte	0x04, 0x17
        /*009a*/ 	.short	(.L_241 - .L_240)
.L_240:
        /*009c*/ 	.word	0x00000000
        /*00a0*/ 	.short	0x0002
        /*00a2*/ 	.short	0x0010
        /*00a4*/ 	.byte	0x00, 0xf0, 0x21, 0x00


	//----- nvinfo : EIATTR_KPARAM_INFO
	.align		4
.L_241:
        /*00a8*/ 	.byte	0x04, 0x17
        /*00aa*/ 	.short	(.L_243 - .L_242)
.L_242:
        /*00ac*/ 	.word	0x00000000
        /*00b0*/ 	.short	0x0001
        /*00b2*/ 	.short	0x0008
        /*00b4*/ 	.byte	0x00, 0xf0, 0x21, 0x00


	//----- nvinfo : EIATTR_KPARAM_INFO
	.align		4
.L_243:
        /*00b8*/ 	.byte	0x04, 0x17
        /*00ba*/ 	.short	(.L_245 - .L_244)
.L_244:
        /*00bc*/ 	.word	0x00000000
        /*00c0*/ 	.short	0x0000
        /*00c2*/ 	.short	0x0000
        /*00c4*/ 	.byte	0x00, 0xf0, 0x21, 0x00


	//----- nvinfo : EIATTR_SPARSE_MMA_MASK
	.align		4
.L_245:
        /*00c8*/ 	.byte	0x03, 0x50
        /*00ca*/ 	.short	0x0000


	//----- nvinfo : EIATTR_MAXREG_COUNT
	.align		4
        /*00cc*/ 	.byte	0x03, 0x1b
        /*00ce*/ 	.short	0x00ff


	//----- nvinfo : EIATTR_NUM_BARRIERS
	.align		4
        /*00d0*/ 	.byte	0x02, 0x4c
        /*00d2*/ 	.byte	0x01
	.zero		1


	//----- nvinfo : EIATTR_MERCURY_ISA_VERSION
	.align		4
        /*00d4*/ 	.byte	0x03, 0x5f
        /*00d6*/ 	.short	0x0101


	//----- nvinfo : EIATTR_ATOM16_EMUL_INSTR_REG_MAP
	.align		4
        /*00d8*/ 	.byte	0x04, 0x2e
        /*00da*/ 	.short	(.L_247 - .L_246)


	//   ....[0]....
.L_246:
        /*00dc*/ 	.word	0x00001570
        /*00e0*/ 	.short	0x0004
        /*00e2*/ 	.short	0x0000


	//   ....[1]....
        /*00e4*/ 	.word	0x000015d0
        /*00e8*/ 	.short	0x0004
        /*00ea*/ 	.short	0x0000


	//----- nvinfo : EIATTR_EXIT_INSTR_OFFSETS
	.align		4
.L_247:
        /*00ec*/ 	.byte	0x04, 0x1c
        /*00ee*/ 	.short	(.L_249 - .L_248)


	//   ....[0]....
.L_248:
        /*00f0*/ 	.word	0x00001610


	//----- nvinfo : EIATTR_CRS_STACK_SIZE
	.align		4
.L_249:
        /*00f4*/ 	.byte	0x04, 0x1e
        /*00f6*/ 	.short	(.L_251 - .L_250)
.L_250:
        /*00f8*/ 	.word	0x00000000


	//----- nvinfo : EIATTR_CBANK_PARAM_SIZE
	.align		4
.L_251:
        /*00fc*/ 	.byte	0x03, 0x19
        /*00fe*/ 	.short	0x0049


	//----- nvinfo : EIATTR_PARAM_CBANK
	.align		4
        /*0100*/ 	.byte	0x04, 0x0a
        /*0102*/ 	.short	(.L_253 - .L_252)
	.align		4
.L_252:
        /*0104*/ 	.word	index@(.nv.constant0._Z16q4_matmul_kernelILb0ELb0ELb0EEvPK6__halfPKjPS0_S2_S4_iiiiiS4_b)
        /*0108*/ 	.short	0x0210
        /*010a*/ 	.short	0x0049


	//----- nvinfo : EIATTR_SW_WAR
	.align		4
.L_253:
        /*010c*/ 	.byte	0x04, 0x36
        /*010e*/ 	.short	(.L_255 - .L_254)
.L_254:
        /*0110*/ 	.word	0x00000008
.L_255:


//--------------------- .nv.info._Z16q4_matmul_kernelILb0ELb0ELb1EEvPK6__halfPKjPS0_S2_S4_iiiiiS4_b --------------------------
	.section	.nv.info._Z16q4_matmul_kernelILb0ELb0ELb1EEvPK6__halfPKjPS0_S2_S4_iiiiiS4_b,"",@"SHT_CUDA_INFO"
	.sectionflags	@""
	.align	4


	//----- nvinfo : EIATTR_CUDA_API_VERSION
	.align		4
        /*0000*/ 	.byte	0x04, 0x37
        /*0002*/ 	.short	(.L_257 - .L_256)
.L_256:
        /*0004*/ 	.word	0x00000082


	//----- nvinfo : EIATTR_KPARAM_INFO
	.align		4
.L_257:
        /*0008*/ 	.byte	0x04, 0x17
        /*000a*/ 	.short	(.L_259 - .L_258)
.L_258:
        /*000c*/ 	.word	0x00000000
        /*0010*/ 	.short	0x000b
        /*0012*/ 	.short	0x0048
        /*0014*/ 	.byte	0x00, 0xf0, 0x05, 0x00


	//----- nvinfo : EIATTR_KPARAM_INFO
	.align		4
.L_259:
        /*0018*/ 	.byte	0x04, 0x17
        /*001a*/ 	.short	(.L_261 - .L_260)
.L_260:
        /*001c*/ 	.word	0x00000000
        /*0020*/ 	.short	0x000a
        /*0022*/ 	.short	0x0040
        /*0024*/ 	.byte	0x00, 0xf0, 0x21, 0x00


	//----- nvinfo : EIATTR_KPARAM_INFO
	.align		4
.L_261:
        /*0028*/ 	.byte	0x04, 0x17
        /*002a*/ 	.short	(.L_263 - .L_262)
.L_262:
        /*002c*/ 	.word	0x00000000
        /*0030*/ 	.short	0x0009
        /*0032*/ 	.short	0x0038
        /*0034*/ 	.byte	0x00, 0xf0, 0x11, 0x00


	//----- nvinfo : EIATTR_KPARAM_INFO
	.align		4
.L_263:
        /*0038*/ 	.byte	0x04, 0x17
        /*003a*/ 	.short	(.L_265 - .L_264)
.L_264:
        /*003c*/ 	.word	0x00000000
        /*0040*/ 	.short	0x0008
        /*0042*/ 	.short	0x0034
        /*0044*/ 	.byte	0x00, 0xf0, 0x11, 0x00


	//----- nvinfo : EIATTR_KPARAM_INFO
	.align		4
.L_265:
        /*0048*/ 	.byte	0x04, 0x17
        /*004a*/ 	.short	(.L_267 - .L_266)
.L_266:
        /*004c*/ 	.word	0x00000000
        /*0050*/ 	.short	0x0007
        /*0052*/ 	.short	0x0030
        /*0054*/ 	.byte	0x00, 0xf0, 0x11, 0x00


	//----- nvinfo : EIATTR_KPARAM_INFO
	.align		4
.L_267:
        /*0058*/ 	.byte	0x04, 0x17
        /*005a*/ 	.short	(.L_269 - .L_268)
.L_268:
        /*005c*/ 	.word	0x00000000
        /*0060*/ 	.short	0x0006
        /*0062*/ 	.short	0x002c
        /*0064*/ 	.byte	0x00, 0xf0, 0x11, 0x00


	//----- nvinfo : EIATTR_KPARAM_INFO
	.align		4
.L_269:
        /*0068*/ 	.byte	0x04, 0x17
        /*006a*/ 	.short	(.L_271 - .L_270)
.L_270:
        /*006c*/ 	.word	0x00000000
        /*0070*/ 	.short	0x0005
        /*0072*/ 	.short	0x0028
        /*0074*/ 	.byte	0x00, 0xf0, 0x11, 0x00


	//----- nvinfo : EIATTR_KPARAM_INFO
	.align		4
.L_271:
        /*0078*/ 	.byte	0x04, 0x17
        /*007a*/ 	.short	(.L_273 - .L_272)
.L_272:
        /*007c*/ 	.word	0x00000000
        /*0080*/ 	.short	0x0004
        /*0082*/ 	.short	0x0020
        /*0084*/ 	.byte	0x00, 0xf0, 0x21, 0x00


	//----- nvinfo : EIATTR_KPARAM_INFO
	.align		4
.L_273:
        /*0088*/ 	.byte	0x04, 0x17
        /*008a*/ 	.short	(.L_275 - .L_274)
.L_274:
        /*008c*/ 	.word	0x00000000
        /*0090*/ 	.short	0x0003
        /*0092*/ 	.short	0x0018
        /*0094*/ 	.byte	0x00, 0xf0, 0x21, 0x00


	//----- nvinfo : EIATTR_KPARAM_INFO
	.align		4
.L_275:
        /*0098*/ 	.byte	0x04, 0x17
        /*009a*/ 	.short	(.L_277 - .L_276)
.L_276:
        /*009c*/ 	.word	0x00000000
        /*00a0*/ 	.short	0x0002
        /*00a2*/ 	.short	0x0010
        /*00a4*/ 	.byte	0x00, 0xf0, 0x21, 0x00


	//----- nvinfo : EIATTR_KPARAM_INFO
	.align		4
.L_277:
        /*00a8*/ 	.byte	0x04, 0x17
        /*00aa*/ 	.short	(.L_279 - .L_278)
.L_278:
        /*00ac*/ 	.word	0x00000000
        /*00b0*/ 	.short	0x0001
        /*00b2*/ 	.short	0x0008
        /*00b4*/ 	.byte	0x00, 0xf0, 0x21, 0x00


	//----- nvinfo : EIATTR_KPARAM_INFO
	.align		4
.L_279:
        /*00b8*/ 	.byte	0x04, 0x17
        /*00ba*/ 	.short	(.L_281 - .L_280)
.L_280:
        /*00bc*/ 	.word	0x00000000
        /*00c0*/ 	.short	0x0000
        /*00c2*/ 	.short	0x0000
        /*00c4*/ 	.byte	0x00, 0xf0, 0x21, 0x00


	//----- nvinfo : EIATTR_SPARSE_MMA_MASK
	.align		4
.L_281:
        /*00c8*/ 	.byte	0x03, 0x50
        /*00ca*/ 	.short	0x0000


	//----- nvinfo : EIATTR_MAXREG_COUNT
	.align		4
        /*00cc*/ 	.byte	0x03, 0x1b
        /*00ce*/ 	.short	0x00ff


	//----- nvinfo : EIATTR_NUM_BARRIERS
	.align		4
        /*00d0*/ 	.byte	0x02, 0x4c
        /*00d2*/ 	.byte	0x01
	.zero		1


	//----- nvinfo : EIATTR_MERCURY_ISA_VERSION
	.align		4
        /*00d4*/ 	.byte	0x03, 0x5f
        /*00d6*/ 	.short	0x0101


	//----- nvinfo : EIATTR_ATOM16_EMUL_INSTR_REG_MAP
	.align		4
        /*00d8*/ 	.byte	0x04, 0x2e
        /*00da*/ 	.short	(.L_283 - .L_282)


	//   ....[0]....
.L_282:
        /*00dc*/ 	.word	0x00000c00
        /*00e0*/ 	.short	0x000c
        /*00e2*/ 	.short	0x0000


	//   ....[1]....
        /*00e4*/ 	.word	0x00000c60
        /*00e8*/ 	.short	0x000c
        /*00ea*/ 	.short	0x0000


	//----- nvinfo : EIATTR_EXIT_INSTR_OFFSETS
	.align		4
.L_283:
        /*00ec*/ 	.byte	0x04, 0x1c
        /*00ee*/ 	.short	(.L_285 - .L_284)


	//   ....[0]....
.L_284:
        /*00f0*/ 	.word	0x00000ca0


	//----- nvinfo : EIATTR_CRS_STACK_SIZE
	.align		4
.L_285:
        /*00f4*/ 	.byte	0x04, 0x1e
        /*00f6*/ 	.short	(.L_287 - .L_286)
.L_286:
        /*00f8*/ 	.word	0x00000000


	//----- nvinfo : EIATTR_CBANK_PARAM_SIZE
	.align		4
.L_287:
        /*00fc*/ 	.byte	0x03, 0x19
        /*00fe*/ 	.short	0x0049


	//----- nvinfo : EIATTR_PARAM_CBANK
	.align		4
        /*0100*/ 	.byte	0x04, 0x0a
        /*0102*/ 	.short	(.L_289 - .L_288)
	.align		4
.L_288:
        /*0104*/ 	.word	index@(.nv.constant0._Z16q4_matmul_kernelILb0ELb0ELb1EEvPK6__halfPKjPS0_S2_S4_iiiiiS4_b)
        /*0108*/ 	.short	0x0210
        /*010a*/ 	.short	0x0049


	//----- nvinfo : EIATTR_SW_WAR
	.align		4
.L_289:
        /*010c*/ 	.byte	0x04, 0x36
        /*010e*/ 	.short	(.L_291 - .L_290)
.L_290:
        /*0110*/ 	.word	0x00000008
.L_291:


//--------------------- .nv.info._Z16q4_matmul_kernelILb0ELb1ELb0EEvPK6__halfPKjPS0_S2_S4_iiiiiS4_b --------------------------
	.section	.nv.info._Z16q4_matmul_kernelILb0ELb1ELb0EEvPK6__halfPKjPS0_S2_S4_iiiiiS4_b,"",@"SHT_CUDA_INFO"
	.sectionflags	@""
	.align	4


	//----- nvinfo : EIATTR_CUDA_API_VERSION
	.align		4
        /*0000*/ 	.byte	0x04, 0x37
        /*0002*/ 	.short	(.L_293 - .L_292)
.L_292:
        /*0004*/ 	.word	0x00000082


	//----- nvinfo : EIATTR_KPARAM_INFO
	.align		4
.L_293:
        /*0008*/ 	.byte	0x04, 0x17
        /*000a*/ 	.short	(.L_295 - .L_294)
.L_294:
        /*000c*/ 	.word	0x00000000
        /*0010*/ 	.short	0x000b
        /*0012*/ 	.short	0x0048
        /*0014*/ 	.byte	0x00, 0xf0, 0x05, 0x00


	//----- nvinfo : EIATTR_KPARAM_INFO
	.align		4
.L_295:
        /*0018*/ 	.byte	0x04, 0x17
        /*001a*/ 	.short	(.L_297 - .L_296)
.L_296:
        /*001c*/ 	.word	0x00000000
        /*0020*/ 	.short	0x000a
        /*0022*/ 	.short	0x0040
        /*0024*/ 	.byte	0x00, 0xf0, 0x21, 0x00


	//----- nvinfo : EIATTR_KPARAM_INFO
	.align		4
.L_297:
        /*0028*/ 	.byte	0x04, 0x17
        /*002a*/ 	.short	(.L_299 - .L_298)
.L_298:
        /*002c*/ 	.word	0x00000000
        /*0030*/ 	.short	0x0009
        /*0032*/ 	.short	0x0038
        /*0034*/ 	.byte	0x00, 0xf0, 0x11, 0x00


	//----- nvinfo : EIATTR_KPARAM_INFO
	.align		4
.L_299:
        /*0038*/ 	.byte	0x04, 0x17
        /*003a*/ 	.short	(.L_301 - .L_300)
.L_300:
        /*003c*/ 	.word	0x00000000
        /*0040*/ 	.short	0x0008
        /*0042*/ 	.short	0x0034
        /*0044*/ 	.byte	0x00, 0xf0, 0x11, 0x00


	//----- nvinfo : EIATTR_KPARAM_INFO
	.align		4
.L_301:
        /*0048*/ 	.byte	0x04, 0x17
        /*004a*/ 	.short	(.L_303 - .L_302)
.L_302:
        /*004c*/ 	.word	0x00000000
        /*0050*/ 	.short	0x0007
        /*0052*/ 	.short	0x0030
        /*0054*/ 	.byte	0x00, 0xf0, 0x11, 0x00


	//----- nvinfo : EIATTR_KPARAM_INFO
	.align		4
.L_303:
        /*0058*/ 	.byte	0x04, 0x17
        /*005a*/ 	.short	(.L_305 - .L_304)
.L_304:
        /*005c*/ 	.word	0x00000000
        /*0060*/ 	.short	0x0006
        /*0062*/ 	.short	0x002c
        /*0064*/ 	.byte	0x00, 0xf0, 0x11, 0x00


	//----- nvinfo : EIATTR_KPARAM_INFO
	.align		4
.L_305:
        /*0068*/ 	.byte	0x04, 0x17
        /*006a*/ 	.short	(.L_307 - .L_306)
.L_306:
        /*006c*/ 	.word	0x00000000
        /*0070*/ 	.short	0x0005
        /*0072*/ 	.short	0x0028
        /*0074*/ 	.byte	0x00, 0xf0, 0x11, 0x00


	//----- nvinfo : EIATTR_KPARAM_INFO
	.align		4
.L_307:
        /*0078*/ 	.byte	0x04, 0x17
        /*007a*/ 	.short	(.L_309 - .L_308)
.L_308:
        /*007c*/ 	.word	0x00000000
        /*0080*/ 	.short	0x0004
        /*0082*/ 	.short	0x0020
        /*0084*/ 	.byte	0x00, 0xf0, 0x21, 0x00


	//----- nvinfo : EIATTR_KPARAM_INFO
	.align		4
.L_309:
        /*0088*/ 	.byte	0x04, 0x17
        /*008a*/ 	.short	(.L_311 - .L_310)
.L_310:
        /*008c*/ 	.word	0x00000000
        /*0090*/ 	.short	0x0003
        /*0092*/ 	.short	0x0018
        /*0094*/ 	.byte	0x00, 0xf0, 0x21, 0x00


	//----- nvinfo : EIATTR_KPARAM_INFO
	.align		4
.L_311:
        /*0098*/ 	.byte	0x04, 0x17
        /*009a*/ 	.short	(.L_313 - .L_312)
.L_312:
        /*009c*/ 	.word	0x00000000
        /*00a0*/ 	.short	0x0002
        /*00a2*/ 	.short	0x0010
        /*00a4*/ 	.byte	0x00, 0xf0, 0x21, 0x00


	//----- nvinfo : EIATTR_KPARAM_INFO
	.align		4
.L_313:
        /*00a8*/ 	.byte	0x04, 0x17
        /*00aa*/ 	.short	(.L_315 - .L_314)
.L_314:
        /*00ac*/ 	.word	0x00000000
        /*00b0*/ 	.short	0x0001
        /*00b2*/ 	.short	0x0008
        /*00b4*/ 	.byte	0x00, 0xf0, 0x21, 0x00


	//----- nvinfo : EIATTR_KPARAM_INFO
	.align		4
.L_315:
        /*00b8*/ 	.byte	0x04, 0x17
        /*00ba*/ 	.short	(.L_317 - .L_316)
.L_316:
        /*00bc*/ 	.word	0x00000000
        /*00c0*/ 	.short	0x0000
        /*00c2*/ 	.short	0x0000
        /*00c4*/ 	.byte	0x00, 0xf0, 0x21, 0x00


	//----- nvinfo : EIATTR_SPARSE_MMA_MASK
	.align		4
.L_317:
        /*00c8*/ 	.byte	0x03, 0x50
        /*00ca*/ 	.short	0x0000


	//----- nvinfo : EIATTR_MAXREG_COUNT
	.align		4
        /*00cc*/ 	.byte	0x03, 0x1b
        /*00ce*/ 	.short	0x00ff


	//----- nvinfo : EIATTR_NUM_BARRIERS
	.align		4
        /*00d0*/ 	.byte	0x02, 0x4c
        /*00d2*/ 	.byte	0x01
	.zero		1


	//----- nvinfo : EIATTR_MERCURY_ISA_VERSION
	.align		4
        /*00d4*/ 	.byte	0x03, 0x5f
        /*00d6*/ 	.short	0x0101


	//----- nvinfo : EIATTR_ATOM16_EMUL_INSTR_REG_MAP
	.align		4
        /*00d8*/ 	.byte	0x04, 0x2e
        /*00da*/ 	.short	(.L_319 - .L_318)


	//   ....[0]....
.L_318:
        /*00dc*/ 	.word	0x00001ec0
        /*00e0*/ 	.short	0x0004
        /*00e2*/ 	.short	0x0000


	//   ....[1]....
        /*00e4*/ 	.word	0x00001f20
        /*00e8*/ 	.short	0x0004
        /*00ea*/ 	.short	0x0000


	//----- nvinfo : EIATTR_EXIT_INSTR_OFFSETS
	.align		4
.L_319:
        /*00ec*/ 	.byte	0x04, 0x1c
        /*00ee*/ 	.short	(.L_321 - .L_320)


	//   ....[0]....
.L_320:
        /*00f0*/ 	.word	0x00001f60


	//----- nvinfo : EIATTR_CRS_STACK_SIZE
	.align		4
.L_321:
        /*00f4*/ 	.byte	0x04, 0x1e
        /*00f6*/ 	.short	(.L_323 - .L_322)
.L_322:
        /*00f8*/ 	.word	0x00000000


	//----- nvinfo : EIATTR_CBANK_PARAM_SIZE
	.align		4
.L_323:
        /*00fc*/ 	.byte	0x03, 0x19
        /*00fe*/ 	.short	0x0049


	//----- nvinfo : EIATTR_PARAM_CBANK
	.align		4
        /*0100*/ 	.byte	0x04, 0x0a
        /*0102*/ 	.short	(.L_325 - .L_324)
	.align		4
.L_324:
        /*0104*/ 	.word	index@(.nv.constant0._Z16q4_matmul_kernelILb0ELb1ELb0EEvPK6__halfPKjPS0_S2_S4_iiiiiS4_b)
        /*0108*/ 	.short	0x0210
        /*010a*/ 	.short	0x0049


	//----- nvinfo : EIATTR_SW_WAR
	.align		4
.L_325:
        /*010c*/ 	.byte	0x04, 0x36
        /*010e*/ 	.short	(.L_327 - .L_326)
.L_326:
        /*0110*/ 	.word	0x00000008
.L_327:


//--------------------- .nv.info._Z16q4_matmul_kernelILb0ELb1ELb1EEvPK6__halfPKjPS0_S2_S4_iiiiiS4_b --------------------------
	.section	.nv.info._Z16q4_matmul_kernelILb0ELb1ELb1EEvPK6__halfPKjPS0_S2_S4_iiiiiS4_b,"",@"SHT_CUDA_INFO"
	.sectionflags	@""
	.align	4


	//----- nvinfo : EIATTR_CUDA_API_VERSION
	.align		4
        /*0000*/ 	.byte	0x04, 0x37
        /*0002*/ 	.short	(.L_329 - .L_328)
.L_328:
        /*0004*/ 	.word	0x00000082


	//----- nvinfo : EIATTR_KPARAM_INFO
	.align		4
.L_329:
        /*0008*/ 	.byte	0x04, 0x17
        /*000a*/ 	.short	(.L_331 - .L_330)
.L_330:
        /*000c*/ 	.word	0x00000000
        /*0010*/ 	.short	0x000b
        /*0012*/ 	.short	0x0048
        /*0014*/ 	.byte	0x00, 0xf0, 0x05, 0x00


	//----- nvinfo : EIATTR_KPARAM_INFO
	.align		4
.L_331:
        /*0018*/ 	.byte	0x04, 0x17
        /*001a*/ 	.short	(.L_333 - .L_332)
.L_332:
        /*001c*/ 	.word	0x00000000
        /*0020*/ 	.short	0x000a
        /*0022*/ 	.short	0x0040
        /*0024*/ 	.byte	0x00, 0xf0, 0x21, 0x00


	//----- nvinfo : EIATTR_KPARAM_INFO
	.align		4
.L_333:
        /*0028*/ 	.byte	0x04, 0x17
        /*002a*/ 	.short	(.L_335 - .L_334)
.L_334:
        /*002c*/ 	.word	0x00000000
        /*0030*/ 	.short	0x0009
        /*0032*/ 	.short	0x0038
        /*0034*/ 	.byte	0x00, 0xf0, 0x11, 0x00


	//----- nvinfo : EIATTR_KPARAM_INFO
	.align		4
.L_335:
        /*0038*/ 	.byte	0x04, 0x17
        /*003a*/ 	.short	(.L_337 - .L_336)
.L_336:
        /*003c*/ 	.word	0x00000000
        /*0040*/ 	.short	0x0008
        /*0042*/ 	.short	0x0034
        /*0044*/ 	.byte	0x00, 0xf0, 0x11, 0x00


	//----- nvinfo : EIATTR_KPARAM_INFO
	.align		4
.L_337:
        /*0048*/ 	.byte	0x04, 0x17
        /*004a*/ 	.short	(.L_339 - .L_338)
.L_338:
        /*004c*/ 	.word	0x00000000
        /*0050*/ 	.short	0x0007
        /*0052*/ 	.short	0x0030
        /*0054*/ 	.byte	0x00, 0xf0, 0x11, 0x00


	//----- nvinfo : EIATTR_KPARAM_INFO
	.align		4
.L_339:
        /*0058*/ 	.byte	0x04, 0x17
        /*005a*/ 	.short	(.L_341 - .L_340)
.L_340:
        /*005c*/ 	.word	0x00000000
        /*0060*/ 	.short	0x0006
        /*0062*/ 	.short	0x002c
        /*0064*/ 	.byte	0x00, 0xf0, 0x11, 0x00


	//----- nvinfo : EIATTR_KPARAM_INFO
	.align		4
.L_341:
        /*0068*/ 	.byte	0x04, 0x17
        /*006a*/ 	.short	(.L_343 - .L_342)
.L_342:
        /*006c*/ 	.word	0x00000000
        /*0070*/ 	.short	0x0005
        /*0072*/ 	.short	0x0028
        /*0074*/ 	.byte	0x00, 0xf0, 0x11, 0x00


	//----- nvinfo : EIATTR_KPARAM_INFO
	.align		4
.L_343:
        /*0078*/ 	.byte	0x04, 0x17
        /*007a*/ 	.short	(.L_345 - .L_344)
.L_344:
        /*007c*/ 	.word	0x00000000
        /*0080*/ 	.short	0x0004
        /*0082*/ 	.short	0x0020
        /*0084*/ 	.byte	0x00, 0xf0, 0x21, 0x00


	//----- nvinfo : EIATTR_KPARAM_INFO
	.align		4
.L_345:
        /*0088*/ 	.byte	0x04, 0x17
        /*008a*/ 	.short	(.L_347 - .L_346)
.L_346:
        /*008c*/ 	.word	0x00000000
        /*0090*/ 	.short	0x0003
        /*0092*/ 	.short	0x0018
        /*0094*/ 	.byte	0x00, 0xf0, 0x21, 0x00


	//----- nvinfo : EIATTR_KPARAM_INFO
	.align		4
.L_347:
        /*0098*/ 	.byte	0x04, 0x17
        /*009a*/ 	.short	(.L_349 - .L_348)
.L_348:
        /*009c*/ 	.word	0x00000000
        /*00a0*/ 	.short	0x0002
        /*00a2*/ 	.short	0x0010
        /*00a4*/ 	.byte	0x00, 0xf0, 0x21, 0x00


	//----- nvinfo : EIATTR_KPARAM_INFO
	.align		4
.L_349:
        /*00a8*/ 	.byte	0x04, 0x17
        /*00aa*/ 	.short	(.L_351 - .L_350)
.L_350:
        /*00ac*/ 	.word	0x00000000
        /*00b0*/ 	.short	0x0001
        /*00b2*/ 	.short	0x0008
        /*00b4*/ 	.byte	0x00, 0xf0, 0x21, 0x00


	//----- nvinfo : EIATTR_KPARAM_INFO
	.align		4
.L_351:
        /*00b8*/ 	.byte	0x04, 0x17
        /*00ba*/ 	.short	(.L_353 - .L_352)
.L_352:
        /*00bc*/ 	.word	0x00000000
        /*00c0*/ 	.short	0x0000
        /*00c2*/ 	.short	0x0000
        /*00c4*/ 	.byte	0x00, 0xf0, 0x21, 0x00


	//----- nvinfo : EIATTR_SPARSE_MMA_MASK
	.align		4
.L_353:
        /*00c8*/ 	.byte	0x03, 0x50
        /*00ca*/ 	.short	0x0000


	//----- nvinfo : EIATTR_MAXREG_COUNT
	.align		4
        /*00cc*/ 	.byte	0x03, 0x1b
        /*00ce*/ 	.short	0x00ff


	//----- nvinfo : EIATTR_NUM_BARRIERS
	.align		4
        /*00d0*/ 	.byte	0x02, 0x4c
        /*00d2*/ 	.byte	0x01
	.zero		1


	//----- nvinfo : EIATTR_MERCURY_ISA_VERSION
	.align		4
        /*00d4*/ 	.byte	0x03, 0x5f
        /*00d6*/ 	.short	0x0101


	//----- nvinfo : EIATTR_ATOM16_EMUL_INSTR_REG_MAP
	.align		4
        /*00d8*/ 	.byte	0x04, 0x2e
        /*00da*/ 	.short	(.L_355 - .L_354)


	//   ....[0]....
.L_354:
        /*00dc*/ 	.word	0x00001860
        /*00e0*/ 	.short	0x0004
        /*00e2*/ 	.short	0x0000


	//   ....[1]....
        /*00e4*/ 	.word	0x000018c0
        /*00e8*/ 	.short	0x0004
        /*00ea*/ 	.short	0x0000


	//----- nvinfo : EIATTR_EXIT_INSTR_OFFSETS
	.align		4
.L_355:
        /*00ec*/ 	.byte	0x04, 0x1c
        /*00ee*/ 	.short	(.L_357 - .L_356)


	//   ....[0]....
.L_356:
        /*00f0*/ 	.word	0x00001900


	//----- nvinfo : EIATTR_CRS_STACK_SIZE
	.align		4
.L_357:
        /*00f4*/ 	.byte	0x04, 0x1e
        /*00f6*/ 	.short	(.L_359 - .L_358)
.L_358:
        /*00f8*/ 	.word	0x00000000


	//----- nvinfo : EIATTR_CBANK_PARAM_SIZE
	.align		4
.L_359:
        /*00fc*/ 	.byte	0x03, 0x19
        /*00fe*/ 	.short	0x0049


	//----- nvinfo : EIATTR_PARAM_CBANK
	.align		4
        /*0100*/ 	.byte	0x04, 0x0a
        /*0102*/ 	.short	(.L_361 - .L_360)
	.align		4
.L_360:
        /*0104*/ 	.word	index@(.nv.constant0._Z16q4_matmul_kernelILb0ELb1ELb1EEvPK6__halfPKjPS0_S2_S4_iiiiiS4_b)
        /*0108*/ 	.short	0x0210
        /*010a*/ 	.short	0x0049


	//----- nvinfo : EIATTR_SW_WAR
	.align		4
.L_361:
        /*010c*/ 	.byte	0x04, 0x36
        /*010e*/ 	.short	(.L_363 - .L_362)
.L_362:
        /*0110*/ 	.word	0x00000008
.L_363:


//--------------------- .nv.callgraph             --------------------------
	.section	.nv.callgraph,"",@"SHT_CUDA_CALLGRAPH"
	.align	4
	.sectionentsize	8
	.align		4
        /*0000*/ 	.word	0x00000000
	.align		4
        /*0004*/ 	.word	0xffffffff
	.align		4
        /*0008*/ 	.word	0x00000000
	.align		4
        /*000c*/ 	.word	0xfffffffe
	.align		4
        /*0010*/ 	.word	0x00000000
	.align		4
        /*0014*/ 	.word	0xfffffffd
	.align		4
        /*0018*/ 	.word	0x00000000
	.align		4
        /*001c*/ 	.word	0xfffffffc


//--------------------- .nv.constant4             --------------------------
	.section	.nv.constant4,"a",@progbits
	.align	8
	.align		8
.nv.constant4:
        /*0000*/ 	.dword	_ZN43_INTERNAL_35134359_12_q4_matmul_cu_1a5c58374cuda3std3__45__cpo5beginE
	.align		8
        /*0008*/ 	.dword	_ZN43_INTERNAL_35134359_12_q4_matmul_cu_1a5c58374cuda3std3__45__cpo3endE
	.align		8
        /*0010*/ 	.dword	_ZN43_INTERNAL_35134359_12_q4_matmul_cu_1a5c58374cuda3std3__45__cpo6cbeginE
	.align		8
        /*0018*/ 	.dword	_ZN43_INTERNAL_35134359_12_q4_matmul_cu_1a5c58374cuda3std3__45__cpo4cendE
	.align		8
        /*0020*/ 	.dword	_ZN43_INTERNAL_35134359_12_q4_matmul_cu_1a5c58374cuda3std3__45__cpo6rbeginE
	.align		8
        /*0028*/ 	.dword	_ZN43_INTERNAL_35134359_12_q4_matmul_cu_1a5c58374cuda3std3__45__cpo4rendE
	.align		8
        /*0030*/ 	.dword	_ZN43_INTERNAL_35134359_12_q4_matmul_cu_1a5c58374cuda3std3__45__cpo7crbeginE
	.align		8
        /*0038*/ 	.dword	_ZN43_INTERNAL_35134359_12_q4_matmul_cu_1a5c58374cuda3std3__45__cpo5crendE
	.align		8
        /*0040*/ 	.dword	_ZN43_INTERNAL_35134359_12_q4_matmul_cu_1a5c58374cuda3std3__445_GLOBAL__N__35134359_12_q4_matmul_cu_1a5c58376ignoreE
	.align		8
        /*0048*/ 	.dword	_ZN43_INTERNAL_35134359_12_q4_matmul_cu_1a5c58374cuda3std3__419piecewise_constructE
	.align		8
        /*0050*/ 	.dword	_ZN43_INTERNAL_35134359_12_q4_matmul_cu_1a5c58374cuda3std3__48in_placeE
	.align		8
        /*0058*/ 	.dword	_ZN43_INTERNAL_35134359_12_q4_matmul_cu_1a5c58374cuda3std3__420unreachable_sentinelE
	.align		8
        /*0060*/ 	.dword	_ZN43_INTERNAL_35134359_12_q4_matmul_cu_1a5c58374cuda3std6ranges3__45__cpo4swapE
	.align		8
        /*0068*/ 	.dword	_ZN43_INTERNAL_35134359_12_q4_matmul_cu_1a5c58374cuda3std6ranges3__45__cpo9iter_moveE
	.align		8
        /*0070*/ 	.dword	_ZN43_INTERNAL_35134359_12_q4_matmul_cu_1a5c58374cuda3std6ranges3__45__cpo5beginE
	.align		8
        /*0078*/ 	.dword	_ZN43_INTERNAL_35134359_12_q4_matmul_cu_1a5c58374cuda3std6ranges3__45__cpo3endE
	.align		8
        /*0080*/ 	.dword	_ZN43_INTERNAL_35134359_12_q4_matmul_cu_1a5c58374cuda3std6ranges3__45__cpo6cbeginE
	.align		8
        /*0088*/ 	.dword	_ZN43_INTERNAL_35134359_12_q4_matmul_cu_1a5c58374cuda3std6ranges3__45__cpo4cendE
	.align		8
        /*0090*/ 	.dword	_ZN43_INTERNAL_35134359_12_q4_matmul_cu_1a5c58374cuda3std6ranges3__45__cpo7advanceE
	.align		8
        /*0098*/ 	.dword	_ZN43_INTERNAL_35134359_12_q4_matmul_cu_1a5c58374cuda3std6ranges3__45__cpo9iter_swapE
	.align		8
        /*00a0*/ 	.dword	_ZN43_INTERNAL_35134359_12_q4_matmul_cu_1a5c58374cuda3std6ranges3__45__cpo4nextE
	.align		8
        /*00a8*/ 	.dword	_ZN43_INTERNAL_35134359_12_q4_matmul_cu_1a5c58374cuda3std6ranges3__45__cpo4prevE
	.align		8
        /*00b0*/ 	.dword	_ZN43_INTERNAL_35134359_12_q4_matmul_cu_1a5c58374cuda3std6ranges3__45__cpo4dataE
	.align		8
        /*00b8*/ 	.dword	_ZN43_INTERNAL_35134359_12_q4_matmul_cu_1a5c58374cuda3std6ranges3__45__cpo5cdataE
	.align		8
        /*00c0*/ 	.dword	_ZN43_INTERNAL_35134359_12_q4_matmul_cu_1a5c58374cuda3std6ranges3__45__cpo4sizeE
	.align		8
        /*00c8*/ 	.dword	_ZN43_INTERNAL_35134359_12_q4_matmul_cu_1a5c58374cuda3std6ranges3__45__cpo5ssizeE
	.align		8
        /*00d0*/ 	.dword	_ZN43_INTERNAL_35134359_12_q4_matmul_cu_1a5c58374cuda3std6ranges3__45__cpo8distanceE
	.align		8
        /*00d8*/ 	.dword	_ZN43_INTERNAL_35134359_12_q4_matmul_cu_1a5c58376thrust23THRUST_300001_SM_900_NS6system6detail10sequential3seqE


//--------------------- .text._Z16q4_matmul_kernelILb1ELb0ELb0EEvPK6__halfPKjPS0_S2_S4_iiiiiS4_b --------------------------
	.section	.text._Z16q4_matmul_kernelILb1ELb0ELb0EEvPK6__halfPKjPS0_S2_S4_iiiiiS4_b,"ax",@progbits
	.align	128
        .global         _Z16q4_matmul_kernelILb1ELb0ELb0EEvPK6__halfPKjPS0_S2_S4_iiiiiS4_b
        .type           _Z16q4_matmul_kernelILb1ELb0ELb0EEvPK6__halfPKjPS0_S2_S4_iiiiiS4_b,@function
        .size           _Z16q4_matmul_kernelILb1ELb0ELb0EEvPK6__halfPKjPS0_S2_S4_iiiiiS4_b,(.L_x_48 - _Z16q4_matmul_kernelILb1ELb0ELb0EEvPK6__halfPKjPS0_S2_S4_iiiiiS4_b)
        .other          _Z16q4_matmul_kernelILb1ELb0ELb0EEvPK6__halfPKjPS0_S2_S4_iiiiiS4_b,@"STO_CUDA_ENTRY STV_DEFAULT"
_Z16q4_matmul_kernelILb1ELb0ELb0EEvPK6__halfPKjPS0_S2_S4_iiiiiS4_b:
.text._Z16q4_matmul_kernelILb1ELb0ELb0EEvPK6__halfPKjPS0_S2_S4_iiiiiS4_b:
[----:B------:R-:W-:Y:S01]  /*0000*/  LDC R1, c[0x0][0x28] ;  /* 0x00000a00ff017b82 */ /* 0x000fe20000000800 */
[----:B------:R-:W0:Y:S01]  /*0010*/  S2R R3, SR_TID.X ;  /* 0x0000000000037919 */ /* 0x000e220000002100 */
[----:B------:R-:W-:-:S06]  /*0020*/  ULDC.U8 UR4, c[0x0][0x258] ;  /* 0x0000960000047ab9 */ /* 0x000fcc0000000000 */
[----:B------:R-:W1:Y:S01]  /*0030*/  LDC R0, c[0x0][0x23c] ;  /* 0x00008f00ff007b82 */ /* 0x000e620000000800 */
[----:B------:R-:W-:Y:S01]  /*0040*/  UPRMT UR4, UR4, 0x8880, URZ ;  /* 0x0000888004047896 */ /* 0x000fe2000800003f */
[----:B------:R-:W0:Y:S01]  /*0050*/  S2R R5, SR_CTAID.Z ;  /* 0x0000000000057919 */ /* 0x000e220000002700 */
[----:B------:R-:W-:Y:S01]  /*0060*/  ULDC UR6, c[0x0][0x248] ;  /* 0x0000920000067ab9 */ /* 0x000fe20000000800 */
[----:B------:R-:W2:Y:S01]  /*0070*/  S2R R2, SR_CTAID.X ;  /* 0x0000000000027919 */ /* 0x000ea20000002500 */
[----:B------:R-:W3:Y:S01]  /*0080*/  S2R R4, SR_TID.Y ;  /* 0x0000000000047919 */ /* 0x000ee20000002200 */
[C---:B0-----:R-:W-:Y:S01]  /*0090*/  LOP3.LUT P0, RZ, R5.reuse, 0x1, R3, 0xf8, !PT ;  /* 0x0000000105ff7812 */ /* 0x041fe2000780f803 */
[----:B------:R-:W-:-:S03]  /*00a0*/  IMAD R5, R5, UR6, RZ ;  /* 0x0000000605057c24 */ /* 0x000fc6000f8e02ff */
[----:B------:R-:W-:Y:S02]  /*00b0*/  ISETP.NE.OR P0, PT, RZ, UR4, P0 ;  /* 0x00000004ff007c0c */ /* 0x000fe40008705670 */
[----:B------:R-:W3:Y:S01]  /*00c0*/  S2UR UR4, SR_CTAID.Y ;  /* 0x00000000000479c3 */ /* 0x000ee20000002600 */
[----:B--2---:R-:W-:-:S10]  /*00d0*/  IMAD R2, R2, 0x20, R3 ;  /* 0x0000002002027824 */ /* 0x004fd400078e0203 */
[----:B------:R-:W0:Y:S08]  /*00e0*/  @!P0 LDC R9, c[0x0][0x240] ;  /* 0x00009000ff098b82 */ /* 0x000e300000000800 */
[----:B------:R-:W2:Y:S01]  /*00f0*/  @!P0 LDC.64 R6, c[0x0][0x220] ;  /* 0x00008800ff068b82 */ /* 0x000ea20000000a00 */
[----:B---3--:R-:W-:Y:S01]  /*0100*/  VIADD R3, R4, UR4 ;  /* 0x0000000404037c36 */ /* 0x008fe20008000000 */
[----:B-1----:R-:W-:Y:S01]  /*0110*/  VIADDMNMX.U32 R4, R5, UR6, R0, PT ;  /* 0x0000000605047c46 */ /* 0x002fe2000b800000 */
[----:B------:R-:W-:-:S04]  /*0120*/  ULDC.64 UR4, c[0x0][0x208] ;  /* 0x0000820000047ab9 */ /* 0x000fc80000000a00 */
[----:B------:R-:W-:Y:S02]  /*0130*/  IMAD.IADD R11, R4, 0x1, -R5 ;  /* 0x00000001040b7824 */ /* 0x000fe400078e0a05 */
[----:B0-----:R-:W-:-:S04]  /*0140*/  @!P0 IMAD R9, R3, R9, R2 ;  /* 0x0000000903098224 */ /* 0x001fc800078e0202 */
[----:B--2---:R-:W-:Y:S01]  /*0150*/  @!P0 IMAD.WIDE R6, R9, 0x2, R6 ;  /* 0x0000000209068825 */ /* 0x004fe200078e0206 */
[----:B------:R-:W-:-:S04]  /*0160*/  PRMT R9, RZ, 0x5410, RZ ;  /* 0x00005410ff097816 */ /* 0x000fc800000000ff */
[----:B------:R0:W-:Y:S01]  /*0170*/  @!P0 STG.E desc[UR4][R6.64], RZ ;  /* 0x000000ff06008986 */ /* 0x0001e2000c101904 */
[----:B------:R-:W-:Y:S01]  /*0180*/  @!P0 BAR.SYNC.DEFER_BLOCKING 0x0 ;  /* 0x0000000000008b1d */ /* 0x000fe20000010000 */
[----:B------:R-:W-:-:S13]  /*0190*/  ISETP.GE.AND P0, PT, R11, 0x8, PT ;  /* 0x000000080b00780c */ /* 0x000fda0003f06270 */
[----:B0-----:R-:W-:Y:S05]  /*01a0*/  @!P0 BRA `(.L_x_0) ;  /* 0x0000001000888947 */ /* 0x001fea0003800000 */
[----:B------:R-:W-:Y:S01]  /*01b0*/  SHF.R.S32.HI R4, RZ, 0x1f, R11 ;  /* 0x0000001fff047819 */ /* 0x000fe2000001140b */
[----:B------:R-:W-:Y:S01]  /*01c0*/  VIADD R6, R5, 0x8 ;  /* 0x0000000805067836 */ /* 0x000fe20000000000 */
[----:B------:R-:W-:Y:S02]  /*01d0*/  LOP3.LUT R7, RZ, R5, RZ, 0x33, !PT ;  /* 0x00000005ff077212 */ /* 0x000fe400078e33ff */
[----:B------:R-:W-:Y:S02]  /*01e0*/  LEA.HI R4, R4, R11, RZ, 0x3 ;  /* 0x0000000b04047211 */ /* 0x000fe400078f18ff */
[----:B------:R-:W-:Y:S02]  /*01f0*/  SHF.R.S32.HI R9, RZ, 0x1f, R2 ;  /* 0x0000001fff097819 */ /* 0x000fe40000011402 */
[----:B------:R-:W-:-:S04]  /*0200*/  LOP3.LUT R4, R4, 0xfffffff8, RZ, 0xc0, !PT ;  /* 0xfffffff804047812 */ /* 0x000fc800078ec0ff */
[----:B------:R-:W-:Y:S02]  /*0210*/  VIADDMNMX R4, R4, R5, R6, !PT ;  /* 0x0000000504047246 */ /* 0x000fe40007800106 */
[----:B------:R-:W-:Y:S02]  /*0220*/  LEA.HI R6, R9, R2, RZ, 0x3 ;  /* 0x0000000209067211 */ /* 0x000fe400078f18ff */
[----:B------:R-:W-:Y:S01]  /*0230*/  PRMT R9, RZ, 0x5410, RZ ;  /* 0x00005410ff097816 */ /* 0x000fe200000000ff */
[----:B------:R-:W-:Y:S01]  /*0240*/  IMAD.IADD R7, R4, 0x1, R7 ;  /* 0x0000000104077824 */ /* 0x000fe200078e0207 */
[----:B------:R-:W-:Y:S01]  /*0250*/  SHF.R.S32.HI R6, RZ, 0x3, R6 ;  /* 0x00000003ff067819 */ /* 0x000fe20000011406 */
[----:B------:R-:W-:-:S03]  /*0260*/  IMAD.SHL.U32 R4, R2, 0x4, RZ ;  /* 0x0000000402047824 */ /* 0x000fc600078e00ff */
[----:B------:R-:W-:Y:S02]  /*0270*/  SHF.R.U32.HI R7, RZ, 0x3, R7 ;  /* 0x00000003ff077819 */ /* 0x000fe40000011607 */
[----:B------:R-:W-:Y:S02]  /*0280*/  LOP3.LUT R4, R4, 0x1c, RZ, 0xc0, !PT ;  /* 0x0000001c04047812 */ /* 0x000fe400078ec0ff */
[C---:B------:R-:W-:Y:S01]  /*0290*/  ISETP.NE.AND P1, PT, R7.reuse, RZ, PT ;  /* 0x000000ff0700720c */ /* 0x040fe20003f25270 */
[----:B------:R-:W-:-:S05]  /*02a0*/  VIADD R12, R7, 0x1 ;  /* 0x00000001070c7836 */ /* 0x000fca0000000000 */
[----:B------:R-:W-:-:S04]  /*02b0*/  LOP3.LUT R12, R12, 0x1, RZ, 0xc0, !PT ;  /* 0x000000010c0c7812 */ /* 0x000fc800078ec0ff */
[----:B------:R-:W-:-:S03]  /*02c0*/  ISETP.NE.AND P0, PT, R12, RZ, PT ;  /* 0x000000ff0c00720c */ /* 0x000fc60003f05270 */
[----:B------:R-:W-:Y:S10]  /*02d0*/  @!P1 BRA `(.L_x_1) ;  /* 0x0000000800cc9947 */ /* 0x000ff40003800000 */
[----:B------:R-:W0:Y:S01]  /*02e0*/  LDC R8, c[0x0][0x244] ;  /* 0x00009100ff087b82 */ /* 0x000e220000000800 */
[----:B------:R-:W-:Y:S01]  /*02f0*/  IMAD R11, R3, R0, R5 ;  /* 0x00000000030b7224 */ /* 0x000fe200078e0205 */
[----:B------:R-:W-:Y:S01]  /*0300*/  PRMT R9, R9, 0x5410, RZ ;  /* 0x0000541009097816 */ /* 0x000fe200000000ff */
[----:B------:R-:W-:Y:S01]  /*0310*/  IMAD.IADD R7, R7, 0x1, -R12 ;  /* 0x0000000107077824 */ /* 0x000fe200078e0a0c */
[----:B------:R-:W-:-:S04]  /*0320*/  ULDC UR6, c[0x0][0x240] ;  /* 0x0000900000067ab9 */ /* 0x000fc80000000800 */
[----:B------:R-:W1:Y:S01]  /*0330*/  LDC.64 R16, c[0x0][0x210] ;  /* 0x00008400ff107b82 */ /* 0x000e620000000a00 */
[----:B0-----:R-:W-:-:S04]  /*0340*/  IABS R10, R8 ;  /* 0x00000008000a7213 */ /* 0x001fc80000000000 */
[----:B------:R-:W0:Y:S01]  /*0350*/  I2F.RP R18, R10 ;  /* 0x0000000a00127306 */ /* 0x000e220000209400 */
[----:B-1----:R-:W-:-:S07]  /*0360*/  IMAD.WIDE R16, R11, 0x2, R16 ;  /* 0x000000020b107825 */ /* 0x002fce00078e0210 */
[----:B0-----:R-:W0:Y:S02]  /*0370*/  MUFU.RCP R18, R18 ;  /* 0x0000001200127308 */ /* 0x001e240000001000 */
[----:B0-----:R-:W-:-:S06]  /*0380*/  VIADD R14, R18, 0xffffffe ;  /* 0x0ffffffe120e7836 */ /* 0x001fcc0000000000 */
[----:B------:R0:W1:Y:S02]  /*0390*/  F2I.FTZ.U32.TRUNC.NTZ R15, R14 ;  /* 0x0000000e000f7305 */ /* 0x000064000021f000 */
[----:B0-----:R-:W-:Y:S02]  /*03a0*/  IMAD.MOV.U32 R14, RZ, RZ, RZ ;  /* 0x000000ffff0e7224 */ /* 0x001fe400078e00ff */
[----:B-1----:R-:W-:-:S04]  /*03b0*/  IMAD.MOV R13, RZ, RZ, -R15 ;  /* 0x000000ffff0d7224 */ /* 0x002fc800078e0a0f */
[----:B------:R-:W-:Y:S01]  /*03c0*/  IMAD R11, R13, R10, RZ ;  /* 0x0000000a0d0b7224 */ /* 0x000fe200078e02ff */
[----:B------:R-:W-:-:S03]  /*03d0*/  IADD3 R13, P1, R16, 0x8, RZ ;  /* 0x00000008100d7810 */ /* 0x000fc60007f3e0ff */
[----:B------:R-:W-:-:S04]  /*03e0*/  IMAD.HI.U32 R12, R15, R11, R14 ;  /* 0x0000000b0f0c7227 */ /* 0x000fc800078e000e */
[----:B------:R-:W-:-:S07]  /*03f0*/  IMAD.X R26, RZ, RZ, R17, P1 ;  /* 0x000000ffff1a7224 */ /* 0x000fce00008e0611 */
.L_x_2:
[----:B------:R-:W-:Y:S01]  /*0400*/  IABS R15, R5 ;  /* 0x00000005000f7213 */ /* 0x000fe20000000000 */
[----:B------:R-:W0:Y:S01]  /*0410*/  LDC.64 R18, c[0x0][0x230] ;  /* 0x00008c00ff127b82 */ /* 0x000e220000000a00 */
[----:B------:R-:W-:-:S03]  /*0420*/  SHF.R.S32.HI R20, RZ, 0x1f, R5 ;  /* 0x0000001fff147819 */ /* 0x000fc60000011405 */
[----:B------:R-:W-:Y:S01]  /*0430*/  IMAD.HI.U32 R11, R12, R15, RZ ;  /* 0x0000000f0c0b7227 */ /* 0x000fe200078e00ff */
[----:B------:R-:W-:-:S03]  /*0440*/  LEA.HI R20, R20, R5, RZ, 0x3 ;  /* 0x0000000514147211 */ /* 0x000fc600078f18ff */
[----:B------:R-:W-:Y:S01]  /*0450*/  IMAD.MOV R14, RZ, RZ, -R11 ;  /* 0x000000ffff0e7224 */ /* 0x000fe200078e0a0b */
[----:B------:R-:W1:Y:S01]  /*0460*/  LDC.64 R16, c[0x0][0x218] ;  /* 0x00008600ff107b82 */ /* 0x000e620000000a00 */
[----:B------:R-:W-:Y:S02]  /*0470*/  SHF.R.S32.HI R21, RZ, 0x3, R20 ;  /* 0x00000003ff157819 */ /* 0x000fe40000011414 */
[----:B------:R-:W-:Y:S01]  /*0480*/  IMAD R15, R10, R14, R15 ;  /* 0x0000000e0a0f7224 */ /* 0x000fe200078e020f */
[----:B------:R-:W-:-:S04]  /*0490*/  LOP3.LUT R14, R5, R8, RZ, 0x3c, !PT ;  /* 0x00000008050e7212 */ /* 0x000fc800078e3cff */
[----:B------:R-:W-:Y:S02]  /*04a0*/  ISETP.GT.U32.AND P2, PT, R10, R15, PT ;  /* 0x0000000f0a00720c */ /* 0x000fe40003f44070 */
[----:B------:R-:W-:Y:S02]  /*04b0*/  ISETP.GE.AND P3, PT, R14, RZ, PT ;  /* 0x000000ff0e00720c */ /* 0x000fe40003f66270 */
[----:B------:R-:W-:-:S09]  /*04c0*/  LOP3.LUT R14, RZ, R8, RZ, 0x33, !PT ;  /* 0x00000008ff0e7212 */ /* 0x000fd200078e33ff */
[----:B------:R-:W-:Y:S02]  /*04d0*/  @!P2 IMAD.IADD R15, R15, 0x1, -R10 ;  /* 0x000000010f0fa824 */ /* 0x000fe400078e0a0a */
[----:B------:R-:W-:-:S03]  /*04e0*/  @!P2 VIADD R11, R11, 0x1 ;  /* 0x000000010b0ba836 */ /* 0x000fc60000000000 */
[----:B------:R-:W-:-:S13]  /*04f0*/  ISETP.GE.U32.AND P1, PT, R15, R10, PT ;  /* 0x0000000a0f00720c */ /* 0x000fda0003f26070 */
[----:B------:R-:W-:Y:S01]  /*0500*/  @P1 VIADD R11, R11, 0x1 ;  /* 0x000000010b0b1836 */ /* 0x000fe20000000000 */
[----:B------:R-:W-:-:S03]  /*0510*/  ISETP.NE.AND P1, PT, R8, RZ, PT ;  /* 0x000000ff0800720c */ /* 0x000fc60003f25270 */
[----:B------:R-:W-:-:S05]  /*0520*/  @!P3 IMAD.MOV R11, RZ, RZ, -R11 ;  /* 0x000000ffff0bb224 */ /* 0x000fca00078e0a0b */
[----:B------:R-:W-:-:S05]  /*0530*/  SEL R11, R14, R11, !P1 ;  /* 0x0000000b0e0b7207 */ /* 0x000fca0004800000 */
[----:B------:R-:W-:-:S05]  /*0540*/  IMAD R11, R11, UR6, RZ ;  /* 0x000000060b0b7c24 */ /* 0x000fca000f8e02ff */
[----:B------:R-:W-:-:S04]  /*0550*/  SHF.R.S32.HI R14, RZ, 0x1f, R11 ;  /* 0x0000001fff0e7819 */ /* 0x000fc8000001140b */
[----:B------:R-:W-:-:S04]  /*0560*/  LEA.HI R15, R14, R11, RZ, 0x3 ;  /* 0x0000000b0e0f7211 */ /* 0x000fc800078f18ff */
[----:B------:R-:W-:-:S05]  /*0570*/  LEA.HI.SX32 R15, R15, R6, 0x1d ;  /* 0x000000060f0f7211 */ /* 0x000fca00078feaff */
[----:B0-----:R-:W-:-:S04]  /*0580*/  IMAD.WIDE R22, R15, 0x4, R18 ;  /* 0x000000040f167825 */ /* 0x001fc800078e0212 */
[----:B------:R-:W-:Y:S02]  /*0590*/  IMAD R15, R21, UR6, R2 ;  /* 0x00000006150f7c24 */ /* 0x000fe4000f8e0202 */
[----:B------:R-:W2:Y:S02]  /*05a0*/  LDG.E.CONSTANT R23, desc[UR4][R22.64] ;  /* 0x0000000416177981 */ /* 0x000ea4000c1e9900 */
[----:B-1----:R-:W-:-:S05]  /*05b0*/  IMAD.WIDE R14, R15, 0x4, R16 ;  /* 0x000000040f0e7825 */ /* 0x002fca00078e0210 */
[----:B------:R0:W3:Y:S02]  /*05c0*/  LDG.E.CONSTANT R24, desc[UR4][R14.64] ;  /* 0x000000040e187981 */ /* 0x0000e4000c1e9900 */
[----:B0-----:R-:W-:Y:S02]  /*05d0*/  IMAD.MOV.U32 R14, RZ, RZ, R13 ;  /* 0x000000ffff0e7224 */ /* 0x001fe400078e000d */
[----:B------:R-:W-:-:S05]  /*05e0*/  IMAD.MOV.U32 R15, RZ, RZ, R26 ;  /* 0x000000ffff0f7224 */ /* 0x000fca00078e001a */
[----:B------:R-:W4:Y:S04]  /*05f0*/  LDG.E.CONSTANT R26, desc[UR4][R14.64+-0x8] ;  /* 0xfffff8040e1a7981 */ /* 0x000f28000c1e9900 */
[----:B------:R-:W5:Y:S04]  /*0600*/  LDG.E.CONSTANT R25, desc[UR4][R14.64+-0x4] ;  /* 0xfffffc040e197981 */ /* 0x000f68000c1e9900 */
[----:B------:R-:W5:Y:S04]  /*0610*/  LDG.E.CONSTANT R21, desc[UR4][R14.64] ;  /* 0x000000040e157981 */ /* 0x000f68000c1e9900 */
[----:B------:R-:W5:Y:S01]  /*0620*/  LDG.E.CONSTANT R20, desc[UR4][R14.64+0x4] ;  /* 0x000004040e147981 */ /* 0x000f62000c1e9900 */
[----:B--2---:R-:W-:-:S05]  /*0630*/  SHF.R.U32.HI R13, RZ, R4, R23 ;  /* 0x00000004ff0d7219 */ /* 0x004fca0000011617 */
[----:B------:R-:W-:Y:S01]  /*0640*/  VIADD R13, R13, 0x1 ;  /* 0x000000010d0d7836 */ /* 0x000fe20000000000 */
[----:B---3--:R-:W-:Y:S02]  /*0650*/  SHF.R.U32.HI R23, RZ, 0x4, R24 ;  /* 0x00000004ff177819 */ /* 0x008fe40000011618 */
[----:B------:R-:W-:Y:S02]  /*0660*/  LOP3.LUT R22, R24, 0xf, RZ, 0xc0, !PT ;  /* 0x0000000f18167812 */ /* 0x000fe400078ec0ff */
[----:B------:R-:W-:Y:S02]  /*0670*/  LOP3.LUT R13, R13, 0xf, RZ, 0xc0, !PT ;  /* 0x0000000f0d0d7812 */ /* 0x000fe400078ec0ff */
[----:B------:R-:W-:-:S03]  /*0680*/  LOP3.LUT R28, R23, 0xf, RZ, 0xc0, !PT ;  /* 0x0000000f171c7812 */ /* 0x000fc600078ec0ff */
[--C-:B------:R-:W-:Y:S02]  /*0690*/  IMAD.IADD R22, R22, 0x1, -R13.reuse ;  /* 0x0000000116167824 */ /* 0x100fe400078e0a0d */
[----:B------:R-:W-:-:S04]  /*06a0*/  IMAD.IADD R28, R28, 0x1, -R13 ;  /* 0x000000011c1c7824 */ /* 0x000fc800078e0a0d */
[----:B------:R-:W-:Y:S08]  /*06b0*/  I2F.F16 R22, R22 ;  /* 0x0000001600167306 */ /* 0x000ff00000200c00 */
[----:B------:R-:W0:Y:S02]  /*06c0*/  I2F.F16 R23, R28 ;  /* 0x0000001c00177306 */ /* 0x000e240000200c00 */
[----:B0-----:R-:W-:-:S02]  /*06d0*/  PRMT R27, R22, 0x5410, R23 ;  /* 0x00005410161b7816 */ /* 0x001fc40000000017 */
[----:B------:R-:W-:-:S04]  /*06e0*/  SHF.R.U32.HI R23, RZ, 0x8, R24 ;  /* 0x00000008ff177819 */ /* 0x000fc80000011618 */
[----:B----4-:R-:W-:Y:S01]  /*06f0*/  HFMA2.MMA R26, R26, R27, -RZ ;  /* 0x0000001b1a1a7235 */ /* 0x010fe200001000ff */
[----:B------:R-:W-:Y:S02]  /*0700*/  SHF.R.U32.HI R27, RZ, 0xc, R24 ;  /* 0x0000000cff1b7819 */ /* 0x000fe40000011618 */
        /* <DEDUP_REMOVED lines=8> */
[----:B-----5:R-:W-:Y:S01]  /*0790*/  HFMA2.MMA R26, R25, R23, R26 ;  /* 0x00000017191a7235 */ /* 0x020fe2000000001a */
[----:B------:R-:W-:Y:S02]  /*07a0*/  SHF.R.U32.HI R25, RZ, 0x14, R24 ;  /* 0x00000014ff197819 */ /* 0x000fe40000011618 */
[----:B------:R-:W-:Y:S02]  /*07b0*/  LOP3.LUT R22, R22, 0xf, RZ, 0xc0, !PT ;  /* 0x0000000f16167812 */ /* 0x000fe400078ec0ff */
[----:B------:R-:W-:-:S03]  /*07c0*/  LOP3.LUT R28, R25, 0xf, RZ, 0xc0, !PT ;  /* 0x0000000f191c7812 */ /* 0x000fc600078ec0ff */
[--C-:B------:R-:W-:Y:S02]  /*07d0*/  IMAD.IADD R22, R22, 0x1, -R13.reuse ;  /* 0x0000000116167824 */ /* 0x100fe400078e0a0d */
[----:B------:R-:W-:-:S04]  /*07e0*/  IMAD.IADD R28, R28, 0x1, -R13 ;  /* 0x000000011c1c7824 */ /* 0x000fc800078e0a0d */
[----:B------:R-:W-:Y:S08]  /*07f0*/  I2F.F16 R22, R22 ;  /* 0x0000001600167306 */ /* 0x000ff00000200c00 */
[----:B------:R-:W0:Y:S01]  /*0800*/  I2F.F16 R23, R28 ;  /* 0x0000001c00177306 */ /* 0x000e220000200c00 */
[----:B------:R-:W-:Y:S01]  /*0810*/  VIADD R25, R5, 0x8 ;  /* 0x0000000805197836 */ /* 0x000fe20000000000 */
[----:B0-----:R-:W-:-:S05]  /*0820*/  PRMT R23, R22, 0x5410, R23 ;  /* 0x0000541016177816 */ /* 0x001fca0000000017 */
[----:B------:R-:W-:Y:S01]  /*0830*/  HFMA2 R21, R21, R23, R26 ;  /* 0x0000001715157231 */ /* 0x000fe2000000001a */
[----:B------:R-:W-:Y:S02]  /*0840*/  SHF.R.U32.HI R23, RZ, 0x18, R24 ;  /* 0x00000018ff177819 */ /* 0x000fe40000011618 */
[----:B------:R-:W-:Y:S02]  /*0850*/  IABS R27, R25 ;  /* 0x00000019001b7213 */ /* 0x000fe40000000000 */
[----:B------:R-:W-:Y:S02]  /*0860*/  LOP3.LUT R26, R23, 0xf, RZ, 0xc0, !PT ;  /* 0x0000000f171a7812 */ /* 0x000fe400078ec0ff */
[----:B------:R-:W-:-:S03]  /*0870*/  LEA.HI R23, R24, -R13, RZ, 0x4 ;  /* 0x8000000d18177211 */ /* 0x000fc600078f20ff */
[----:B------:R-:W-:Y:S02]  /*0880*/  IMAD.IADD R22, R26, 0x1, -R13 ;  /* 0x000000011a167824 */ /* 0x000fe400078e0a0d */
[----:B------:R-:W-:Y:S01]  /*0890*/  IMAD.HI.U32 R13, R12, R27, RZ ;  /* 0x0000001b0c0d7227 */ /* 0x000fe200078e00ff */
[----:B------:R-:W2:Y:S03]  /*08a0*/  LDG.E.CONSTANT R26, desc[UR4][R14.64+0x8] ;  /* 0x000008040e1a7981 */ /* 0x000ea6000c1e9900 */
[----:B------:R-:W-:-:S04]  /*08b0*/  IMAD.MOV R24, RZ, RZ, -R13 ;  /* 0x000000ffff187224 */ /* 0x000fc800078e0a0d */
[----:B------:R-:W-:-:S05]  /*08c0*/  IMAD R27, R10, R24, R27 ;  /* 0x000000180a1b7224 */ /* 0x000fca00078e021b */
[----:B------:R-:W-:Y:S02]  /*08d0*/  ISETP.GT.U32.AND P3, PT, R10, R27, PT ;  /* 0x0000001b0a00720c */ /* 0x000fe40003f64070 */
[----:B------:R-:W-:-:S11]  /*08e0*/  LOP3.LUT R24, R25, R8, RZ, 0x3c, !PT ;  /* 0x0000000819187212 */ /* 0x000fd600078e3cff */
[----:B------:R-:W-:Y:S01]  /*08f0*/  @!P3 IMAD.IADD R27, R27, 0x1, -R10 ;  /* 0x000000011b1bb824 */ /* 0x000fe200078e0a0a */
[----:B------:R-:W-:-:S04]  /*0900*/  ISETP.GE.AND P4, PT, R24, RZ, PT ;  /* 0x000000ff1800720c */ /* 0x000fc80003f86270 */
[----:B------:R-:W-:Y:S01]  /*0910*/  ISETP.GE.U32.AND P2, PT, R27, R10, PT ;  /* 0x0000000a1b00720c */ /* 0x000fe20003f46070 */
[----:B------:R-:W-:Y:S01]  /*0920*/  @!P3 VIADD R13, R13, 0x1 ;  /* 0x000000010d0db836 */ /* 0x000fe20000000000 */
[----:B------:R-:W-:-:S11]  /*0930*/  LOP3.LUT R24, RZ, R8, RZ, 0x33, !PT ;  /* 0x00000008ff187212 */ /* 0x000fd600078e33ff */
[----:B------:R-:W-:-:S04]  /*0940*/  @P2 VIADD R13, R13, 0x1 ;  /* 0x000000010d0d2836 */ /* 0x000fc80000000000 */
[----:B------:R-:W-:-:S05]  /*0950*/  @!P4 IMAD.MOV R13, RZ, RZ, -R13 ;  /* 0x000000ffff0dc224 */ /* 0x000fca00078e0a0d */
[----:B------:R-:W-:-:S05]  /*0960*/  SEL R13, R24, R13, !P1 ;  /* 0x0000000d180d7207 */ /* 0x000fca0004800000 */
[----:B------:R-:W-:-:S05]  /*0970*/  IMAD R13, R13, UR6, RZ ;  /* 0x000000060d0d7c24 */ /* 0x000fca000f8e02ff */
[----:B------:R-:W-:-:S04]  /*0980*/  SHF.R.S32.HI R24, RZ, 0x1f, R13 ;  /* 0x0000001fff187819 */ /* 0x000fc8000001140d */
[----:B------:R-:W-:Y:S02]  /*0990*/  LEA.HI R27, R24, R13, RZ, 0x3 ;  /* 0x0000000d181b7211 */ /* 0x000fe400078f18ff */
[----:B------:R-:W-:Y:S02]  /*09a0*/  SHF.R.S32.HI R24, RZ, 0x1f, R25 ;  /* 0x0000001fff187819 */ /* 0x000fe40000011419 */
[----:B------:R-:W-:Y:S02]  /*09b0*/  LEA.HI.SX32 R27, R27, R6, 0x1d ;  /* 0x000000061b1b7211 */ /* 0x000fe400078feaff */
[----:B------:R-:W-:-:S03]  /*09c0*/  LEA.HI R24, R24, R25, RZ, 0x3 ;  /* 0x0000001918187211 */ /* 0x000fc600078f18ff */
[----:B------:R-:W-:Y:S01]  /*09d0*/  IMAD.WIDE R18, R27, 0x4, R18 ;  /* 0x000000041b127825 */ /* 0x000fe200078e0212 */
[----:B------:R-:W-:Y:S01]  /*09e0*/  SHF.R.S32.HI R25, RZ, 0x3, R24 ;  /* 0x00000003ff197819 */ /* 0x000fe20000011418 */
[----:B------:R-:W-:Y:S01]  /*09f0*/  I2F.F16 R22, R22 ;  /* 0x0000001600167306 */ /* 0x000fe20000200c00 */
[----:B------:R-:W3:Y:S03]  /*0a00*/  LDG.E.CONSTANT R27, desc[UR4][R14.64+0xc] ;  /* 0x00000c040e1b7981 */ /* 0x000ee6000c1e9900 */
[----:B------:R-:W-:Y:S01]  /*0a10*/  IMAD R25, R25, UR6, R2 ;  /* 0x0000000619197c24 */ /* 0x000fe2000f8e0202 */
[----:B------:R-:W4:Y:S03]  /*0a20*/  LDG.E.CONSTANT R19, desc[UR4][R18.64] ;  /* 0x0000000412137981 */ /* 0x000f26000c1e9900 */
[----:B------:R-:W-:-:S06]  /*0a30*/  IMAD.WIDE R16, R25, 0x4, R16 ;  /* 0x0000000419107825 */ /* 0x000fcc00078e0210 */
[----:B------:R0:W5:Y:S01]  /*0a40*/  LDG.E.CONSTANT R16, desc[UR4][R16.64] ;  /* 0x0000000410107981 */ /* 0x000162000c1e9900 */
[----:B------:R-:W1:Y:S01]  /*0a50*/  I2F.F16 R23, R23 ;  /* 0x0000001700177306 */ /* 0x000e620000200c00 */
[----:B------:R-:W-:Y:S02]  /*0a60*/  IMAD.IADD R13, R2, 0x1, R13 ;  /* 0x00000001020d7824 */ /* 0x000fe400078e020d */
[----:B------:R-:W3:Y:S01]  /*0a70*/  LDG.E.CONSTANT R18, desc[UR4][R14.64+0x14] ;  /* 0x000014040e127981 */ /* 0x000ee2000c1e9900 */
[----:B-1----:R-:W-:-:S06]  /*0a80*/  PRMT R22, R22, 0x5410, R23 ;  /* 0x0000541016167816 */ /* 0x002fcc0000000017 */
[----:B0-----:R-:W-:Y:S02]  /*0a90*/  HFMA2.MMA R17, R20, R22, R21 ;  /* 0x0000001614117235 */ /* 0x001fe40000000015 */
[----:B------:R-:W0:Y:S01]  /*0aa0*/  LDC.64 R20, c[0x0][0x228] ;  /* 0x00008a00ff147b82 */ /* 0x000e220000000a00 */
[----:B------:R-:W-:Y:S02]  /*0ab0*/  IMAD.IADD R25, R2, 0x1, R11 ;  /* 0x0000000102197824 */ /* 0x000fe400078e020b */
[----:B------:R-:W3:Y:S02]  /*0ac0*/  LDG.E.CONSTANT R11, desc[UR4][R14.64+0x10] ;  /* 0x000010040e0b7981 */ /* 0x000ee4000c1e9900 */
[----:B0-----:R-:W-:-:S06]  /*0ad0*/  IMAD.WIDE R24, R25, 0x2, R20 ;  /* 0x0000000219187825 */ /* 0x001fcc00078e0214 */
[----:B------:R-:W3:Y:S01]  /*0ae0*/  LDG.E.U16.CONSTANT R24, desc[UR4][R24.64] ;  /* 0x0000000418187981 */ /* 0x000ee2000c1e9500 */
[----:B------:R-:W-:-:S06]  /*0af0*/  IMAD.WIDE R20, R13, 0x2, R20 ;  /* 0x000000020d147825 */ /* 0x000fcc00078e0214 */
[----:B------:R0:W3:Y:S01]  /*0b00*/  LDG.E.U16.CONSTANT R20, desc[UR4][R20.64] ;  /* 0x0000000414147981 */ /* 0x0000e2000c1e9500 */
[----:B------:R-:W-:-:S05]  /*0b10*/  VIADD R7, R7, 0xfffffffe ;  /* 0xfffffffe07077836 */ /* 0x000fca0000000000 */
[----:B------:R-:W-:Y:S01]  /*0b20*/  ISETP.NE.AND P1, PT, R7, -0x1, PT ;  /* 0xffffffff0700780c */ /* 0x000fe20003f25270 */
[----:B------:R-:W-:Y:S01]  /*0b30*/  VIADD R5, R5, 0x10 ;  /* 0x0000001005057836 */ /* 0x000fe20000000000 */
[----:B----4-:R-:W-:-:S05]  /*0b40*/  SHF.R.U32.HI R19, RZ, R4, R19 ;  /* 0x00000004ff137219 */ /* 0x010fca0000011613 */
[----:B------:R-:W-:Y:S01]  /*0b50*/  VIADD R13, R19, 0x1 ;  /* 0x00000001130d7836 */ /* 0x000fe20000000000 */
[----:B-----5:R-:W-:-:S04]  /*0b60*/  SHF.R.U32.HI R19, RZ, 0x4, R16 ;  /* 0x00000004ff137819 */ /* 0x020fc80000011610 */
[----:B------:R-:W-:Y:S02]  /*0b70*/  LOP3.LUT R13, R13, 0xf, RZ, 0xc0, !PT ;  /* 0x0000000f0d0d7812 */ /* 0x000fe400078ec0ff */
[----:B------:R-:W-:Y:S02]  /*0b80*/  LOP3.LUT R22, R16, 0xf, RZ, 0xc0, !PT ;  /* 0x0000000f10167812 */ /* 0x000fe400078ec0ff */
[----:B------:R-:W-:-:S03]  /*0b90*/  LOP3.LUT R28, R19, 0xf, RZ, 0xc0, !PT ;  /* 0x0000000f131c7812 */ /* 0x000fc600078ec0ff */
[--C-:B------:R-:W-:Y:S02]  /*0ba0*/  IMAD.IADD R22, R22, 0x1, -R13.reuse ;  /* 0x0000000116167824 */ /* 0x100fe400078e0a0d */
[----:B------:R-:W-:-:S04]  /*0bb0*/  IMAD.IADD R28, R28, 0x1, -R13 ;  /* 0x000000011c1c7824 */ /* 0x000fc800078e0a0d */
[----:B------:R-:W-:Y:S08]  /*0bc0*/  I2F.F16 R22, R22 ;  /* 0x0000001600167306 */ /* 0x000ff00000200c00 */
[----:B------:R-:W0:Y:S01]  /*0bd0*/  I2F.F16 R19, R28 ;  /* 0x0000001c00137306 */ /* 0x000e220000200c00 */
[----:B------:R-:W-:-:S04]  /*0be0*/  SHF.R.U32.HI R23, RZ, 0xc, R16 ;  /* 0x0000000cff177819 */ /* 0x000fc80000011610 */
[----:B------:R-:W-:Y:S02]  /*0bf0*/  LOP3.LUT R23, R23, 0xf, RZ, 0xc0, !PT ;  /* 0x0000000f17177812 */ /* 0x000fe400078ec0ff */
[----:B0-----:R-:W-:Y:S02]  /*0c00*/  PRMT R21, R22, 0x5410, R19 ;  /* 0x0000541016157816 */ /* 0x001fe40000000013 */
[----:B------:R-:W-:-:S04]  /*0c10*/  SHF.R.U32.HI R19, RZ, 0x8, R16 ;  /* 0x00000008ff137819 */ /* 0x000fc80000011610 */
[----:B------:R-:W-:Y:S01]  /*0c20*/  LOP3.LUT R19, R19, 0xf, RZ, 0xc0, !PT ;  /* 0x0000000f13137812 */ /* 0x000fe200078ec0ff */
[----:B--2---:R-:W-:Y:S02]  /*0c30*/  HMUL2 R26, R26, R21 ;  /* 0x000000151a1a7232 */ /* 0x004fe40000000000 */
[--C-:B------:R-:W-:Y:S02]  /*0c40*/  IMAD.IADD R23, R23, 0x1, -R13.reuse ;  /* 0x0000000117177824 */ /* 0x100fe400078e0a0d */
[----:B------:R-:W-:Y:S02]  /*0c50*/  IMAD.IADD R21, R19, 0x1, -R13 ;  /* 0x0000000113157824 */ /* 0x000fe400078e0a0d */
[----:B------:R-:W-:Y:S08]  /*0c60*/  I2F.F16 R22, R23 ;  /* 0x0000001700167306 */ /* 0x000ff00000200c00 */
[----:B------:R-:W0:Y:S01]  /*0c70*/  I2F.F16 R21, R21 ;  /* 0x0000001500157306 */ /* 0x000e220000200c00 */
[----:B------:R-:W-:-:S02]  /*0c80*/  SHF.R.U32.HI R19, RZ, 0x10, R16 ;  /* 0x00000010ff137819 */ /* 0x000fc40000011610 */
[----:B------:R-:W-:Y:S02]  /*0c90*/  SHF.R.U32.HI R25, RZ, 0x14, R16 ;  /* 0x00000014ff197819 */ /* 0x000fe40000011610 */
[----:B0-----:R-:W-:Y:S02]  /*0ca0*/  PRMT R21, R21, 0x5410, R22 ;  /* 0x0000541015157816 */ /* 0x001fe40000000016 */
[----:B------:R-:W-:-:S05]  /*0cb0*/  LOP3.LUT R22, R19, 0xf, RZ, 0xc0, !PT ;  /* 0x0000000f13167812 */ /* 0x000fca00078ec0ff */
[----:B------:R-:W-:Y:S01]  /*0cc0*/  IMAD.IADD R19, R22, 0x1, -R13 ;  /* 0x0000000116137824 */ /* 0x000fe200078e0a0d */
[----:B------:R-:W-:Y:S01]  /*0cd0*/  LOP3.LUT R22, R25, 0xf, RZ, 0xc0, !PT ;  /* 0x0000000f19167812 */ /* 0x000fe200078ec0ff */
[----:B---3--:R-:W-:Y:S01]  /*0ce0*/  HFMA2 R26, R27, R21, R26 ;  /* 0x000000151b1a7231 */ /* 0x008fe2000000001a */
[----:B------:R-:W-:-:S03]  /*0cf0*/  SHF.R.U32.HI R21, RZ, 0x18, R16 ;  /* 0x00000018ff157819 */ /* 0x000fc60000011610 */
[----:B------:R-:W-:Y:S01]  /*0d00*/  IMAD.IADD R22, R22, 0x1, -R13 ;  /* 0x0000000116167824 */ /* 0x000fe200078e0a0d */
[----:B------:R-:W-:Y:S01]  /*0d10*/  I2F.F16 R19, R19 ;  /* 0x0000001300137306 */ /* 0x000fe20000200c00 */
[----:B------:R-:W-:Y:S02]  /*0d20*/  LOP3.LUT R28, R21, 0xf, RZ, 0xc0, !PT ;  /* 0x0000000f151c7812 */ /* 0x000fe400078ec0ff */
[----:B------:R-:W-:-:S05]  /*0d30*/  LEA.HI R16, R16, -R13, RZ, 0x4 ;  /* 0x8000000d10107211 */ /* 0x000fca00078f20ff */
[----:B------:R-:W0:Y:S01]  /*0d40*/  I2F.F16 R22, R22 ;  /* 0x0000001600167306 */ /* 0x000e220000200c00 */
[----:B------:R-:W-:Y:S02]  /*0d50*/  IMAD.IADD R21, R28, 0x1, -R13 ;  /* 0x000000011c157824 */ /* 0x000fe400078e0a0d */
[----:B------:R-:W-:-:S05]  /*0d60*/  HFMA2 R24, R24.H0_H0, R17, R9 ;  /* 0x0000001118187231 */ /* 0x000fca0000000809 */
[----:B------:R-:W-:Y:S08]  /*0d70*/  I2F.F16 R21, R21 ;  /* 0x0000001500157306 */ /* 0x000ff00000200c00 */
[----:B------:R-:W1:Y:S01]  /*0d80*/  I2F.F16 R16, R16 ;  /* 0x0000001000107306 */ /* 0x000e620000200c00 */
[----:B0-----:R-:W-:-:S06]  /*0d90*/  PRMT R9, R19, 0x5410, R22 ;  /* 0x0000541013097816 */ /* 0x001fcc0000000016 */
[----:B------:R-:W-:Y:S01]  /*0da0*/  HFMA2.MMA R9, R11, R9, R26 ;  /* 0x000000090b097235 */ /* 0x000fe2000000001a */
[----:B------:R-:W-:Y:S02]  /*0db0*/  IADD3 R13, P2, R14, 0x20, RZ ;  /* 0x000000200e0d7810 */ /* 0x000fe40007f5e0ff */
[----:B-1----:R-:W-:-:S03]  /*0dc0*/  PRMT R16, R21, 0x5410, R16 ;  /* 0x0000541015107816 */ /* 0x002fc60000000010 */
[----:B------:R-:W-:-:S04]  /*0dd0*/  IMAD.X R26, RZ, RZ, R15, P2 ;  /* 0x000000ffff1a7224 */ /* 0x000fc800010e060f */
[----:B------:R-:W-:-:S04]  /*0de0*/  HFMA2 R9, R18, R16, R9 ;  /* 0x0000001012097231 */ /* 0x000fc80000000009 */
[----:B------:R-:W-:Y:S01]  /*0df0*/  HFMA2 R9, R20.H0_H0, R9, R24 ;  /* 0x0000000914097231 */ /* 0x000fe20000000818 */
[----:B------:R-:W-:Y:S06]  /*0e00*/  @P1 BRA `(.L_x_2) ;  /* 0xfffffff4007c1947 */ /* 0x000fec000383ffff */
.L_x_1:
[----:B------:R-:W-:Y:S05]  /*0e10*/  @!P0 BRA `(.L_x_0) ;  /* 0x00000004006c8947 */ /* 0x000fea0003800000 */
[----:B------:R-:W0:Y:S01]  /*0e20*/  LDC R12, c[0x0][0x244] ;  /* 0x00009100ff0c7b82 */ /* 0x000e220000000800 */
[----:B------:R-:W-:Y:S01]  /*0e30*/  ULDC UR6, c[0x0][0x240] ;  /* 0x0000900000067ab9 */ /* 0x000fe20000000800 */
[----:B0-----:R-:W-:-:S04]  /*0e40*/  IABS R13, R12 ;  /* 0x0000000c000d7213 */ /* 0x001fc80000000000 */
[----:B------:R-:W0:Y:S08]  /*0e50*/  I2F.RP R14, R13 ;  /* 0x0000000d000e7306 */ /* 0x000e300000209400 */
[----:B0-----:R-:W0:Y:S02]  /*0e60*/  MUFU.RCP R14, R14 ;  /* 0x0000000e000e7308 */ /* 0x001e240000001000 */
[----:B0-----:R-:W-:-:S02]  /*0e70*/  VIADD R10, R14, 0xffffffe ;  /* 0x0ffffffe0e0a7836 */ /* 0x001fc40000000000 */
[----:B------:R-:W0:Y:S04]  /*0e80*/  LDC.64 R14, c[0x0][0x230] ;  /* 0x00008c00ff0e7b82 */ /* 0x000e280000000a00 */
[----:B------:R1:W2:Y:S02]  /*0e90*/  F2I.FTZ.U32.TRUNC.NTZ R11, R10 ;  /* 0x0000000a000b7305 */ /* 0x0002a4000021f000 */
[----:B-1----:R-:W-:Y:S02]  /*0ea0*/  IMAD.MOV.U32 R10, RZ, RZ, RZ ;  /* 0x000000ffff0a7224 */ /* 0x002fe400078e00ff */
[----:B--2---:R-:W-:-:S04]  /*0eb0*/  IMAD.MOV R8, RZ, RZ, -R11 ;  /* 0x000000ffff087224 */ /* 0x004fc800078e0a0b */
[----:B------:R-:W-:Y:S01]  /*0ec0*/  IMAD R7, R8, R13, RZ ;  /* 0x0000000d08077224 */ /* 0x000fe200078e02ff */
[----:B------:R-:W-:-:S03]  /*0ed0*/  IABS R8, R5 ;  /* 0x0000000500087213 */ /* 0x000fc60000000000 */
[----:B------:R-:W-:-:S06]  /*0ee0*/  IMAD.HI.U32 R7, R11, R7, R10 ;  /* 0x000000070b077227 */ /* 0x000fcc00078e000a */
[----:B------:R-:W-:-:S04]  /*0ef0*/  IMAD.HI.U32 R7, R7, R8, RZ ;  /* 0x0000000807077227 */ /* 0x000fc800078e00ff */
[----:B------:R-:W-:-:S04]  /*0f00*/  IMAD.MOV R11, RZ, RZ, -R7 ;  /* 0x000000ffff0b7224 */ /* 0x000fc800078e0a07 */
[C---:B------:R-:W-:Y:S02]  /*0f10*/  IMAD R8, R13.reuse, R11, R8 ;  /* 0x0000000b0d087224 */ /* 0x040fe400078e0208 */
[----:B------:R-:W1:Y:S03]  /*0f20*/  LDC.64 R10, c[0x0][0x218] ;  /* 0x00008600ff0a7b82 */ /* 0x000e660000000a00 */
[----:B------:R-:W-:-:S13]  /*0f30*/  ISETP.GT.U32.AND P1, PT, R13, R8, PT ;  /* 0x000000080d00720c */ /* 0x000fda0003f24070 */
[----:B------:R-:W-:Y:S02]  /*0f40*/  @!P1 IMAD.IADD R8, R8, 0x1, -R13 ;  /* 0x0000000108089824 */ /* 0x000fe400078e0a0d */
[----:B------:R-:W-:Y:S01]  /*0f50*/  @!P1 VIADD R7, R7, 0x1 ;  /* 0x0000000107079836 */ /* 0x000fe20000000000 */
[----:B------:R-:W-:Y:S02]  /*0f60*/  ISETP.NE.AND P1, PT, R12, RZ, PT ;  /* 0x000000ff0c00720c */ /* 0x000fe40003f25270 */
[----:B------:R-:W-:Y:S02]  /*0f70*/  ISETP.GE.U32.AND P0, PT, R8, R13, PT ;  /* 0x0000000d0800720c */ /* 0x000fe40003f06070 */
[----:B------:R-:W-:-:S04]  /*0f80*/  LOP3.LUT R8, R5, R12, RZ, 0x3c, !PT ;  /* 0x0000000c05087212 */ /* 0x000fc800078e3cff */
[----:B------:R-:W-:-:S07]  /*0f90*/  ISETP.GE.AND P2, PT, R8, RZ, PT ;  /* 0x000000ff0800720c */ /* 0x000fce0003f46270 */
[----:B------:R-:W-:-:S06]  /*0fa0*/  @P0 VIADD R7, R7, 0x1 ;  /* 0x0000000107070836 */ /* 0x000fcc0000000000 */
[----:B------:R-:W-:Y:S01]  /*0fb0*/  @!P2 IMAD.MOV R7, RZ, RZ, -R7 ;  /* 0x000000ffff07a224 */ /* 0x000fe200078e0a07 */
[----:B------:R-:W-:Y:S02]  /*0fc0*/  @!P1 LOP3.LUT R7, RZ, R12, RZ, 0x33, !PT ;  /* 0x0000000cff079212 */ /* 0x000fe400078e33ff */
[----:B------:R-:W-:-:S03]  /*0fd0*/  SHF.R.S32.HI R12, RZ, 0x1f, R5 ;  /* 0x0000001fff0c7819 */ /* 0x000fc60000011405 */
[----:B------:R-:W-:Y:S01]  /*0fe0*/  IMAD R13, R7, UR6, RZ ;  /* 0x00000006070d7c24 */ /* 0x000fe2000f8e02ff */
[----:B------:R-:W-:-:S04]  /*0ff0*/  LEA.HI R12, R12, R5, RZ, 0x3 ;  /* 0x000000050c0c7211 */ /* 0x000fc800078f18ff */
[----:B------:R-:W-:Y:S02]  /*1000*/  SHF.R.S32.HI R8, RZ, 0x1f, R13 ;  /* 0x0000001fff087819 */ /* 0x000fe4000001140d */
[----:B------:R-:W-:Y:S02]  /*1010*/  SHF.R.S32.HI R17, RZ, 0x3, R12 ;  /* 0x00000003ff117819 */ /* 0x000fe4000001140c */
[----:B------:R-:W-:-:S03]  /*1020*/  LEA.HI R7, R8, R13, RZ, 0x3 ;  /* 0x0000000d08077211 */ /* 0x000fc600078f18ff */
[----:B------:R-:W-:Y:S01]  /*1030*/  IMAD R17, R17, UR6, R2 ;  /* 0x0000000611117c24 */ /* 0x000fe2000f8e0202 */
[----:B------:R-:W-:-:S05]  /*1040*/  LEA.HI.SX32 R7, R7, R6, 0x1d ;  /* 0x0000000607077211 */ /* 0x000fca00078feaff */
[----:B0-----:R-:W-:Y:S02]  /*1050*/  IMAD.WIDE R14, R7, 0x4, R14 ;  /* 0x00000004070e7825 */ /* 0x001fe400078e020e */
[----:B------:R-:W0:Y:S04]  /*1060*/  LDC.64 R6, c[0x0][0x228] ;  /* 0x00008a00ff067b82 */ /* 0x000e280000000a00 */
[----:B------:R-:W2:Y:S01]  /*1070*/  LDG.E.CONSTANT R15, desc[UR4][R14.64] ;  /* 0x000000040e0f7981 */ /* 0x000ea2000c1e9900 */
[----:B-1----:R-:W-:-:S03]  /*1080*/  IMAD.WIDE R18, R17, 0x4, R10 ;  /* 0x0000000411127825 */ /* 0x002fc600078e020a */
[----:B------:R-:W1:Y:S02]  /*1090*/  LDC.64 R16, c[0x0][0x210] ;  /* 0x00008400ff107b82 */ /* 0x000e640000000a00 */
[----:B------:R-:W3:Y:S01]  /*10a0*/  LDG.E.CONSTANT R8, desc[UR4][R18.64] ;  /* 0x0000000412087981 */ /* 0x000ee2000c1e9900 */
[----:B------:R-:W-:-:S04]  /*10b0*/  IMAD R5, R3, R0, R5 ;  /* 0x0000000003057224 */ /* 0x000fc800078e0205 */
[----:B-1----:R-:W-:-:S05]  /*10c0*/  IMAD.WIDE R16, R5, 0x2, R16 ;  /* 0x0000000205107825 */ /* 0x002fca00078e0210 */
[----:B------:R-:W4:Y:S04]  /*10d0*/  LDG.E.CONSTANT R5, desc[UR4][R16.64] ;  /* 0x0000000410057981 */ /* 0x000f28000c1e9900 */
[----:B------:R-:W5:Y:S01]  /*10e0*/  LDG.E.CONSTANT R0, desc[UR4][R16.64+0x4] ;  /* 0x0000040410007981 */ /* 0x000f62000c1e9900 */
[----:B------:R-:W-:-:S03]  /*10f0*/  IMAD.IADD R13, R2, 0x1, R13 ;  /* 0x00000001020d7824 */ /* 0x000fc600078e020d */
[----:B------:R-:W5:Y:S01]  /*1100*/  LDG.E.CONSTANT R10, desc[UR4][R16.64+0x8] ;  /* 0x00000804100a7981 */ /* 0x000f62000c1e9900 */
[----:B0-----:R-:W-:-:S03]  /*1110*/  IMAD.WIDE R12, R13, 0x2, R6 ;  /* 0x000000020d0c7825 */ /* 0x001fc600078e0206 */
[----:B------:R-:W5:Y:S04]  /*1120*/  LDG.E.CONSTANT R6, desc[UR4][R16.64+0xc] ;  /* 0x00000c0410067981 */ /* 0x000f68000c1e9900 */
[----:B------:R0:W5:Y:S01]  /*1130*/  LDG.E.U16.CONSTANT R7, desc[UR4][R12.64] ;  /* 0x000000040c077981 */ /* 0x000162000c1e9500 */
[----:B--2---:R-:W-:-:S05]  /*1140*/  SHF.R.U32.HI R15, RZ, R4, R15 ;  /* 0x00000004ff0f7219 */ /* 0x004fca000001160f */
[----:B------:R-:W-:Y:S01]  /*1150*/  VIADD R11, R15, 0x1 ;  /* 0x000000010f0b7836 */ /* 0x000fe20000000000 */
[--C-:B---3--:R-:W-:Y:S02]  /*1160*/  SHF.R.U32.HI R14, RZ, 0x4, R8.reuse ;  /* 0x00000004ff0e7819 */ /* 0x108fe40000011608 */
[--C-:B------:R-:W-:Y:S02]  /*1170*/  SHF.R.U32.HI R15, RZ, 0x8, R8.reuse ;  /* 0x00000008ff0f7819 */ /* 0x100fe40000011608 */
[----:B------:R-:W-:Y:S02]  /*1180*/  LOP3.LUT R4, R8, 0xf, RZ, 0xc0, !PT ;  /* 0x0000000f08047812 */ /* 0x000fe400078ec0ff */
[----:B------:R-:W-:Y:S02]  /*1190*/  LOP3.LUT R11, R11, 0xf, RZ, 0xc0, !PT ;  /* 0x0000000f0b0b7812 */ /* 0x000fe400078ec0ff */
[----:B------:R-:W-:Y:S02]  /*11a0*/  LOP3.LUT R14, R14, 0xf, RZ, 0xc0, !PT ;  /* 0x0000000f0e0e7812 */ /* 0x000fe400078ec0ff */
[----:B0-----:R-:W-:Y:S01]  /*11b0*/  LOP3.LUT R12, R15, 0xf, RZ, 0xc0, !PT ;  /* 0x0000000f0f0c7812 */ /* 0x001fe200078ec0ff */
[--C-:B------:R-:W-:Y:S01]  /*11c0*/  IMAD.IADD R4, R4, 0x1, -R11.reuse ;  /* 0x0000000104047824 */ /* 0x100fe200078e0a0b */
[--C-:B------:R-:W-:Y:S01]  /*11d0*/  SHF.R.U32.HI R15, RZ, 0xc, R8.reuse ;  /* 0x0000000cff0f7819 */ /* 0x100fe20000011608 */
[--C-:B------:R-:W-:Y:S01]  /*11e0*/  IMAD.IADD R14, R14, 0x1, -R11.reuse ;  /* 0x000000010e0e7824 */ /* 0x100fe200078e0a0b */
[--C-:B------:R-:W-:Y:S01]  /*11f0*/  SHF.R.U32.HI R17, RZ, 0x14, R8.reuse ;  /* 0x00000014ff117819 */ /* 0x100fe20000011608 */
[----:B------:R-:W-:Y:S01]  /*1200*/  IMAD.IADD R12, R12, 0x1, -R11 ;  /* 0x000000010c0c7824 */ /* 0x000fe200078e0a0b */
[----:B------:R-:W-:Y:S01]  /*1210*/  LOP3.LUT R16, R15, 0xf, RZ, 0xc0, !PT ;  /* 0x0000000f0f107812 */ /* 0x000fe200078ec0ff */
[----:B------:R-:W-:Y:S01]  /*1220*/  I2F.F16 R4, R4 ;  /* 0x0000000400047306 */ /* 0x000fe20000200c00 */
[----:B------:R-:W-:-:S03]  /*1230*/  SHF.R.U32.HI R15, RZ, 0x10, R8 ;  /* 0x00000010ff0f7819 */ /* 0x000fc60000011608 */
[----:B------:R-:W-:Y:S01]  /*1240*/  IMAD.IADD R16, R16, 0x1, -R11 ;  /* 0x0000000110107824 */ /* 0x000fe200078e0a0b */
[----:B------:R-:W-:-:S03]  /*1250*/  LOP3.LUT R18, R15, 0xf, RZ, 0xc0, !PT ;  /* 0x0000000f0f127812 */ /* 0x000fc600078ec0ff */
[----:B------:R0:W1:Y:S02]  /*1260*/  I2F.F16 R13, R14 ;  /* 0x0000000e000d7306 */ /* 0x0000640000200c00 */
[----:B------:R-:W-:-:S06]  /*1270*/  IMAD.IADD R18, R18, 0x1, -R11 ;  /* 0x0000000112127824 */ /* 0x000fcc00078e0a0b */
[----:B------:R-:W-:Y:S01]  /*1280*/  I2F.F16 R12, R12 ;  /* 0x0000000c000c7306 */ /* 0x000fe20000200c00 */
[----:B0-----:R-:W-:Y:S02]  /*1290*/  LOP3.LUT R14, R17, 0xf, RZ, 0xc0, !PT ;  /* 0x0000000f110e7812 */ /* 0x001fe400078ec0ff */
[----:B------:R-:W-:Y:S02]  /*12a0*/  SHF.R.U32.HI R17, RZ, 0x18, R8 ;  /* 0x00000018ff117819 */ /* 0x000fe40000011608 */
[----:B------:R-:W-:Y:S01]  /*12b0*/  LEA.HI R8, R8, -R11, RZ, 0x4 ;  /* 0x8000000b08087211 */ /* 0x000fe200078f20ff */
[----:B------:R-:W-:Y:S01]  /*12c0*/  IMAD.IADD R14, R14, 0x1, -R11 ;  /* 0x000000010e0e7824 */ /* 0x000fe200078e0a0b */
[----:B------:R-:W-:Y:S01]  /*12d0*/  LOP3.LUT R20, R17, 0xf, RZ, 0xc0, !PT ;  /* 0x0000000f11147812 */ /* 0x000fe200078ec0ff */
[----:B------:R-:W0:Y:S01]  /*12e0*/  I2F.F16 R15, R16 ;  /* 0x00000010000f7306 */ /* 0x000e220000200c00 */
[----:B-1----:R-:W-:-:S03]  /*12f0*/  PRMT R4, R4, 0x5410, R13 ;  /* 0x0000541004047816 */ /* 0x002fc6000000000d */
[----:B------:R-:W-:Y:S02]  /*1300*/  IMAD.IADD R20, R20, 0x1, -R11 ;  /* 0x0000000114147824 */ /* 0x000fe400078e0a0b */
[----:B----4-:R-:W-:Y:S02]  /*1310*/  HMUL2 R5, R5, R4 ;  /* 0x0000000405057232 */ /* 0x010fe40000000000 */
[----:B------:R-:W-:Y:S01]  /*1320*/  I2F.F16 R18, R18 ;  /* 0x0000001200127306 */ /* 0x000fe20000200c00 */
[----:B0-----:R-:W-:-:S07]  /*1330*/  PRMT R12, R12, 0x5410, R15 ;  /* 0x000054100c0c7816 */ /* 0x001fce000000000f */
[----:B------:R-:W0:Y:S01]  /*1340*/  I2F.F16 R17, R14 ;  /* 0x0000000e00117306 */ /* 0x000e220000200c00 */
[----:B-----5:R-:W-:-:S07]  /*1350*/  HFMA2.MMA R5, R0, R12, R5 ;  /* 0x0000000c00057235 */ /* 0x020fce0000000005 */
[----:B------:R-:W-:Y:S01]  /*1360*/  I2F.F16 R20, R20 ;  /* 0x0000001400147306 */ /* 0x000fe20000200c00 */
[----:B0-----:R-:W-:-:S07]  /*1370*/  PRMT R18, R18, 0x5410, R17 ;  /* 0x0000541012127816 */ /* 0x001fce0000000011 */
[----:B------:R-:W0:Y:S01]  /*1380*/  I2F.F16 R11, R8 ;  /* 0x00000008000b7306 */ /* 0x000e220000200c00 */
[----:B------:R-:W-:Y:S01]  /*1390*/  HFMA2 R5, R10, R18, R5 ;  /* 0x000000120a057231 */ /* 0x000fe20000000005 */
[----:B0-----:R-:W-:-:S06]  /*13a0*/  PRMT R20, R20, 0x5410, R11 ;  /* 0x0000541014147816 */ /* 0x001fcc000000000b */
[----:B------:R-:W-:-:S10]  /*13b0*/  HFMA2.MMA R5, R6, R20, R5 ;  /* 0x0000001406057235 */ /* 0x000fd40000000005 */
[----:B------:R-:W-:-:S07]  /*13c0*/  HFMA2 R9, R7.H0_H0, R5, R9 ;  /* 0x0000000507097231 */ /* 0x000fce0000000809 */
.L_x_0:
[----:B------:R-:W0:Y:S01]  /*13d0*/  LDC.64 R4, c[0x0][0x220] ;  /* 0x00008800ff047b82 */ /* 0x000e220000000a00 */
[----:B------:R-:W-:Y:S01]  /*13e0*/  ULDC UR6, c[0x0][0x240] ;  /* 0x0000900000067ab9 */ /* 0x000fe20000000800 */
[----:B------:R-:W-:Y:S02]  /*13f0*/  HADD2 R8, R9.H0_H0, R9.H1_H1 ;  /* 0x3000000909087230 */ /* 0x000fe40000000800 */
[----:B------:R-:W-:-:S04]  /*1400*/  IMAD R3, R3, UR6, R2 ;  /* 0x0000000603037c24 */ /* 0x000fc8000f8e0202 */
[----:B0-----:R-:W-:-:S04]  /*1410*/  IMAD.WIDE R4, R3, 0x2, R4 ;  /* 0x0000000203047825 */ /* 0x001fc800078e0204 */
[----:B------:R-:W-:Y:S01]  /*1420*/  IMAD.MOV.U32 R3, RZ, RZ, R5 ;  /* 0x000000ffff037224 */ /* 0x000fe200078e0005 */
[C---:B------:R-:W-:Y:S02]  /*1430*/  LOP3.LUT R2, R4.reuse, 0xfffffffd, RZ, 0xc0, !PT ;  /* 0xfffffffd04027812 */ /* 0x040fe400078ec0ff */
[----:B------:R-:W-:-:S03]  /*1440*/  LOP3.LUT R0, R4, 0x2, RZ, 0xc0, !PT ;  /* 0x0000000204007812 */ /* 0x000fc600078ec0ff */
[----:B------:R0:W5:Y:S01]  /*1450*/  LD.E R7, desc[UR4][R2.64] ;  /* 0x0000000402077980 */ /* 0x000162000c101900 */
[----:B------:R-:W-:Y:S01]  /*1460*/  ISETP.EQ.U32.AND P0, PT, R0, RZ, PT ;  /* 0x000000ff0000720c */ /* 0x000fe20003f02070 */
[----:B------:R-:W-:-:S05]  /*1470*/  IMAD.MOV.U32 R0, RZ, RZ, 0x3254 ;  /* 0x00003254ff007424 */ /* 0x000fca00078e00ff */
[----:B------:R-:W-:-:S07]  /*1480*/  SEL R0, R0, 0x7610, P0 ;  /* 0x0000761000007807 */ /* 0x000fce0000000000 */
.L_x_3:
[----:B-----5:R-:W-:-:S05]  /*1490*/  HADD2 R6, R7, R8.H0_H0 ;  /* 0x2000000807067230 */ /* 0x020fca0000000000 */
[----:B------:R-:W-:-:S05]  /*14a0*/  PRMT R9, R7, R0, R6 ;  /* 0x0000000007097216 */ /* 0x000fca0000000006 */
[----:B------:R-:W2:Y:S02]  /*14b0*/  ATOM.E.CAS.STRONG.GPU PT, R6, [R2], R7, R9 ;  /* 0x000000070206738b */ /* 0x000ea400001ee109 */
[----:B--2---:R-:W-:Y:S01]  /*14c0*/  ISETP.NE.U32.AND P0, PT, R6, R7, PT ;  /* 0x000000070600720c */ /* 0x004fe20003f05070 */
[----:B------:R-:W-:-:S12]  /*14d0*/  IMAD.MOV.U32 R7, RZ, RZ, R6 ;  /* 0x000000ffff077224 */ /* 0x000fd800078e0006 */
[----:B------:R-:W-:Y:S05]  /*14e0*/  @P0 BRA `(.L_x_3) ;  /* 0xfffffffc00e80947 */ /* 0x000fea000383ffff */
[----:B------:R-:W-:Y:S05]  /*14f0*/  EXIT ;  /* 0x000000000000794d */ /* 0x000fea0003800000 */
.L_x_4:
[----:B------:R-:W-:-:S00]  /*1500*/  BRA `(.L_x_4) ;  /* 0xfffffffc00fc7947 */ /* 0x000fc0000383ffff */
[----:B------:R-:W-:-:S00]  /*1510*/  NOP ;  /* 0x0000000000007918 */ /* 0x000fc00000000000 */
        /* <DEDUP_REMOVED lines=14> */
.L_x_48:


//--------------------- .text._Z16q4_matmul_kernelILb1ELb0ELb1EEvPK6__halfPKjPS0_S2_S4_iiiiiS4_b --------------------------
	.section	.text._Z16q4_matmul_kernelILb1ELb0ELb1EEvPK6__halfPKjPS0_S2_S4_iiiiiS4_b,"ax",@progbits
	.align	128
        .global         _Z16q4_matmul_kernelILb1ELb0ELb1EEvPK6__halfPKjPS0_S2_S4_iiiiiS4_b
        .type           _Z16q4_matmul_kernelILb1ELb0ELb1EEvPK6__halfPKjPS0_S2_S4_iiiiiS4_b,@function
        .size           _Z16q4_matmul_kernelILb1ELb0ELb1EEvPK6__halfPKjPS0_S2_S4_iiiiiS4_b,(.L_x_49 - _Z16q4_matmul_kernelILb1ELb0ELb1EEvPK6__halfPKjPS0_S2_S4_iiiiiS4_b)
        .other          _Z16q4_matmul_kernelILb1ELb0ELb1EEvPK6__halfPKjPS0_S2_S4_iiiiiS4_b,@"STO_CUDA_ENTRY STV_DEFAULT"
_Z16q4_matmul_kernelILb1ELb0ELb1EEvPK6__halfPKjPS0_S2_S4_iiiiiS4_b:
.text._Z16q4_matmul_kernelILb1ELb0ELb1EEvPK6__halfPKjPS0_S2_S4_iiiiiS4_b:
[----:B------:R-:W-:Y:S01]  /*0000*/  LDC R1, c[0x0][0x28] ;  /* 0x00000a00ff017b82 */ /* 0x000fe20000000800 */
[----:B------:R-:W0:Y:S01]  /*0010*/  S2R R4, SR_TID.X ;  /* 0x0000000000047919 */ /* 0x000e220000002100 */
[----:B------:R-:W-:-:S06]  /*0020*/  ULDC.U8 UR4, c[0x0][0x258] ;  /* 0x0000960000047ab9 */ /* 0x000fcc0000000000 */
[----:B------:R-:W1:Y:S01]  /*0030*/  LDC R6, c[0x0][0x23c] ;  /* 0x00008f00ff067b82 */ /* 0x000e620000000800 */
[----:B------:R-:W-:Y:S01]  /*0040*/  UPRMT UR4, UR4, 0x8880, URZ ;  /* 0x0000888004047896 */ /* 0x000fe2000800003f */
[----:B------:R-:W0:Y:S01]  /*0050*/  S2R R23, SR_CTAID.Z ;  /* 0x0000000000177919 */ /* 0x000e220000002700 */
[----:B------:R-:W-:Y:S01]  /*0060*/  ULDC UR5, c[0x0][0x248] ;  /* 0x0000920000057ab9 */ /* 0x000fe20000000800 */
[----:B------:R-:W-:Y:S01]  /*0070*/  PRMT R11, RZ, 0x5410, RZ ;  /* 0x00005410ff0b7816 */ /* 0x000fe200000000ff */
[----:B------:R-:W2:Y:S03]  /*0080*/  S2R R0, SR_CTAID.X ;  /* 0x0000000000007919 */ /* 0x000ea60000002500 */
[----:B------:R-:W3:Y:S01]  /*0090*/  LDC.64 R12, c[0x0][0x220] ;  /* 0x00008800ff0c7b82 */ /* 0x000ee20000000a00 */
[----:B------:R-:W4:Y:S01]  /*00a0*/  S2R R5, SR_TID.Y ;  /* 0x0000000000057919 */ /* 0x000f220000002200 */
[C---:B0-----:R-:W-:Y:S01]  /*00b0*/  LOP3.LUT P0, RZ, R23.reuse, 0x1, R4, 0xf8, !PT ;  /* 0x0000000117ff7812 */ /* 0x041fe2000780f804 */
[----:B------:R-:W-:-:S03]  /*00c0*/  IMAD R23, R23, UR5, RZ ;  /* 0x0000000517177c24 */ /* 0x000fc6000f8e02ff */
[----:B------:R-:W-:Y:S02]  /*00d0*/  ISETP.NE.OR P0, PT, RZ, UR4, P0 ;  /* 0x00000004ff007c0c */ /* 0x000fe40008705670 */
[----:B------:R-:W4:Y:S01]  /*00e0*/  S2UR UR4, SR_CTAID.Y ;  /* 0x00000000000479c3 */ /* 0x000f220000002600 */
[----:B-1----:R-:W-:Y:S01]  /*00f0*/  VIADDMNMX.U32 R8, R23, UR5, R6, PT ;  /* 0x0000000517087c46 */ /* 0x002fe2000b800006 */
[----:B--2---:R-:W-:-:S04]  /*0100*/  IMAD R0, R0, 0x20, R4 ;  /* 0x0000002000007824 */ /* 0x004fc800078e0204 */
[----:B------:R-:W-:-:S05]  /*0110*/  IMAD.IADD R8, R8, 0x1, -R23 ;  /* 0x0000000108087824 */ /* 0x000fca00078e0a17 */
[----:B------:R-:W-:Y:S01]  /*0120*/  ISETP.GE.AND P1, PT, R8, 0x8, PT ;  /* 0x000000080800780c */ /* 0x000fe20003f26270 */
[----:B------:R-:W0:Y:S08]  /*0130*/  @!P0 LDC R7, c[0x0][0x240] ;  /* 0x00009000ff078b82 */ /* 0x000e300000000800 */
[----:B------:R-:W1:Y:S01]  /*0140*/  @!P0 LDC.64 R2, c[0x0][0x220] ;  /* 0x00008800ff028b82 */ /* 0x000e620000000a00 */
[----:B----4-:R-:W-:Y:S01]  /*0150*/  VIADD R5, R5, UR4 ;  /* 0x0000000405057c36 */ /* 0x010fe20008000000 */
[----:B------:R-:W-:-:S03]  /*0160*/  ULDC UR4, c[0x0][0x240] ;  /* 0x0000900000047ab9 */ /* 0x000fc60000000800 */
[----:B0-----:R-:W-:-:S04]  /*0170*/  @!P0 IMAD R7, R5, R7, R0 ;  /* 0x0000000705078224 */ /* 0x001fc800078e0200 */
[----:B-1----:R-:W-:-:S04]  /*0180*/  @!P0 IMAD.WIDE R2, R7, 0x2, R2 ;  /* 0x0000000207028825 */ /* 0x002fc800078e0202 */
[----:B------:R-:W-:Y:S01]  /*0190*/  IMAD R7, R5, UR4, R0 ;  /* 0x0000000405077c24 */ /* 0x000fe2000f8e0200 */
[----:B------:R-:W-:Y:S02]  /*01a0*/  ULDC.64 UR4, c[0x0][0x208] ;  /* 0x0000820000047ab9 */ /* 0x000fe40000000a00 */
[----:B------:R0:W-:Y:S01]  /*01b0*/  @!P0 STG.E desc[UR4][R2.64], RZ ;  /* 0x000000ff02008986 */ /* 0x0001e2000c101904 */
[----:B---3--:R-:W-:Y:S01]  /*01c0*/  IMAD.WIDE R12, R7, 0x2, R12 ;  /* 0x00000002070c7825 */ /* 0x008fe200078e020c */
[----:B------:R-:W-:Y:S06]  /*01d0*/  @!P0 BAR.SYNC.DEFER_BLOCKING 0x0 ;  /* 0x0000000000008b1d */ /* 0x000fec0000010000 */
[----:B------:R-:W-:Y:S05]  /*01e0*/  @!P1 BRA `(.L_x_5) ;  /* 0x0000000800849947 */ /* 0x000fea0003800000 */
[----:B------:R-:W1:Y:S01]  /*01f0*/  LDC R9, c[0x0][0x244] ;  /* 0x00009100ff097b82 */ /* 0x000e620000000800 */
[----:B------:R-:W-:Y:S01]  /*0200*/  IMAD R5, R5, R6, RZ ;  /* 0x0000000605057224 */ /* 0x000fe200078e02ff */
[----:B------:R-:W-:Y:S01]  /*0210*/  SHF.R.S32.HI R11, RZ, 0x1f, R8 ;  /* 0x0000001fff0b7819 */ /* 0x000fe20000011408 */
[----:B------:R-:W-:Y:S01]  /*0220*/  IMAD.MOV.U32 R6, RZ, RZ, RZ ;  /* 0x000000ffff067224 */ /* 0x000fe200078e00ff */
[----:B------:R-:W-:Y:S01]  /*0230*/  ULDC UR8, c[0x0][0x240] ;  /* 0x0000900000087ab9 */ /* 0x000fe20000000800 */
[----:B------:R-:W-:Y:S01]  /*0240*/  ULDC.64 UR6, c[0x0][0x210] ;  /* 0x0000840000067ab9 */ /* 0x000fe20000000a00 */
[----:B------:R-:W-:Y:S02]  /*0250*/  LEA.HI R8, R11, R8, RZ, 0x3 ;  /* 0x000000080b087211 */ /* 0x000fe400078f18ff */
[----:B0-----:R-:W0:Y:S01]  /*0260*/  LDC.64 R2, c[0x0][0x250] ;  /* 0x00009400ff027b82 */ /* 0x001e220000000a00 */
[----:B------:R-:W-:Y:S02]  /*0270*/  PRMT R11, RZ, 0x5410, RZ ;  /* 0x00005410ff0b7816 */ /* 0x000fe400000000ff */
[----:B-1----:R-:W-:-:S04]  /*0280*/  IABS R4, R9 ;  /* 0x0000000900047213 */ /* 0x002fc80000000000 */
[----:B------:R-:W1:Y:S01]  /*0290*/  I2F.RP R10, R4 ;  /* 0x00000004000a7306 */ /* 0x000e620000209400 */
[----:B0-----:R-:W-:-:S03]  /*02a0*/  IMAD.WIDE R2, R23, 0x4, R2 ;  /* 0x0000000417027825 */ /* 0x001fc600078e0202 */
[----:B------:R-:W-:Y:S02]  /*02b0*/  IADD3 R14, P0, R2, 0x10, RZ ;  /* 0x00000010020e7810 */ /* 0x000fe40007f1e0ff */
[----:B------:R-:W-:Y:S02]  /*02c0*/  LOP3.LUT R2, R8, 0xfffffff8, RZ, 0xc0, !PT ;  /* 0xfffffff808027812 */ /* 0x000fe400078ec0ff */
[----:B------:R-:W-:Y:S01]  /*02d0*/  SHF.R.S32.HI R8, RZ, 0x1f, R5 ;  /* 0x0000001fff087819 */ /* 0x000fe20000011405 */
[----:B-1----:R-:W0:Y:S02]  /*02e0*/  MUFU.RCP R10, R10 ;  /* 0x0000000a000a7308 */ /* 0x002e240000001000 */
[----:B------:R-:W-:Y:S02]  /*02f0*/  IMAD.IADD R2, R23, 0x1, R2 ;  /* 0x0000000117027824 */ /* 0x000fe400078e0202 */
[----:B0-----:R-:W-:-:S06]  /*0300*/  VIADD R7, R10, 0xffffffe ;  /* 0x0ffffffe0a077836 */ /* 0x001fcc0000000000 */
[----:B------:R-:W0:Y:S02]  /*0310*/  F2I.FTZ.U32.TRUNC.NTZ R7, R7 ;  /* 0x0000000700077305 */ /* 0x000e24000021f000 */
[----:B0-----:R-:W-:-:S04]  /*0320*/  IMAD.MOV R15, RZ, RZ, -R7 ;  /* 0x000000ffff0f7224 */ /* 0x001fc800078e0a07 */
[----:B------:R-:W-:-:S04]  /*0330*/  IMAD R15, R15, R4, RZ ;  /* 0x000000040f0f7224 */ /* 0x000fc800078e02ff */
[----:B------:R-:W-:-:S04]  /*0340*/  IMAD.HI.U32 R6, R7, R15, R6 ;  /* 0x0000000f07067227 */ /* 0x000fc800078e0006 */
[----:B------:R-:W-:Y:S01]  /*0350*/  IMAD.X R15, RZ, RZ, R3, P0 ;  /* 0x000000ffff0f7224 */ /* 0x000fe200000e0603 */
[----:B------:R-:W-:Y:S01]  /*0360*/  SHF.R.S32.HI R3, RZ, 0x1f, R0 ;  /* 0x0000001fff037819 */ /* 0x000fe20000011400 */
[----:B------:R-:W-:Y:S01]  /*0370*/  IMAD.SHL.U32 R7, R0, 0x4, RZ ;  /* 0x0000000400077824 */ /* 0x000fe200078e00ff */
[----:B------:R-:W-:Y:S02]  /*0380*/  ISETP.NE.AND P0, PT, R9, RZ, PT ;  /* 0x000000ff0900720c */ /* 0x000fe40003f05270 */
[----:B------:R-:W-:Y:S02]  /*0390*/  LEA.HI R3, R3, R0, RZ, 0x3 ;  /* 0x0000000003037211 */ /* 0x000fe400078f18ff */
[----:B------:R-:W-:Y:S02]  /*03a0*/  LOP3.LUT R7, R7, 0x1c, RZ, 0xc0, !PT ;  /* 0x0000001c07077812 */ /* 0x000fe400078ec0ff */
[----:B------:R-:W-:Y:S02]  /*03b0*/  LOP3.LUT R9, RZ, R9, RZ, 0x33, !PT ;  /* 0x00000009ff097212 */ /* 0x000fe400078e33ff */
[----:B------:R-:W-:-:S07]  /*03c0*/  SHF.R.S32.HI R3, RZ, 0x3, R3 ;  /* 0x00000003ff037819 */ /* 0x000fce0000011403 */
.L_x_6:
[----:B------:R-:W2:Y:S01]  /*03d0*/  LDG.E.CONSTANT R24, desc[UR4][R14.64+-0x10] ;  /* 0xfffff0040e187981 */ /* 0x000ea2000c1e9900 */
[----:B------:R-:W0:Y:S03]  /*03e0*/  LDC R26, c[0x0][0x244] ;  /* 0x00009100ff1a7b82 */ /* 0x000e260000000800 */
[----:B------:R-:W3:Y:S04]  /*03f0*/  LDG.E.CONSTANT R20, desc[UR4][R14.64+-0xc] ;  /* 0xfffff4040e147981 */ /* 0x000ee8000c1e9900 */
[----:B------:R-:W4:Y:S04]  /*0400*/  LDG.E.CONSTANT R10, desc[UR4][R14.64+-0x8] ;  /* 0xfffff8040e0a7981 */ /* 0x000f28000c1e9900 */
[----:B------:R-:W5:Y:S01]  /*0410*/  LDG.E.CONSTANT R22, desc[UR4][R14.64+-0x4] ;  /* 0xfffffc040e167981 */ /* 0x000f62000c1e9900 */
[----:B------:R-:W-:-:S05]  /*0420*/  IABS R17, R23 ;  /* 0x0000001700117213 */ /* 0x000fca0000000000 */
[----:B------:R-:W-:-:S04]  /*0430*/  IMAD.HI.U32 R16, R6, R17, RZ ;  /* 0x0000001106107227 */ /* 0x000fc800078e00ff */
[----:B------:R-:W-:Y:S01]  /*0440*/  IMAD.MOV R18, RZ, RZ, -R16 ;  /* 0x000000ffff127224 */ /* 0x000fe200078e0a10 */
[----:B0-----:R-:W-:-:S05]  /*0450*/  IABS R28, R26 ;  /* 0x0000001a001c7213 */ /* 0x001fca0000000000 */
[----:B------:R-:W-:Y:S02]  /*0460*/  IMAD R17, R28, R18, R17 ;  /* 0x000000121c117224 */ /* 0x000fe400078e0211 */
[----:B------:R-:W0:Y:S03]  /*0470*/  LDC.64 R18, c[0x0][0x230] ;  /* 0x00008c00ff127b82 */ /* 0x000e260000000a00 */
[----:B------:R-:W-:-:S13]  /*0480*/  ISETP.GT.U32.AND P2, PT, R4, R17, PT ;  /* 0x000000110400720c */ /* 0x000fda0003f44070 */
[----:B------:R-:W-:Y:S01]  /*0490*/  @!P2 IMAD.IADD R17, R17, 0x1, -R28 ;  /* 0x000000011111a824 */ /* 0x000fe200078e0a1c */
[----:B------:R-:W-:Y:S01]  /*04a0*/  SHF.R.S32.HI R28, RZ, 0x1f, R23 ;  /* 0x0000001fff1c7819 */ /* 0x000fe20000011417 */
[----:B------:R-:W-:-:S03]  /*04b0*/  @!P2 VIADD R16, R16, 0x1 ;  /* 0x000000011010a836 */ /* 0x000fc60000000000 */
[----:B------:R-:W-:Y:S02]  /*04c0*/  ISETP.GE.U32.AND P1, PT, R17, R4, PT ;  /* 0x000000041100720c */ /* 0x000fe40003f26070 */
[----:B------:R-:W-:Y:S02]  /*04d0*/  LOP3.LUT R17, R23, R26, RZ, 0x3c, !PT ;  /* 0x0000001a17117212 */ /* 0x000fe400078e3cff */
[----:B------:R-:W-:Y:S02]  /*04e0*/  LEA.HI R28, R28, R23, RZ, 0x3 ;  /* 0x000000171c1c7211 */ /* 0x000fe400078f18ff */
[----:B------:R-:W-:Y:S02]  /*04f0*/  ISETP.GE.AND P3, PT, R17, RZ, PT ;  /* 0x000000ff1100720c */ /* 0x000fe40003f66270 */
[----:B------:R-:W-:-:S05]  /*0500*/  SHF.R.S32.HI R27, RZ, 0x3, R28 ;  /* 0x00000003ff1b7819 */ /* 0x000fca000001141c */
[----:B------:R-:W-:Y:S02]  /*0510*/  @P1 VIADD R16, R16, 0x1 ;  /* 0x0000000110101836 */ /* 0x000fe40000000000 */
[----:B------:R-:W-:-:S04]  /*0520*/  IMAD R27, R27, UR8, R0 ;  /* 0x000000081b1b7c24 */ /* 0x000fc8000f8e0200 */
[----:B------:R-:W-:-:S05]  /*0530*/  @!P3 IMAD.MOV R16, RZ, RZ, -R16 ;  /* 0x000000ffff10b224 */ /* 0x000fca00078e0a10 */
[----:B------:R-:W-:Y:S02]  /*0540*/  SEL R25, R9, R16, !P0 ;  /* 0x0000001009197207 */ /* 0x000fe40004000000 */
[----:B------:R-:W1:Y:S03]  /*0550*/  LDC.64 R16, c[0x0][0x218] ;  /* 0x00008600ff107b82 */ /* 0x000e660000000a00 */
[----:B------:R-:W-:-:S05]  /*0560*/  IMAD R25, R25, UR8, RZ ;  /* 0x0000000819197c24 */ /* 0x000fca000f8e02ff */
[----:B------:R-:W-:-:S04]  /*0570*/  SHF.R.S32.HI R26, RZ, 0x1f, R25 ;  /* 0x0000001fff1a7819 */ /* 0x000fc80000011419 */
[----:B------:R-:W-:-:S04]  /*0580*/  LEA.HI R26, R26, R25, RZ, 0x3 ;  /* 0x000000191a1a7211 */ /* 0x000fc800078f18ff */
[----:B------:R-:W-:-:S05]  /*0590*/  LEA.HI.SX32 R21, R26, R3, 0x1d ;  /* 0x000000031a157211 */ /* 0x000fca00078feaff */
[----:B0-----:R-:W-:-:S06]  /*05a0*/  IMAD.WIDE R18, R21, 0x4, R18 ;  /* 0x0000000415127825 */ /* 0x001fcc00078e0212 */
[----:B------:R-:W4:Y:S01]  /*05b0*/  LDG.E.CONSTANT R18, desc[UR4][R18.64] ;  /* 0x0000000412127981 */ /* 0x000f22000c1e9900 */
[----:B-1----:R-:W-:-:S05]  /*05c0*/  IMAD.WIDE R26, R27, 0x4, R16 ;  /* 0x000000041b1a7825 */ /* 0x002fca00078e0210 */
[----:B------:R0:W4:Y:S01]  /*05d0*/  LDG.E.CONSTANT R28, desc[UR4][R26.64] ;  /* 0x000000041a1c7981 */ /* 0x000122000c1e9900 */
[C---:B--2---:R-:W-:Y:S02]  /*05e0*/  IADD3 R24, P1, R5.reuse, R24, RZ ;  /* 0x0000001805187210 */ /* 0x044fe40007f3e0ff */
[----:B---3--:R-:W-:-:S03]  /*05f0*/  IADD3 R21, P2, R5, R20, RZ ;  /* 0x0000001405157210 */ /* 0x008fc60007f5e0ff */
[----:B------:R-:W-:Y:S01]  /*0600*/  IMAD.X R17, RZ, RZ, R8, P1 ;  /* 0x000000ffff117224 */ /* 0x000fe200008e0608 */
[----:B------:R-:W-:-:S04]  /*0610*/  LEA R16, P1, R24, UR6, 0x1 ;  /* 0x0000000618107c11 */ /* 0x000fc8000f8208ff */
[----:B------:R-:W-:Y:S01]  /*0620*/  LEA.HI.X R17, R24, UR7, R17, 0x1, P1 ;  /* 0x0000000718117c11 */ /* 0x000fe200088f0c11 */
[----:B------:R-:W-:Y:S01]  /*0630*/  IMAD.X R24, RZ, RZ, R8, P2 ;  /* 0x000000ffff187224 */ /* 0x000fe200010e0608 */
[----:B------:R-:W-:-:S03]  /*0640*/  LEA R20, P1, R21, UR6, 0x1 ;  /* 0x0000000615147c11 */ /* 0x000fc6000f8208ff */
[----:B------:R1:W2:Y:S01]  /*0650*/  LDG.E.U16.CONSTANT R19, desc[UR4][R16.64] ;  /* 0x0000000410137981 */ /* 0x0002a2000c1e9500 */
[----:B------:R-:W-:Y:S02]  /*0660*/  LEA.HI.X R21, R21, UR7, R24, 0x1, P1 ;  /* 0x0000000715157c11 */ /* 0x000fe400088f0c18 */
[C---:B-----5:R-:W-:Y:S01]  /*0670*/  IADD3 R22, P2, R5.reuse, R22, RZ ;  /* 0x0000001605167210 */ /* 0x060fe20007f5e0ff */
[----:B------:R-:W-:Y:S01]  /*0680*/  IMAD.IADD R25, R0, 0x1, R25 ;  /* 0x0000000100197824 */ /* 0x000fe200078e0219 */
[----:B------:R-:W3:Y:S04]  /*0690*/  LDG.E.CONSTANT R24, desc[UR4][R14.64] ;  /* 0x000000040e187981 */ /* 0x000ee8000c1e9900 */
[----:B------:R5:W2:Y:S01]  /*06a0*/  LDG.E.U16.CONSTANT R20, desc[UR4][R20.64] ;  /* 0x0000000414147981 */ /* 0x000aa2000c1e9500 */
[----:B----4-:R-:W-:-:S05]  /*06b0*/  IADD3 R10, P1, R5, R10, RZ ;  /* 0x0000000a050a7210 */ /* 0x010fca0007f3e0ff */
[--C-:B0-----:R-:W-:Y:S01]  /*06c0*/  IMAD.X R27, RZ, RZ, R8.reuse, P1 ;  /* 0x000000ffff1b7224 */ /* 0x101fe200008e0608 */
[----:B------:R-:W-:Y:S01]  /*06d0*/  LEA R26, P1, R10, UR6, 0x1 ;  /* 0x000000060a1a7c11 */ /* 0x000fe2000f8208ff */
[----:B------:R-:W-:-:S03]  /*06e0*/  IMAD.X R29, RZ, RZ, R8, P2 ;  /* 0x000000ffff1d7224 */ /* 0x000fc600010e0608 */
[----:B------:R-:W-:Y:S02]  /*06f0*/  LEA.HI.X R27, R10, UR7, R27, 0x1, P1 ;  /* 0x000000070a1b7c11 */ /* 0x000fe400088f0c1b */
[----:B-1----:R-:W-:-:S03]  /*0700*/  LEA R16, P1, R22, UR6, 0x1 ;  /* 0x0000000616107c11 */ /* 0x002fc6000f8208ff */
[----:B------:R-:W4:Y:S01]  /*0710*/  LDG.E.U16.CONSTANT R26, desc[UR4][R26.64] ;  /* 0x000000041a1a7981 */ /* 0x000f22000c1e9500 */
[----:B------:R-:W-:-:S05]  /*0720*/  LEA.HI.X R17, R22, UR7, R29, 0x1, P1 ;  /* 0x0000000716117c11 */ /* 0x000fca00088f0c1d */
[----:B------:R0:W4:Y:S01]  /*0730*/  LDG.E.U16.CONSTANT R29, desc[UR4][R16.64] ;  /* 0x00000004101d7981 */ /* 0x000122000c1e9500 */
[----:B------:R-:W-:-:S05]  /*0740*/  SHF.R.U32.HI R18, RZ, R7, R18 ;  /* 0x00000007ff127219 */ /* 0x000fca0000011612 */
[----:B------:R-:W-:Y:S01]  /*0750*/  VIADD R18, R18, 0x1 ;  /* 0x0000000112127836 */ /* 0x000fe20000000000 */
[----:B------:R-:W-:-:S04]  /*0760*/  LOP3.LUT R10, R28, 0xf, RZ, 0xc0, !PT ;  /* 0x0000000f1c0a7812 */ /* 0x000fc800078ec0ff */
[----:B-----5:R-:W-:Y:S02]  /*0770*/  LOP3.LUT R21, R18, 0xf, RZ, 0xc0, !PT ;  /* 0x0000000f12157812 */ /* 0x020fe400078ec0ff */
[----:B------:R-:W-:-:S04]  /*0780*/  SHF.R.U32.HI R18, RZ, 0x4, R28 ;  /* 0x00000004ff127819 */ /* 0x000fc8000001161c */
[----:B------:R-:W-:Y:S01]  /*0790*/  LOP3.LUT R18, R18, 0xf, RZ, 0xc0, !PT ;  /* 0x0000000f12127812 */ /* 0x000fe200078ec0ff */
[----:B------:R-:W-:-:S04]  /*07a0*/  IMAD.IADD R10, R10, 0x1, -R21 ;  /* 0x000000010a0a7824 */ /* 0x000fc800078e0a15 */
[----:B------:R-:W-:Y:S02]  /*07b0*/  IMAD.IADD R18, R18, 0x1, -R21 ;  /* 0x0000000112127824 */ /* 0x000fe400078e0a15 */
[----:B------:R-:W-:Y:S08]  /*07c0*/  I2F.F16 R10, R10 ;  /* 0x0000000a000a7306 */ /* 0x000ff00000200c00 */
[----:B0-----:R0:W1:Y:S02]  /*07d0*/  I2F.F16 R17, R18 ;  /* 0x0000001200117306 */ /* 0x0010640000200c00 */
[----:B0-----:R-:W5:Y:S01]  /*07e0*/  LDG.E.CONSTANT R18, desc[UR4][R14.64+0x8] ;  /* 0x000008040e127981 */ /* 0x001f62000c1e9900 */
[----:B-1----:R-:W-:-:S02]  /*07f0*/  PRMT R10, R10, 0x5410, R17 ;  /* 0x000054100a0a7816 */ /* 0x002fc40000000011 */
[----:B------:R-:W0:Y:S02]  /*0800*/  LDC.64 R16, c[0x0][0x228] ;  /* 0x00008a00ff107b82 */ /* 0x000e240000000a00 */
[----:B0-----:R-:W-:Y:S01]  /*0810*/  IMAD.WIDE R16, R25, 0x2, R16 ;  /* 0x0000000219107825 */ /* 0x001fe200078e0210 */
[----:B--2---:R-:W-:-:S06]  /*0820*/  PRMT R19, R19, 0x5410, R20 ;  /* 0x0000541013137816 */ /* 0x004fcc0000000014 */
[----:B------:R-:W-:Y:S01]  /*0830*/  HFMA2.MMA R22, R19, R10, -RZ ;  /* 0x0000000a13167235 */ /* 0x000fe200001000ff */
[--C-:B------:R-:W-:Y:S02]  /*0840*/  SHF.R.U32.HI R19, RZ, 0x8, R28.reuse ;  /* 0x00000008ff137819 */ /* 0x100fe4000001161c */
[----:B------:R-:W-:Y:S02]  /*0850*/  SHF.R.U32.HI R10, RZ, 0xc, R28 ;  /* 0x0000000cff0a7819 */ /* 0x000fe4000001161c */
[----:B------:R-:W-:Y:S02]  /*0860*/  LOP3.LUT R20, R19, 0xf, RZ, 0xc0, !PT ;  /* 0x0000000f13147812 */ /* 0x000fe400078ec0ff */
[----:B------:R-:W-:Y:S01]  /*0870*/  LOP3.LUT R10, R10, 0xf, RZ, 0xc0, !PT ;  /* 0x0000000f0a0a7812 */ /* 0x000fe200078ec0ff */
[----:B------:R-:W2:Y:S02]  /*0880*/  LDG.E.CONSTANT R19, desc[UR4][R14.64+0x4] ;  /* 0x000004040e137981 */ /* 0x000ea4000c1e9900 */
[----:B------:R-:W-:-:S02]  /*0890*/  IMAD.IADD R20, R20, 0x1, -R21 ;  /* 0x0000000114147824 */ /* 0x000fc400078e0a15 */
[----:B------:R-:W-:Y:S02]  /*08a0*/  IMAD.IADD R25, R10, 0x1, -R21 ;  /* 0x000000010a197824 */ /* 0x000fe400078e0a15 */
[----:B------:R0:W2:Y:S02]  /*08b0*/  LDG.E.U16.CONSTANT R10, desc[UR4][R16.64] ;  /* 0x00000004100a7981 */ /* 0x0000a4000c1e9500 */
[----:B------:R-:W-:Y:S08]  /*08c0*/  I2F.F16 R20, R20 ;  /* 0x0000001400147306 */ /* 0x000ff00000200c00 */
[----:B------:R-:W1:Y:S01]  /*08d0*/  I2F.F16 R25, R25 ;  /* 0x0000001900197306 */ /* 0x000e620000200c00 */
[----:B----4-:R-:W-:-:S02]  /*08e0*/  PRMT R29, R26, 0x5410, R29 ;  /* 0x000054101a1d7816 */ /* 0x010fc4000000001d */
[----:B------:R-:W-:-:S04]  /*08f0*/  SHF.R.U32.HI R26, RZ, 0x10, R28 ;  /* 0x00000010ff1a7819 */ /* 0x000fc8000001161c */
[----:B------:R-:W-:Y:S02]  /*0900*/  LOP3.LUT R26, R26, 0xf, RZ, 0xc0, !PT ;  /* 0x0000000f1a1a7812 */ /* 0x000fe400078ec0ff */
[----:B-1----:R-:W-:-:S06]  /*0910*/  PRMT R25, R20, 0x5410, R25 ;  /* 0x0000541014197816 */ /* 0x002fcc0000000019 */
[----:B------:R-:W-:Y:S01]  /*0920*/  HFMA2.MMA R22, R29, R25, R22 ;  /* 0x000000191d167235 */ /* 0x000fe20000000016 */
[----:B------:R-:W-:-:S04]  /*0930*/  SHF.R.U32.HI R29, RZ, 0x18, R28 ;  /* 0x00000018ff1d7819 */ /* 0x000fc8000001161c */
[----:B0-----:R-:W-:Y:S01]  /*0940*/  LOP3.LUT R17, R29, 0xf, RZ, 0xc0, !PT ;  /* 0x0000000f1d117812 */ /* 0x001fe200078ec0ff */
[--C-:B------:R-:W-:Y:S02]  /*0950*/  IMAD.IADD R29, R26, 0x1, -R21.reuse ;  /* 0x000000011a1d7824 */ /* 0x100fe400078e0a15 */
[----:B------:R-:W4:Y:S01]  /*0960*/  LDG.E.CONSTANT R26, desc[UR4][R14.64+0xc] ;  /* 0x00000c040e1a7981 */ /* 0x000f22000c1e9900 */
[----:B------:R-:W-:Y:S02]  /*0970*/  SHF.R.U32.HI R27, RZ, 0x14, R28 ;  /* 0x00000014ff1b7819 */ /* 0x000fe4000001161c */
[----:B---3--:R-:W-:Y:S02]  /*0980*/  IADD3 R16, P1, R5, R24, RZ ;  /* 0x0000001805107210 */ /* 0x008fe40007f3e0ff */
[----:B------:R-:W-:Y:S01]  /*0990*/  LOP3.LUT R20, R27, 0xf, RZ, 0xc0, !PT ;  /* 0x0000000f1b147812 */ /* 0x000fe200078ec0ff */
[----:B------:R-:W-:Y:S02]  /*09a0*/  IMAD.IADD R24, R17, 0x1, -R21 ;  /* 0x0000000111187824 */ /* 0x000fe400078e0a15 */
[----:B------:R-:W-:-:S02]  /*09b0*/  IMAD.X R17, RZ, RZ, R8, P1 ;  /* 0x000000ffff117224 */ /* 0x000fc400008e0608 */
[----:B------:R-:W-:Y:S01]  /*09c0*/  IMAD.IADD R25, R20, 0x1, -R21 ;  /* 0x0000000114197824 */ /* 0x000fe200078e0a15 */
[----:B------:R-:W-:Y:S02]  /*09d0*/  LEA R20, P1, R16, UR6, 0x1 ;  /* 0x0000000610147c11 */ /* 0x000fe4000f8208ff */
[----:B------:R-:W-:Y:S01]  /*09e0*/  LEA.HI R28, R28, -R21, RZ, 0x4 ;  /* 0x800000151c1c7211 */ /* 0x000fe200078f20ff */
[----:B------:R-:W-:Y:S01]  /*09f0*/  I2F.F16 R29, R29 ;  /* 0x0000001d001d7306 */ /* 0x000fe20000200c00 */
[----:B------:R-:W-:-:S05]  /*0a00*/  LEA.HI.X R21, R16, UR7, R17, 0x1, P1 ;  /* 0x0000000710157c11 */ /* 0x000fca00088f0c11 */
[----:B------:R0:W3:Y:S02]  /*0a10*/  LDG.E.U16.CONSTANT R27, desc[UR4][R20.64] ;  /* 0x00000004141b7981 */ /* 0x0000e4000c1e9500 */
[----:B------:R-:W1:Y:S02]  /*0a20*/  I2F.F16 R16, R25 ;  /* 0x0000001900107306 */ /* 0x000e640000200c00 */
[----:B-1----:R-:W-:Y:S02]  /*0a30*/  PRMT R25, R29, 0x5410, R16 ;  /* 0x000054101d197816 */ /* 0x002fe40000000010 */
[----:B-----5:R-:W-:-:S05]  /*0a40*/  IADD3 R17, P2, R5, R18, RZ ;  /* 0x0000001205117210 */ /* 0x020fca0007f5e0ff */
[----:B0-----:R-:W-:Y:S01]  /*0a50*/  IMAD.X R20, RZ, RZ, R8, P2 ;  /* 0x000000ffff147224 */ /* 0x001fe200010e0608 */
[----:B--2---:R-:W-:-:S05]  /*0a60*/  IADD3 R19, P1, R5, R19, RZ ;  /* 0x0000001305137210 */ /* 0x004fca0007f3e0ff */
[----:B------:R-:W-:Y:S01]  /*0a70*/  IMAD.X R16, RZ, RZ, R8, P1 ;  /* 0x000000ffff107224 */ /* 0x000fe200008e0608 */
[----:B------:R-:W-:-:S04]  /*0a80*/  LEA R18, P1, R19, UR6, 0x1 ;  /* 0x0000000613127c11 */ /* 0x000fc8000f8208ff */
[----:B------:R-:W-:Y:S02]  /*0a90*/  LEA.HI.X R19, R19, UR7, R16, 0x1, P1 ;  /* 0x0000000713137c11 */ /* 0x000fe400088f0c10 */
[----:B------:R-:W-:-:S03]  /*0aa0*/  LEA R16, P1, R17, UR6, 0x1 ;  /* 0x0000000611107c11 */ /* 0x000fc6000f8208ff */
[----:B------:R-:W3:Y:S01]  /*0ab0*/  LDG.E.U16.CONSTANT R18, desc[UR4][R18.64] ;  /* 0x0000000412127981 */ /* 0x000ee2000c1e9500 */
[----:B------:R-:W-:-:S05]  /*0ac0*/  LEA.HI.X R17, R17, UR7, R20, 0x1, P1 ;  /* 0x0000000711117c11 */ /* 0x000fca00088f0c14 */
[----:B------:R-:W2:Y:S01]  /*0ad0*/  LDG.E.U16.CONSTANT R16, desc[UR4][R16.64] ;  /* 0x0000000410107981 */ /* 0x000ea2000c1e9500 */
[----:B----4-:R-:W-:-:S05]  /*0ae0*/  IADD3 R26, P1, R5, R26, RZ ;  /* 0x0000001a051a7210 */ /* 0x010fca0007f3e0ff */
[----:B------:R-:W-:Y:S01]  /*0af0*/  IMAD.X R21, RZ, RZ, R8, P1 ;  /* 0x000000ffff157224 */ /* 0x000fe200008e0608 */
[----:B------:R-:W-:-:S04]  /*0b00*/  LEA R20, P1, R26, UR6, 0x1 ;  /* 0x000000061a147c11 */ /* 0x000fc8000f8208ff */
[----:B------:R-:W-:-:S06]  /*0b10*/  LEA.HI.X R21, R26, UR7, R21, 0x1, P1 ;  /* 0x000000071a157c11 */ /* 0x000fcc00088f0c15 */
[----:B------:R-:W2:Y:S01]  /*0b20*/  LDG.E.U16.CONSTANT R21, desc[UR4][R20.64] ;  /* 0x0000000414157981 */ /* 0x000ea2000c1e9500 */
[----:B------:R-:W-:Y:S08]  /*0b30*/  I2F.F16 R24, R24 ;  /* 0x0000001800187306 */ /* 0x000ff00000200c00 */
[----:B------:R-:W0:Y:S01]  /*0b40*/  I2F.F16 R29, R28 ;  /* 0x0000001c001d7306 */ /* 0x000e220000200c00 */
[----:B------:R-:W-:-:S05]  /*0b50*/  VIADD R23, R23, 0x8 ;  /* 0x0000000817177836 */ /* 0x000fca0000000000 */
[----:B------:R-:W-:Y:S02]  /*0b60*/  ISETP.GE.AND P1, PT, R23, R2, PT ;  /* 0x000000021700720c */ /* 0x000fe40003f26270 */
[----:B0-----:R-:W-:Y:S02]  /*0b70*/  PRMT R29, R24, 0x5410, R29 ;  /* 0x00005410181d7816 */ /* 0x001fe4000000001d */
[----:B------:R-:W-:-:S05]  /*0b80*/  IADD3 R14, P2, R14, 0x20, RZ ;  /* 0x000000200e0e7810 */ /* 0x000fca0007f5e0ff */
[----:B------:R-:W-:Y:S01]  /*0b90*/  IMAD.X R15, RZ, RZ, R15, P2 ;  /* 0x000000ffff0f7224 */ /* 0x000fe200010e060f */
[----:B---3--:R-:W-:-:S05]  /*0ba0*/  PRMT R27, R27, 0x5410, R18 ;  /* 0x000054101b1b7816 */ /* 0x008fca0000000012 */
[----:B------:R-:W-:Y:S01]  /*0bb0*/  HFMA2 R22, R27, R25, R22 ;  /* 0x000000191b167231 */ /* 0x000fe20000000016 */
[----:B--2---:R-:W-:-:S06]  /*0bc0*/  PRMT R21, R16, 0x5410, R21 ;  /* 0x0000541010157816 */ /* 0x004fcc0000000015 */
[----:B------:R-:W-:-:S10]  /*0bd0*/  HFMA2.MMA R22, R21, R29, R22 ;  /* 0x0000001d15167235 */ /* 0x000fd40000000016 */
[----:B------:R-:W-:Y:S01]  /*0be0*/  HFMA2 R11, R10.H0_H0, R22, R11 ;  /* 0x000000160a0b7231 */ /* 0x000fe2000000080b */
[----:B------:R-:W-:Y:S06]  /*0bf0*/  @!P1 BRA `(.L_x_6) ;  /* 0xfffffff400f49947 */ /* 0x000fec000383ffff */
.L_x_5:
[C---:B0-----:R-:W-:Y:S01]  /*0c00*/  LOP3.LUT R2, R12.reuse, 0xfffffffd, RZ, 0xc0, !PT ;  /* 0xfffffffd0c027812 */ /* 0x041fe200078ec0ff */
[----:B------:R-:W-:Y:S01]  /*0c10*/  IMAD.MOV.U32 R3, RZ, RZ, R13 ;  /* 0x000000ffff037224 */ /* 0x000fe200078e000d */
[----:B------:R-:W-:Y:S01]  /*0c20*/  LOP3.LUT R0, R12, 0x2, RZ, 0xc0, !PT ;  /* 0x000000020c007812 */ /* 0x000fe200078ec0ff */
[----:B------:R-:W-:-:S03]  /*0c30*/  HADD2 R11, R11.H0_H0, R11.H1_H1 ;  /* 0x3000000b0b0b7230 */ /* 0x000fc60000000800 */
[----:B------:R0:W5:Y:S01]  /*0c40*/  LD.E R5, desc[UR4][R2.64] ;  /* 0x0000000402057980 */ /* 0x000162000c101900 */
[----:B------:R-:W-:Y:S01]  /*0c50*/  ISETP.EQ.U32.AND P0, PT, R0, RZ, PT ;  /* 0x000000ff0000720c */ /* 0x000fe20003f02070 */
[----:B------:R-:W-:-:S05]  /*0c60*/  IMAD.MOV.U32 R0, RZ, RZ, 0x3254 ;  /* 0x00003254ff007424 */ /* 0x000fca00078e00ff */
[----:B------:R-:W-:-:S07]  /*0c70*/  SEL R0, R0, 0x7610, P0 ;  /* 0x0000761000007807 */ /* 0x000fce0000000000 */
.L_x_7:
[----:B-----5:R-:W-:-:S05]  /*0c80*/  HADD2 R4, R5, R11.H0_H0 ;  /* 0x2000000b05047230 */ /* 0x020fca0000000000 */
[----:B------:R-:W-:-:S05]  /*0c90*/  PRMT R7, R5, R0, R4 ;  /* 0x0000000005077216 */ /* 0x000fca0000000004 */
[----:B------:R-:W2:Y:S02]  /*0ca0*/  ATOM.E.CAS.STRONG.GPU PT, R4, [R2], R5, R7 ;  /* 0x000000050204738b */ /* 0x000ea400001ee107 */
[----:B--2---:R-:W-:Y:S01]  /*0cb0*/  ISETP.NE.U32.AND P0, PT, R4, R5, PT ;  /* 0x000000050400720c */ /* 0x004fe20003f05070 */
[----:B------:R-:W-:-:S12]  /*0cc0*/  IMAD.MOV.U32 R5, RZ, RZ, R4 ;  /* 0x000000ffff057224 */ /* 0x000fd800078e0004 */
[----:B------:R-:W-:Y:S05]  /*0cd0*/  @P0 BRA `(.L_x_7) ;  /* 0xfffffffc00e80947 */ /* 0x000fea000383ffff */
[----:B------:R-:W-:Y:S05]  /*0ce0*/  EXIT ;  /* 0x000000000000794d */ /* 0x000fea0003800000 */
.L_x_8:
        /* <DEDUP_REMOVED lines=9> */
.L_x_49:


//--------------------- .text._Z16q4_matmul_kernelILb1ELb1ELb0EEvPK6__halfPKjPS0_S2_S4_iiiiiS4_b --------------------------
	.section	.text._Z16q4_matmul_kernelILb1ELb1ELb0EEvPK6__halfPKjPS0_S2_S4_iiiiiS4_b,"ax",@progbits
	.align	128
        .global         _Z16q4_matmul_kernelILb1ELb1ELb0EEvPK6__halfPKjPS0_S2_S4_iiiiiS4_b
        .type           _Z16q4_matmul_kernelILb1ELb1ELb0EEvPK6__halfPKjPS0_S2_S4_iiiiiS4_b,@function
        .size           _Z16q4_matmul_kernelILb1ELb1ELb0EEvPK6__halfPKjPS0_S2_S4_iiiiiS4_b,(.L_x_50 - _Z16q4_matmul_kernelILb1ELb1ELb0EEvPK6__halfPKjPS0_S2_S4_iiiiiS4_b)
        .other          _Z16q4_matmul_kernelILb1ELb1ELb0EEvPK6__halfPKjPS0_S2_S4_iiiiiS4_b,@"STO_CUDA_ENTRY STV_DEFAULT"
_Z16q4_matmul_kernelILb1ELb1ELb0EEvPK6__halfPKjPS0_S2_S4_iiiiiS4_b:
.text._Z16q4_matmul_kernelILb1ELb1ELb0EEvPK6__halfPKjPS0_S2_S4_iiiiiS4_b:
[----:B------:R-:W-:Y:S01]  /*0000*/  LDC R1, c[0x0][0x28] ;  /* 0x00000a00ff017b82 */ /* 0x000fe20000000800 */
[----:B------:R-:W0:Y:S01]  /*0010*/  S2R R5, SR_TID.X ;  /* 0x0000000000057919 */ /* 0x000e220000002100 */
[----:B------:R-:W-:-:S06]  /*0020*/  ULDC.U8 UR4, c[0x0][0x258] ;  /* 0x0000960000047ab9 */ /* 0x000fcc0000000000 */
[----:B------:R-:W1:Y:S01]  /*0030*/  S2UR UR5, SR_CTAID.Y ;  /* 0x00000000000579c3 */ /* 0x000e620000002600 */
[----:B------:R-:W-:Y:S01]  /*0040*/  UPRMT UR4, UR4, 0x8880, URZ ;  /* 0x0000888004047896 */ /* 0x000fe2000800003f */
[----:B------:R-:W0:Y:S01]  /*0050*/  S2R R0, SR_CTAID.Z ;  /* 0x0000000000007919 */ /* 0x000e220000002700 */
[----:B------:R-:W-:Y:S01]  /*0060*/  ULDC.64 UR10, c[0x0][0x208] ;  /* 0x00008200000a7ab9 */ /* 0x000fe20000000a00 */
[----:B------:R-:W-:Y:S01]  /*0070*/  PRMT R13, RZ, 0x5410, RZ ;  /* 0x00005410ff0d7816 */ /* 0x000fe200000000ff */
[----:B------:R-:W1:Y:S03]  /*0080*/  S2R R7, SR_TID.Y ;  /* 0x0000000000077919 */ /* 0x000e660000002200 */
[----:B------:R-:W2:Y:S01]  /*0090*/  LDC R6, c[0x0][0x23c] ;  /* 0x00008f00ff067b82 */ /* 0x000ea20000000800 */
[----:B0-----:R-:W-:Y:S02]  /*00a0*/  LOP3.LUT P0, RZ, R0, 0x1, R5, 0xf8, !PT ;  /* 0x0000000100ff7812 */ /* 0x001fe4000780f805 */
[----:B------:R-:W0:Y:S02]  /*00b0*/  S2R R0, SR_CTAID.X ;  /* 0x0000000000007919 */ /* 0x000e240000002500 */
[----:B------:R-:W-:-:S03]  /*00c0*/  ISETP.NE.OR P0, PT, RZ, UR4, P0 ;  /* 0x00000004ff007c0c */ /* 0x000fc60008705670 */
[----:B------:R-:W3:Y:S01]  /*00d0*/  S2UR UR4, SR_CTAID.Z ;  /* 0x00000000000479c3 */ /* 0x000ee20000002700 */
[----:B-1----:R-:W-:Y:S01]  /*00e0*/  VIADD R7, R7, UR5 ;  /* 0x0000000507077c36 */ /* 0x002fe20008000000 */
[----:B------:R-:W-:-:S08]  /*00f0*/  ULDC UR5, c[0x0][0x248] ;  /* 0x0000920000057ab9 */ /* 0x000fd00000000800 */
[----:B------:R-:W1:Y:S08]  /*0100*/  @!P0 LDC R4, c[0x0][0x240] ;  /* 0x00009000ff048b82 */ /* 0x000e700000000800 */
[----:B------:R-:W4:Y:S01]  /*0110*/  @!P0 LDC.64 R2, c[0x0][0x220] ;  /* 0x00008800ff028b82 */ /* 0x000f220000000a00 */
[----:B---3--:R-:W-:Y:S01]  /*0120*/  UIMAD UR4, UR4, UR5, URZ ;  /* 0x00000005040472a4 */ /* 0x008fe2000f8e023f */
[----:B0-----:R-:W-:-:S04]  /*0130*/  IMAD R0, R0, 0x20, R5 ;  /* 0x0000002000007824 */ /* 0x001fc800078e0205 */
[----:B-1----:R-:W-:-:S04]  /*0140*/  @!P0 IMAD R5, R7, R4, R0 ;  /* 0x0000000407058224 */ /* 0x002fc800078e0200 */
[----:B----4-:R-:W-:-:S04]  /*0150*/  @!P0 IMAD.WIDE R2, R5, 0x2, R2 ;  /* 0x0000000205028825 */ /* 0x010fc800078e0202 */
[----:B------:R-:W-:Y:S01]  /*0160*/  IMAD.U32 R5, RZ, RZ, UR5 ;  /* 0x00000005ff057e24 */ /* 0x000fe2000f8e00ff */
[----:B------:R0:W-:Y:S04]  /*0170*/  @!P0 STG.E desc[UR10][R2.64], RZ ;  /* 0x000000ff02008986 */ /* 0x0001e8000c10190a */
[----:B--2---:R-:W-:-:S05]  /*0180*/  VIADDMNMX.U32 R4, R5, UR4, R6, PT ;  /* 0x0000000405047c46 */ /* 0x004fca000b800006 */
[----:B------:R-:W-:Y:S01]  /*0190*/  VIADD R4, R4, -UR4 ;  /* 0x8000000404047c36 */ /* 0x000fe20008000000 */
[----:B------:R-:W-:Y:S04]  /*01a0*/  @!P0 BAR.SYNC.DEFER_BLOCKING 0x0 ;  /* 0x0000000000008b1d */ /* 0x000fe80000010000 */
[----:B------:R-:W-:Y:S02]  /*01b0*/  ISETP.GE.AND P0, PT, R4, 0x8, PT ;  /* 0x000000080400780c */ /* 0x000fe40003f06270 */
[----:B------:R-:W-:-:S04]  /*01c0*/  SHF.R.S32.HI R5, RZ, 0x1f, R4 ;  /* 0x0000001fff057819 */ /* 0x000fc80000011404 */
[----:B------:R-:W-:-:S07]  /*01d0*/  LEA.HI R5, R5, R4, RZ, 0x3 ;  /* 0x0000000405057211 */ /* 0x000fce00078f18ff */
[----:B0-----:R-:W-:Y:S05]  /*01e0*/  @!P0 BRA `(.L_x_9) ;  /* 0x0000001800a08947 */ /* 0x001fea0003800000 */
[----:B------:R-:W-:Y:S01]  /*01f0*/  ULDC.64 UR8, c[0x0][0x240] ;  /* 0x0000900000087ab9 */ /* 0x000fe20000000a00 */
[----:B------:R-:W-:Y:S01]  /*0200*/  LOP3.LUT R5, R5, 0xfffffff8, RZ, 0xc0, !PT ;  /* 0xfffffff805057812 */ /* 0x000fe200078ec0ff */
[----:B------:R-:W-:Y:S02]  /*0210*/  UISETP.GT.AND UP0, UPT, UR9, 0x7, UPT ;  /* 0x000000070900788c */ /* 0x000fe4000bf04270 */
[----:B------:R-:W-:Y:S02]  /*0220*/  USHF.R.S32.HI UR13, URZ, 0x1f, UR8 ;  /* 0x0000001f3f0d7899 */ /* 0x000fe40008011408 */
[----:B------:R-:W-:Y:S02]  /*0230*/  VIADD R6, R5, UR4 ;  /* 0x0000000405067c36 */ /* 0x000fe40008000000 */
[----:B------:R-:W-:-:S13]  /*0240*/  PLOP3.LUT P0, PT, PT, PT, UP0, 0x80, 0x0 ;  /* 0x000000000000781c */ /* 0x000fda0003f0f008 */
[----:B------:R-:W-:Y:S05]  /*0250*/  @P0 BRA `(.L_x_10) ;  /* 0x0000000000080947 */ /* 0x000fea0003800000 */
[----:B------:R-:W-:Y:S01]  /*0260*/  PRMT R13, R13, 0x5410, RZ ;  /* 0x000054100d0d7816 */ /* 0x000fe200000000ff */
[----:B------:R-:W-:Y:S06]  /*0270*/  BRA `(.L_x_9) ;  /* 0x00000018007c7947 */ /* 0x000fec0003800000 */
.L_x_10:
[----:B------:R-:W-:Y:S01]  /*0280*/  IMAD.U32 R2, RZ, RZ, UR9 ;  /* 0x00000009ff027e24 */ /* 0x000fe2000f8e00ff */
[----:B------:R-:W-:Y:S01]  /*0290*/  ULOP3.LUT UR6, UR4, UR9, URZ, 0x3c, !UPT ;  /* 0x0000000904067292 */ /* 0x000fe2000f8e3c3f */
[----:B------:R-:W-:Y:S01]  /*02a0*/  PRMT R13, RZ, 0x5410, RZ ;  /* 0x00005410ff0d7816 */ /* 0x000fe200000000ff */
[----:B------:R-:W-:Y:S02]  /*02b0*/  USHF.R.S32.HI UR5, URZ, 0x1f, UR9 ;  /* 0x0000001f3f057899 */ /* 0x000fe40008011409 */
[----:B------:R-:W-:Y:S01]  /*02c0*/  IABS R5, R2 ;  /* 0x0000000200057213 */ /* 0x000fe20000000000 */
[----:B------:R-:W-:Y:S01]  /*02d0*/  USHF.L.U64.HI UR14, UR8, 0x2, UR13 ;  /* 0x00000002080e7899 */ /* 0x000fe2000801020d */
[----:B------:R-:W-:Y:S01]  /*02e0*/  ISETP.LE.AND P1, PT, RZ, UR6, PT ;  /* 0x00000006ff007c0c */ /* 0x000fe2000bf23270 */
[----:B------:R-:W-:Y:S01]  /*02f0*/  ULEA.HI UR5, UR5, UR9, URZ, 0x3 ;  /* 0x0000000905057291 */ /* 0x000fe2000f8f183f */
[----:B------:R-:W0:Y:S01]  /*0300*/  I2F.RP R4, R5 ;  /* 0x0000000500047306 */ /* 0x000e220000209400 */
[----:B------:R-:W-:-:S02]  /*0310*/  USHF.L.U32 UR7, UR8, 0x2, URZ ;  /* 0x0000000208077899 */ /* 0x000fc4000800063f */
[----:B------:R-:W-:-:S04]  /*0320*/  USHF.R.S32.HI UR5, URZ, 0x3, UR5 ;  /* 0x000000033f057899 */ /* 0x000fc80008011405 */
[----:B------:R-:W-:Y:S02]  /*0330*/  ULOP3.LUT UR8, UR5, 0x3, URZ, 0xc0, !UPT ;  /* 0x0000000305087892 */ /* 0x000fe4000f8ec03f */
[----:B------:R-:W-:Y:S02]  /*0340*/  UIADD3 UR12, UR5, -0x1, URZ ;  /* 0xffffffff050c7890 */ /* 0x000fe4000fffe03f */
[----:B------:R-:W-:Y:S01]  /*0350*/  UIADD3 UR6, UR5, -UR8, URZ ;  /* 0x8000000805067290 */ /* 0x000fe2000fffe03f */
[----:B0-----:R-:W0:Y:S02]  /*0360*/  MUFU.RCP R4, R4 ;  /* 0x0000000400047308 */ /* 0x001e240000001000 */
[----:B0-----:R-:W-:-:S06]  /*0370*/  VIADD R2, R4, 0xffffffe ;  /* 0x0ffffffe04027836 */ /* 0x001fcc0000000000 */
[----:B------:R0:W1:Y:S02]  /*0380*/  F2I.FTZ.U32.TRUNC.NTZ R3, R2 ;  /* 0x0000000200037305 */ /* 0x000064000021f000 */
[----:B0-----:R-:W-:Y:S02]  /*0390*/  IMAD.MOV.U32 R2, RZ, RZ, RZ ;  /* 0x000000ffff027224 */ /* 0x001fe400078e00ff */
[----:B-1----:R-:W-:-:S04]  /*03a0*/  IMAD.MOV R8, RZ, RZ, -R3 ;  /* 0x000000ffff087224 */ /* 0x002fc800078e0a03 */
[----:B------:R-:W-:Y:S01]  /*03b0*/  IMAD R9, R8, R5, RZ ;  /* 0x0000000508097224 */ /* 0x000fe200078e02ff */
[----:B------:R-:W-:-:S03]  /*03c0*/  IABS R8, UR4 ;  /* 0x0000000400087c13 */ /* 0x000fc60008000000 */
[----:B------:R-:W-:-:S06]  /*03d0*/  IMAD.HI.U32 R3, R3, R9, R2 ;  /* 0x0000000903037227 */ /* 0x000fcc00078e0002 */
[----:B------:R-:W-:-:S04]  /*03e0*/  IMAD.HI.U32 R3, R3, R8, RZ ;  /* 0x0000000803037227 */ /* 0x000fc800078e00ff */
[----:B------:R-:W-:-:S04]  /*03f0*/  IMAD.MOV R4, RZ, RZ, -R3 ;  /* 0x000000ffff047224 */ /* 0x000fc800078e0a03 */
[----:B------:R-:W-:-:S05]  /*0400*/  IMAD R4, R5, R4, R8 ;  /* 0x0000000405047224 */ /* 0x000fca00078e0208 */
[----:B------:R-:W-:-:S13]  /*0410*/  ISETP.GT.U32.AND P2, PT, R5, R4, PT ;  /* 0x000000040500720c */ /* 0x000fda0003f44070 */
[----:B------:R-:W-:Y:S02]  /*0420*/  @!P2 IMAD.IADD R4, R4, 0x1, -R5 ;  /* 0x000000010404a824 */ /* 0x000fe400078e0a05 */
[----:B------:R-:W-:Y:S01]  /*0430*/  @!P2 VIADD R3, R3, 0x1 ;  /* 0x000000010303a836 */ /* 0x000fe20000000000 */
[----:B------:R-:W-:Y:S02]  /*0440*/  ISETP.NE.AND P2, PT, RZ, UR9, PT ;  /* 0x00000009ff007c0c */ /* 0x000fe4000bf45270 */
[----:B------:R-:W-:-:S13]  /*0450*/  ISETP.GE.U32.AND P0, PT, R4, R5, PT ;  /* 0x000000050400720c */ /* 0x000fda0003f06070 */
[----:B------:R-:W-:-:S04]  /*0460*/  @P0 VIADD R3, R3, 0x1 ;  /* 0x0000000103030836 */ /* 0x000fc80000000000 */
[----:B------:R-:W-:Y:S01]  /*0470*/  @!P1 IMAD.MOV R3, RZ, RZ, -R3 ;  /* 0x000000ffff039224 */ /* 0x000fe200078e0a03 */
[----:B------:R-:W-:-:S05]  /*0480*/  @!P2 LOP3.LUT R3, RZ, UR9, RZ, 0x33, !PT ;  /* 0x00000009ff03ac12 */ /* 0x000fca000f8e33ff */
[----:B------:R-:W-:-:S07]  /*0490*/  IMAD.MOV.U32 R8, RZ, RZ, R3 ;  /* 0x000000ffff087224 */ /* 0x000fce00078e0003 */
.L_x_14:
[----:B------:R-:W0:Y:S01]  /*04a0*/  LDC R9, c[0x0][0x240] ;  /* 0x00009000ff097b82 */ /* 0x000e220000000800 */
[----:B------:R-:W-:-:S07]  /*04b0*/  SHF.R.S32.HI R3, RZ, 0x1f, R0 ;  /* 0x0000001fff037819 */ /* 0x000fce0000011400 */
[----:B------:R-:W1:Y:S01]  /*04c0*/  LDC.64 R4, c[0x0][0x230] ;  /* 0x00008c00ff047b82 */ /* 0x000e620000000a00 */
[----:B------:R-:W-:Y:S01]  /*04d0*/  LEA.HI R12, R3, R0, RZ, 0x3 ;  /* 0x00000000030c7211 */ /* 0x000fe200078f18ff */
[----:B------:R-:W-:Y:S01]  /*04e0*/  USHF.R.S32.HI UR5, URZ, 0x1f, UR4 ;  /* 0x0000001f3f057899 */ /* 0x000fe20008011404 */
[----:B------:R-:W-:Y:S02]  /*04f0*/  ULDC UR9, c[0x0][0x23c] ;  /* 0x00008f0000097ab9 */ /* 0x000fe40000000800 */
[----:B------:R-:W-:-:S03]  /*0500*/  SHF.R.S32.HI R15, RZ, 0x3, R12 ;  /* 0x00000003ff0f7819 */ /* 0x000fc6000001140c */
[----:B------:R-:W2:Y:S01]  /*0510*/  LDC.64 R2, c[0x0][0x228] ;  /* 0x00008a00ff027b82 */ /* 0x000ea20000000a00 */
[----:B0-----:R-:W-:-:S05]  /*0520*/  IMAD R11, R8, R9, RZ ;  /* 0x00000009080b7224 */ /* 0x001fca00078e02ff */
[----:B-----5:R-:W-:-:S04]  /*0530*/  SHF.R.S32.HI R10, RZ, 0x1f, R11 ;  /* 0x0000001fff0a7819 */ /* 0x020fc8000001140b */
[----:B------:R-:W-:-:S04]  /*0540*/  LEA.HI R10, R10, R11, RZ, 0x3 ;  /* 0x0000000b0a0a7211 */ /* 0x000fc800078f18ff */
[----:B------:R-:W-:-:S05]  /*0550*/  LEA.HI.SX32 R15, R10, R15, 0x1d ;  /* 0x0000000f0a0f7211 */ /* 0x000fca00078feaff */
[----:B-1----:R-:W-:Y:S02]  /*0560*/  IMAD.WIDE R14, R15, 0x4, R4 ;  /* 0x000000040f0e7825 */ /* 0x002fe400078e0204 */
[----:B------:R-:W0:Y:S04]  /*0570*/  LDC.64 R4, c[0x0][0x210] ;  /* 0x00008400ff047b82 */ /* 0x000e280000000a00 */
[----:B------:R1:W3:Y:S01]  /*0580*/  LDG.E.CONSTANT R14, desc[UR10][R14.64] ;  /* 0x0000000a0e0e7981 */ /* 0x0002e2000c1e9900 */
[----:B------:R-:W-:-:S04]  /*0590*/  IMAD.IADD R11, R0, 0x1, R11 ;  /* 0x00000001000b7824 */ /* 0x000fc800078e020b */
[----:B--2---:R-:W-:Y:S02]  /*05a0*/  IMAD.WIDE R10, R11, 0x2, R2 ;  /* 0x000000020b0a7825 */ /* 0x004fe400078e0202 */
[----:B------:R-:W2:Y:S01]  /*05b0*/  LDC.64 R2, c[0x0][0x218] ;  /* 0x00008600ff027b82 */ /* 0x000ea20000000a00 */
[----:B------:R-:W-:Y:S01]  /*05c0*/  UISETP.GE.U32.AND UP0, UPT, UR12, 0x3, UPT ;  /* 0x000000030c00788c */ /* 0x000fe2000bf06070 */
[----:B------:R-:W-:Y:S01]  /*05d0*/  IMAD.SHL.U32 R12, R0, 0x4, RZ ;  /* 0x00000004000c7824 */ /* 0x000fe200078e00ff */
[----:B------:R-:W-:Y:S01]  /*05e0*/  ULEA.HI UR5, UR5, UR4, URZ, 0x3 ;  /* 0x0000000405057291 */ /* 0x000fe2000f8f183f */
[----:B------:R-:W-:Y:S01]  /*05f0*/  IMAD.U32 R16, RZ, RZ, UR9 ;  /* 0x00000009ff107e24 */ /* 0x000fe2000f8e00ff */
[----:B------:R4:W5:Y:S02]  /*0600*/  LDG.E.U16.CONSTANT R10, desc[UR10][R10.64] ;  /* 0x0000000a0a0a7981 */ /* 0x000964000c1e9500 */
[----:B------:R-:W-:Y:S01]  /*0610*/  USHF.R.S32.HI UR5, URZ, 0x3, UR5 ;  /* 0x000000033f057899 */ /* 0x000fe20008011405 */
[----:B------:R-:W-:Y:S01]  /*0620*/  PLOP3.LUT P0, PT, PT, PT, UP0, 0x80, 0x0 ;  /* 0x000000000000781c */ /* 0x000fe20003f0f008 */
[----:B-1----:R-:W-:Y:S01]  /*0630*/  IMAD R15, R7, R16, UR4 ;  /* 0x00000004070f7e24 */ /* 0x002fe2000f8e0210 */
[----:B------:R-:W-:-:S03]  /*0640*/  LOP3.LUT R17, R12, 0x1c, RZ, 0xc0, !PT ;  /* 0x0000001c0c117812 */ /* 0x000fc600078ec0ff */
[----:B0-----:R-:W-:-:S04]  /*0650*/  IMAD.WIDE R4, R15, 0x2, R4 ;  /* 0x000000020f047825 */ /* 0x001fc800078e0204 */
[----:B----4-:R-:W-:Y:S02]  /*0660*/  IMAD R11, R9, UR5, R0 ;  /* 0x00000005090b7c24 */ /* 0x010fe4000f8e0200 */
[----:B------:R-:W-:Y:S02]  /*0670*/  IMAD.MOV.U32 R12, RZ, RZ, R4 ;  /* 0x000000ffff0c7224 */ /* 0x000fe400078e0004 */
[----:B------:R-:W-:Y:S02]  /*0680*/  IMAD.MOV.U32 R15, RZ, RZ, R5 ;  /* 0x000000ffff0f7224 */ /* 0x000fe400078e0005 */
[----:B--2---:R-:W-:-:S04]  /*0690*/  IMAD.WIDE R2, R11, 0x4, R2 ;  /* 0x000000040b027825 */ /* 0x004fc800078e0202 */
[----:B------:R-:W-:Y:S02]  /*06a0*/  IMAD.MOV.U32 R4, RZ, RZ, R2 ;  /* 0x000000ffff047224 */ /* 0x000fe400078e0002 */
[----:B------:R-:W-:Y:S01]  /*06b0*/  IMAD.MOV.U32 R5, RZ, RZ, R3 ;  /* 0x000000ffff057224 */ /* 0x000fe200078e0003 */
[----:B---3--:R-:W-:-:S05]  /*06c0*/  SHF.R.U32.HI R14, RZ, R17, R14 ;  /* 0x00000011ff0e7219 */ /* 0x008fca000001160e */
[----:B------:R-:W-:-:S05]  /*06d0*/  VIADD R11, R14, 0x1 ;  /* 0x000000010e0b7836 */ /* 0x000fca0000000000 */
[----:B------:R-:W-:Y:S01]  /*06e0*/  LOP3.LUT R11, R11, 0xf, RZ, 0xc0, !PT ;  /* 0x0000000f0b0b7812 */ /* 0x000fe200078ec0ff */
[----:B------:R-:W-:Y:S06]  /*06f0*/  @!P0 BRA `(.L_x_11) ;  /* 0x0000000c00088947 */ /* 0x000fec0003800000 */
[----:B------:R-:W-:-:S05]  /*0700*/  UMOV UR5, UR6 ;  /* 0x0000000600057c82 */ /* 0x000fca0008000000 */
.L_x_12:
[----:B------:R-:W-:Y:S02]  /*0710*/  IMAD.MOV.U32 R2, RZ, RZ, R4 ;  /* 0x000000ffff027224 */ /* 0x000fe400078e0004 */
[----:B------:R-:W-:-:S05]  /*0720*/  IMAD.MOV.U32 R3, RZ, RZ, R5 ;  /* 0x000000ffff037224 */ /* 0x000fca00078e0005 */
[----:B------:R0:W2:Y:S02]  /*0730*/  LDG.E.CONSTANT R16, desc[UR10][R2.64] ;  /* 0x0000000a02107981 */ /* 0x0000a4000c1e9900 */
[----:B0-----:R-:W-:Y:S02]  /*0740*/  IMAD.MOV.U32 R2, RZ, RZ, R12 ;  /* 0x000000ffff027224 */ /* 0x001fe400078e000c */
[----:B------:R-:W-:-:S05]  /*0750*/  IMAD.MOV.U32 R3, RZ, RZ, R15 ;  /* 0x000000ffff037224 */ /* 0x000fca00078e000f */
[----:B------:R-:W3:Y:S04]  /*0760*/  LDG.E.CONSTANT R15, desc[UR10][R2.64] ;  /* 0x0000000a020f7981 */ /* 0x000ee8000c1e9900 */
[----:B------:R-:W4:Y:S01]  /*0770*/  LDG.E.CONSTANT R23, desc[UR10][R2.64+0x4] ;  /* 0x0000040a02177981 */ /* 0x000f22000c1e9900 */
[----:B------:R-:W-:-:S03]  /*0780*/  IADD3 R4, P0, R4, UR7, RZ ;  /* 0x0000000704047c10 */ /* 0x000fc6000ff1e0ff */
[----:B------:R-:W4:Y:S01]  /*0790*/  LDG.E.CONSTANT R22, desc[UR10][R2.64+0x8] ;  /* 0x0000080a02167981 */ /* 0x000f22000c1e9900 */
[----:B------:R-:W-:-:S03]  /*07a0*/  IADD3.X R5, R5, UR14, RZ, P0, !PT ;  /* 0x0000000e05057c10 */ /* 0x000fc600087fe4ff */
[----:B------:R-:W4:Y:S04]  /*07b0*/  LDG.E.CONSTANT R21, desc[UR10][R2.64+0xc] ;  /* 0x00000c0a02157981 */ /* 0x000f28000c1e9900 */
[----:B------:R0:W4:Y:S04]  /*07c0*/  LDG.E.CONSTANT R18, desc[UR10][R4.64] ;  /* 0x0000000a04127981 */ /* 0x000128000c1e9900 */
[----:B------:R-:W4:Y:S04]  /*07d0*/  LDG.E.CONSTANT R19, desc[UR10][R2.64+0x10] ;  /* 0x0000100a02137981 */ /* 0x000f28000c1e9900 */
[----:B------:R-:W4:Y:S04]  /*07e0*/  LDG.E.CONSTANT R20, desc[UR10][R2.64+0x14] ;  /* 0x0000140a02147981 */ /* 0x000f28000c1e9900 */
[----:B------:R-:W4:Y:S01]  /*07f0*/  LDG.E.CONSTANT R17, desc[UR10][R2.64+0x18] ;  /* 0x0000180a02117981 */ /* 0x000f22000c1e9900 */
[----:B0-----:R-:W-:-:S04]  /*0800*/  IADD3 R4, P0, R4, UR7, RZ ;  /* 0x0000000704047c10 */ /* 0x001fc8000ff1e0ff */
[----:B------:R-:W-:Y:S02]  /*0810*/  IADD3.X R5, R5, UR14, RZ, P0, !PT ;  /* 0x0000000e05057c10 */ /* 0x000fe400087fe4ff */
[--C-:B--2---:R-:W-:Y:S02]  /*0820*/  SHF.R.U32.HI R14, RZ, 0x4, R16.reuse ;  /* 0x00000004ff0e7819 */ /* 0x104fe40000011610 */
[----:B------:R-:W-:Y:S02]  /*0830*/  LOP3.LUT R12, R16, 0xf, RZ, 0xc0, !PT ;  /* 0x0000000f100c7812 */ /* 0x000fe400078ec0ff */
[----:B------:R-:W-:Y:S02]  /*0840*/  LOP3.LUT R14, R14, 0xf, RZ, 0xc0, !PT ;  /* 0x0000000f0e0e7812 */ /* 0x000fe400078ec0ff */
[--C-:B------:R-:W-:Y:S01]  /*0850*/  SHF.R.U32.HI R24, RZ, 0x8, R16.reuse ;  /* 0x00000008ff187819 */ /* 0x100fe20000011610 */
[--C-:B------:R-:W-:Y:S02]  /*0860*/  IMAD.IADD R12, R12, 0x1, -R11.reuse ;  /* 0x000000010c0c7824 */ /* 0x100fe400078e0a0b */
[----:B------:R-:W-:Y:S01]  /*0870*/  IMAD.IADD R25, R14, 0x1, -R11 ;  /* 0x000000010e197824 */ /* 0x000fe200078e0a0b */
[----:B------:R-:W-:-:S02]  /*0880*/  SHF.R.U32.HI R14, RZ, 0xc, R16 ;  /* 0x0000000cff0e7819 */ /* 0x000fc40000011610 */
[----:B------:R-:W-:Y:S02]  /*0890*/  LOP3.LUT R24, R24, 0xf, RZ, 0xc0, !PT ;  /* 0x0000000f18187812 */ /* 0x000fe400078ec0ff */
[----:B------:R-:W-:Y:S01]  /*08a0*/  LOP3.LUT R26, R14, 0xf, RZ, 0xc0, !PT ;  /* 0x0000000f0e1a7812 */ /* 0x000fe200078ec0ff */
[----:B------:R-:W-:Y:S02]  /*08b0*/  I2F.F16 R12, R12 ;  /* 0x0000000c000c7306 */ /* 0x000fe40000200c00 */
[--C-:B------:R-:W-:Y:S02]  /*08c0*/  IMAD.IADD R24, R24, 0x1, -R11.reuse ;  /* 0x0000000118187824 */ /* 0x100fe400078e0a0b */
[----:B------:R-:W-:-:S04]  /*08d0*/  IMAD.IADD R26, R26, 0x1, -R11 ;  /* 0x000000011a1a7824 */ /* 0x000fc800078e0a0b */
[----:B------:R-:W0:Y:S08]  /*08e0*/  I2F.F16 R25, R25 ;  /* 0x0000001900197306 */ /* 0x000e300000200c00 */
[----:B------:R0:W-:Y:S08]  /*08f0*/  I2F.F16 R14, R24 ;  /* 0x00000018000e7306 */ /* 0x0001f00000200c00 */
[----:B------:R-:W1:Y:S01]  /*0900*/  I2F.F16 R27, R26 ;  /* 0x0000001a001b7306 */ /* 0x000e620000200c00 */
[----:B0-----:R-:W-:-:S02]  /*0910*/  PRMT R24, R12, 0x5410, R25 ;  /* 0x000054100c187816 */ /* 0x001fc40000000019 */
[----:B------:R0:W2:Y:S04]  /*0920*/  LDG.E.CONSTANT R12, desc[UR10][R4.64] ;  /* 0x0000000a040c7981 */ /* 0x0000a8000c1e9900 */
[----:B---3--:R-:W-:Y:S01]  /*0930*/  HFMA2.MMA R25, R15, R24, -RZ ;  /* 0x000000180f197235 */ /* 0x008fe200001000ff */
[----:B------:R-:W-:Y:S02]  /*0940*/  SHF.R.U32.HI R15, RZ, 0x10, R16 ;  /* 0x00000010ff0f7819 */ /* 0x000fe40000011610 */
[----:B-1----:R-:W-:Y:S02]  /*0950*/  PRMT R26, R14, 0x5410, R27 ;  /* 0x000054100e1a7816 */ /* 0x002fe4000000001b */
[----:B------:R-:W3:Y:S01]  /*0960*/  LDG.E.CONSTANT R14, desc[UR10][R2.64+0x1c] ;  /* 0x00001c0a020e7981 */ /* 0x000ee2000c1e9900 */
[----:B------:R-:W-:-:S02]  /*0970*/  LOP3.LUT R24, R15, 0xf, RZ, 0xc0, !PT ;  /* 0x0000000f0f187812 */ /* 0x000fc400078ec0ff */
[----:B------:R-:W-:Y:S01]  /*0980*/  SHF.R.U32.HI R15, RZ, 0x14, R16 ;  /* 0x00000014ff0f7819 */ /* 0x000fe20000011610 */
[----:B----4-:R-:W-:-:S03]  /*0990*/  HFMA2.MMA R23, R23, R26, R25 ;  /* 0x0000001a17177235 */ /* 0x010fc60000000019 */
[----:B------:R-:W-:Y:S01]  /*09a0*/  LOP3.LUT R26, R15, 0xf, RZ, 0xc0, !PT ;  /* 0x0000000f0f1a7812 */ /* 0x000fe200078ec0ff */
[--C-:B------:R-:W-:Y:S01]  /*09b0*/  IMAD.IADD R24, R24, 0x1, -R11.reuse ;  /* 0x0000000118187824 */ /* 0x100fe200078e0a0b */
[----:B------:R-:W-:Y:S01]  /*09c0*/  SHF.R.U32.HI R25, RZ, 0x18, R16 ;  /* 0x00000018ff197819 */ /* 0x000fe20000011610 */
[----:B------:R-:W4:Y:S02]  /*09d0*/  LDG.E.CONSTANT R15, desc[UR10][R2.64+0x20] ;  /* 0x0000200a020f7981 */ /* 0x000f24000c1e9900 */
[----:B------:R-:W-:Y:S02]  /*09e0*/  IMAD.IADD R27, R26, 0x1, -R11 ;  /* 0x000000011a1b7824 */ /* 0x000fe400078e0a0b */
[----:B------:R-:W-:Y:S08]  /*09f0*/  I2F.F16 R24, R24 ;  /* 0x0000001800187306 */ /* 0x000ff00000200c00 */
[----:B------:R-:W1:Y:S01]  /*0a00*/  I2F.F16 R27, R27 ;  /* 0x0000001b001b7306 */ /* 0x000e620000200c00 */
[----:B------:R-:W-:-:S02]  /*0a10*/  LOP3.LUT R26, R25, 0xf, RZ, 0xc0, !PT ;  /* 0x0000000f191a7812 */ /* 0x000fc400078ec0ff */
[----:B------:R-:W-:Y:S02]  /*0a20*/  LEA.HI R28, R16, -R11, RZ, 0x4 ;  /* 0x8000000b101c7211 */ /* 0x000fe400078f20ff */
[----:B------:R-:W4:Y:S01]  /*0a30*/  LDG.E.CONSTANT R16, desc[UR10][R2.64+0x24] ;  /* 0x0000240a02107981 */ /* 0x000f22000c1e9900 */
[----:B-1----:R-:W-:Y:S02]  /*0a40*/  PRMT R24, R24, 0x5410, R27 ;  /* 0x0000541018187816 */ /* 0x002fe4000000001b */
[----:B------:R-:W-:-:S03]  /*0a50*/  SHF.R.U32.HI R27, RZ, 0x4, R18 ;  /* 0x00000004ff1b7819 */ /* 0x000fc60000011612 */
[----:B------:R-:W-:Y:S01]  /*0a60*/  HFMA2 R22, R22, R24, R23 ;  /* 0x0000001816167231 */ /* 0x000fe20000000017 */
[----:B------:R-:W-:Y:S01]  /*0a70*/  LOP3.LUT R24, R18, 0xf, RZ, 0xc0, !PT ;  /* 0x0000000f12187812 */ /* 0x000fe200078ec0ff */
[----:B------:R-:W-:-:S04]  /*0a80*/  IMAD.IADD R26, R26, 0x1, -R11 ;  /* 0x000000011a1a7824 */ /* 0x000fc800078e0a0b */
[--C-:B------:R-:W-:Y:S01]  /*0a90*/  IMAD.IADD R23, R24, 0x1, -R11.reuse ;  /* 0x0000000118177824 */ /* 0x100fe200078e0a0b */
[----:B------:R-:W-:Y:S01]  /*0aa0*/  LOP3.LUT R24, R27, 0xf, RZ, 0xc0, !PT ;  /* 0x0000000f1b187812 */ /* 0x000fe200078ec0ff */
[----:B------:R-:W-:Y:S04]  /*0ab0*/  I2F.F16 R25, R28 ;  /* 0x0000001c00197306 */ /* 0x000fe80000200c00 */
[----:B------:R-:W-:-:S04]  /*0ac0*/  IMAD.IADD R27, R24, 0x1, -R11 ;  /* 0x00000001181b7824 */ /* 0x000fc800078e0a0b */
[----:B------:R-:W1:Y:S08]  /*0ad0*/  I2F.F16 R26, R26 ;  /* 0x0000001a001a7306 */ /* 0x000e700000200c00 */
[----:B------:R-:W-:Y:S08]  /*0ae0*/  I2F.F16 R23, R23 ;  /* 0x0000001700177306 */ /* 0x000ff00000200c00 */
[----:B------:R-:W0:Y:S01]  /*0af0*/  I2F.F16 R24, R27 ;  /* 0x0000001b00187306 */ /* 0x000e220000200c00 */
[----:B-1----:R-:W-:-:S06]  /*0b00*/  PRMT R25, R26, 0x5410, R25 ;  /* 0x000054101a197816 */ /* 0x002fcc0000000019 */
[----:B------:R-:W-:Y:S01]  /*0b10*/  HFMA2.MMA R21, R21, R25, R22 ;  /* 0x0000001915157235 */ /* 0x000fe20000000016 */
[----:B------:R-:W-:Y:S02]  /*0b20*/  SHF.R.U32.HI R25, RZ, 0x8, R18 ;  /* 0x00000008ff197819 */ /* 0x000fe40000011612 */
[----:B0-----:R-:W-:Y:S02]  /*0b30*/  PRMT R26, R23, 0x5410, R24 ;  /* 0x00005410171a7816 */ /* 0x001fe40000000018 */
[----:B------:R-:W-:Y:S01]  /*0b40*/  SHF.R.U32.HI R23, RZ, 0xc, R18 ;  /* 0x0000000cff177819 */ /* 0x000fe20000011612 */
[----:B------:R-:W4:Y:S02]  /*0b50*/  LDG.E.CONSTANT R24, desc[UR10][R2.64+0x28] ;  /* 0x0000280a02187981 */ /* 0x000f24000c1e9900 */
[----:B------:R-:W-:Y:S01]  /*0b60*/  HMUL2 R19, R19, R26 ;  /* 0x0000001a13137232 */ /* 0x000fe20000000000 */
[----:B------:R-:W-:Y:S02]  /*0b70*/  LOP3.LUT R26, R25, 0xf, RZ, 0xc0, !PT ;  /* 0x0000000f191a7812 */ /* 0x000fe400078ec0ff */
[----:B------:R-:W-:-:S02]  /*0b80*/  LOP3.LUT R28, R23, 0xf, RZ, 0xc0, !PT ;  /* 0x0000000f171c7812 */ /* 0x000fc400078ec0ff */
[----:B------:R-:W-:Y:S01]  /*0b90*/  IADD3 R4, P0, R4, UR7, RZ ;  /* 0x0000000704047c10 */ /* 0x000fe2000ff1e0ff */
[--C-:B------:R-:W-:Y:S02]  /*0ba0*/  IMAD.IADD R26, R26, 0x1, -R11.reuse ;  /* 0x000000011a1a7824 */ /* 0x100fe400078e0a0b */
[----:B------:R-:W-:Y:S01]  /*0bb0*/  IMAD.IADD R28, R28, 0x1, -R11 ;  /* 0x000000011c1c7824 */ /* 0x000fe200078e0a0b */
[----:B------:R-:W-:-:S03]  /*0bc0*/  IADD3.X R5, R5, UR14, RZ, P0, !PT ;  /* 0x0000000e05057c10 */ /* 0x000fc600087fe4ff */
[----:B------:R-:W-:Y:S02]  /*0bd0*/  I2F.F16 R26, R26 ;  /* 0x0000001a001a7306 */ /* 0x000fe40000200c00 */
[----:B------:R-:W4:Y:S06]  /*0be0*/  LDG.E.CONSTANT R22, desc[UR10][R4.64] ;  /* 0x0000000a04167981 */ /* 0x000f2c000c1e9900 */
[----:B------:R-:W0:Y:S02]  /*0bf0*/  I2F.F16 R23, R28 ;  /* 0x0000001c00177306 */ /* 0x000e240000200c00 */
[----:B0-----:R-:W-:-:S02]  /*0c00*/  PRMT R26, R26, 0x5410, R23 ;  /* 0x000054101a1a7816 */ /* 0x001fc40000000017 */
[----:B------:R-:W-:-:S04]  /*0c10*/  SHF.R.U32.HI R23, RZ, 0x10, R18 ;  /* 0x00000010ff177819 */ /* 0x000fc80000011612 */
[----:B------:R-:W-:Y:S01]  /*0c20*/  LOP3.LUT R23, R23, 0xf, RZ, 0xc0, !PT ;  /* 0x0000000f17177812 */ /* 0x000fe200078ec0ff */
[----:B------:R-:W-:Y:S01]  /*0c30*/  HFMA2 R20, R20, R26, R19 ;  /* 0x0000001a14147231 */ /* 0x000fe20000000013 */
[----:B------:R-:W-:Y:S01]  /*0c40*/  LEA.HI R25, R18, -R11, RZ, 0x4 ;  /* 0x8000000b12197211 */ /* 0x000fe200078f20ff */
[----:B------:R-:W4:Y:S02]  /*0c50*/  LDG.E.CONSTANT R19, desc[UR10][R2.64+0x30] ;  /* 0x0000300a02137981 */ /* 0x000f24000c1e9900 */
[----:B------:R-:W-:Y:S01]  /*0c60*/  IMAD.IADD R27, R23, 0x1, -R11 ;  /* 0x00000001171b7824 */ /* 0x000fe200078e0a0b */
[----:B------:R-:W-:-:S04]  /*0c70*/  SHF.R.U32.HI R23, RZ, 0x14, R18 ;  /* 0x00000014ff177819 */ /* 0x000fc80000011612 */
[----:B------:R-:W-:-:S05]  /*0c80*/  LOP3.LUT R26, R23, 0xf, RZ, 0xc0, !PT ;  /* 0x0000000f171a7812 */ /* 0x000fca00078ec0ff */
[----:B------:R-:W-:Y:S01]  /*0c90*/  IMAD.IADD R26, R26, 0x1, -R11 ;  /* 0x000000011a1a7824 */ /* 0x000fe200078e0a0b */
[----:B------:R-:W-:Y:S01]  /*0ca0*/  I2F.F16 R23, R27 ;  /* 0x0000001b00177306 */ /* 0x000fe20000200c00 */
[----:B------:R-:W-:-:S07]  /*0cb0*/  SHF.R.U32.HI R18, RZ, 0x18, R18 ;  /* 0x00000018ff127819 */ /* 0x000fce0000011612 */
[----:B------:R-:W0:Y:S01]  /*0cc0*/  I2F.F16 R26, R26 ;  /* 0x0000001a001a7306 */ /* 0x000e220000200c00 */
[----:B------:R-:W-:-:S05]  /*0cd0*/  LOP3.LUT R18, R18, 0xf, RZ, 0xc0, !PT ;  /* 0x0000000f12127812 */ /* 0x000fca00078ec0ff */
[----:B------:R-:W-:Y:S02]  /*0ce0*/  IMAD.IADD R28, R18, 0x1, -R11 ;  /* 0x00000001121c7824 */ /* 0x000fe400078e0a0b */
[----:B------:R-:W-:Y:S01]  /*0cf0*/  I2F.F16 R25, R25 ;  /* 0x0000001900197306 */ /* 0x000fe20000200c00 */
[----:B0-----:R-:W-:-:S07]  /*0d00*/  PRMT R23, R23, 0x5410, R26 ;  /* 0x0000541017177816 */ /* 0x001fce000000001a */
[----:B------:R-:W0:Y:S01]  /*0d10*/  I2F.F16 R18, R28 ;  /* 0x0000001c00127306 */ /* 0x000e220000200c00 */
[----:B------:R-:W-:Y:S02]  /*0d20*/  HFMA2.MMA R29, R17, R23, R20 ;  /* 0x00000017111d7235 */ /* 0x000fe40000000014 */
[----:B------:R-:W4:Y:S04]  /*0d30*/  LDG.E.CONSTANT R23, desc[UR10][R2.64+0x34] ;  /* 0x0000340a02177981 */ /* 0x000f28000c1e9900 */
[----:B------:R-:W4:Y:S01]  /*0d40*/  LDG.E.CONSTANT R17, desc[UR10][R2.64+0x3c] ;  /* 0x00003c0a02117981 */ /* 0x000f22000c1e9900 */
[----:B0-----:R-:W-:-:S03]  /*0d50*/  PRMT R26, R18, 0x5410, R25 ;  /* 0x00005410121a7816 */ /* 0x001fc60000000019 */
[----:B------:R0:W4:Y:S04]  /*0d60*/  LDG.E.CONSTANT R20, desc[UR10][R2.64+0x2c] ;  /* 0x00002c0a02147981 */ /* 0x000128000c1e9900 */
[----:B------:R-:W4:Y:S01]  /*0d70*/  LDG.E.CONSTANT R18, desc[UR10][R2.64+0x38] ;  /* 0x0000380a02127981 */ /* 0x000f22000c1e9900 */
[----:B--2---:R-:W-:-:S04]  /*0d80*/  SHF.R.U32.HI R25, RZ, 0x4, R12 ;  /* 0x00000004ff197819 */ /* 0x004fc8000001160c */
[----:B------:R-:W-:Y:S01]  /*0d90*/  LOP3.LUT R28, R25, 0xf, RZ, 0xc0, !PT ;  /* 0x0000000f191c7812 */ /* 0x000fe200078ec0ff */
[----:B---3--:R-:W-:Y:S01]  /*0da0*/  HFMA2 R14, R14, R26, R29 ;  /* 0x0000001a0e0e7231 */ /* 0x008fe2000000001d */
[----:B------:R-:W-:-:S03]  /*0db0*/  LOP3.LUT R26, R12, 0xf, RZ, 0xc0, !PT ;  /* 0x0000000f0c1a7812 */ /* 0x000fc600078ec0ff */
[--C-:B------:R-:W-:Y:S02]  /*0dc0*/  IMAD.IADD R28, R28, 0x1, -R11.reuse ;  /* 0x000000011c1c7824 */ /* 0x100fe400078e0a0b */
[----:B------:R-:W-:Y:S02]  /*0dd0*/  IMAD.IADD R26, R26, 0x1, -R11 ;  /* 0x000000011a1a7824 */ /* 0x000fe400078e0a0b */
[----:B------:R-:W-:Y:S08]  /*0de0*/  I2F.F16 R25, R28 ;  /* 0x0000001c00197306 */ /* 0x000ff00000200c00 */
[----:B------:R-:W1:Y:S01]  /*0df0*/  I2F.F16 R26, R26 ;  /* 0x0000001a001a7306 */ /* 0x000e620000200c00 */
[----:B------:R-:W-:-:S04]  /*0e00*/  SHF.R.U32.HI R27, RZ, 0xc, R12 ;  /* 0x0000000cff1b7819 */ /* 0x000fc8000001160c */
[----:B------:R-:W-:Y:S02]  /*0e10*/  LOP3.LUT R27, R27, 0xf, RZ, 0xc0, !PT ;  /* 0x0000000f1b1b7812 */ /* 0x000fe400078ec0ff */
[----:B-1----:R-:W-:Y:S02]  /*0e20*/  PRMT R26, R26, 0x5410, R25 ;  /* 0x000054101a1a7816 */ /* 0x002fe40000000019 */
[----:B------:R-:W-:-:S04]  /*0e30*/  SHF.R.U32.HI R25, RZ, 0x8, R12 ;  /* 0x00000008ff197819 */ /* 0x000fc8000001160c */
[----:B------:R-:W-:Y:S01]  /*0e40*/  LOP3.LUT R25, R25, 0xf, RZ, 0xc0, !PT ;  /* 0x0000000f19197812 */ /* 0x000fe200078ec0ff */
[----:B------:R-:W-:-:S04]  /*0e50*/  IMAD.IADD R27, R27, 0x1, -R11 ;  /* 0x000000011b1b7824 */ /* 0x000fc800078e0a0b */
[----:B------:R-:W-:Y:S02]  /*0e60*/  IMAD.IADD R25, R25, 0x1, -R11 ;  /* 0x0000000119197824 */ /* 0x000fe400078e0a0b */
[----:B----4-:R-:W-:Y:S02]  /*0e70*/  HMUL2 R15, R15, R26 ;  /* 0x0000001a0f0f7232 */ /* 0x010fe40000000000 */
[----:B------:R-:W-:Y:S08]  /*0e80*/  I2F.F16 R26, R27 ;  /* 0x0000001b001a7306 */ /* 0x000ff00000200c00 */
[----:B------:R-:W1:Y:S02]  /*0e90*/  I2F.F16 R25, R25 ;  /* 0x0000001900197306 */ /* 0x000e640000200c00 */
[----:B-1----:R-:W-:-:S06]  /*0ea0*/  PRMT R26, R25, 0x5410, R26 ;  /* 0x00005410191a7816 */ /* 0x002fcc000000001a */
[----:B------:R-:W-:Y:S01]  /*0eb0*/  HFMA2.MMA R15, R16, R26, R15 ;  /* 0x0000001a100f7235 */ /* 0x000fe2000000000f */
[--C-:B------:R-:W-:Y:S02]  /*0ec0*/  SHF.R.U32.HI R16, RZ, 0x10, R12.reuse ;  /* 0x00000010ff107819 */ /* 0x100fe4000001160c */
[----:B------:R-:W-:Y:S02]  /*0ed0*/  SHF.R.U32.HI R26, RZ, 0x14, R12 ;  /* 0x00000014ff1a7819 */ /* 0x000fe4000001160c */
[----:B------:R-:W-:Y:S02]  /*0ee0*/  LOP3.LUT R16, R16, 0xf, RZ, 0xc0, !PT ;  /* 0x0000000f10107812 */ /* 0x000fe400078ec0ff */
[----:B------:R-:W-:-:S03]  /*0ef0*/  LOP3.LUT R26, R26, 0xf, RZ, 0xc0, !PT ;  /* 0x0000000f1a1a7812 */ /* 0x000fc600078ec0ff */
[--C-:B------:R-:W-:Y:S02]  /*0f00*/  IMAD.IADD R16, R16, 0x1, -R11.reuse ;  /* 0x0000000110107824 */ /* 0x100fe400078e0a0b */
[----:B------:R-:W-:-:S04]  /*0f10*/  IMAD.IADD R26, R26, 0x1, -R11 ;  /* 0x000000011a1a7824 */ /* 0x000fc800078e0a0b */
[----:B------:R-:W-:Y:S08]  /*0f20*/  I2F.F16 R16, R16 ;  /* 0x0000001000107306 */ /* 0x000ff00000200c00 */
[----:B------:R-:W1:Y:S01]  /*0f30*/  I2F.F16 R25, R26 ;  /* 0x0000001a00197306 */ /* 0x000e620000200c00 */
[----:B------:R-:W-:Y:S02]  /*0f40*/  LOP3.LUT R28, R22, 0xf, RZ, 0xc0, !PT ;  /* 0x0000000f161c7812 */ /* 0x000fe400078ec0ff */
[----:B------:R-:W-:-:S02]  /*0f50*/  SHF.R.U32.HI R29, RZ, 0x4, R22 ;  /* 0x00000004ff1d7819 */ /* 0x000fc40000011616 */
[----:B-1----:R-:W-:Y:S01]  /*0f60*/  PRMT R16, R16, 0x5410, R25 ;  /* 0x0000541010107816 */ /* 0x002fe20000000019 */
[----:B------:R-:W-:Y:S01]  /*0f70*/  IMAD.IADD R25, R28, 0x1, -R11 ;  /* 0x000000011c197824 */ /* 0x000fe200078e0a0b */
[----:B------:R-:W-:-:S05]  /*0f80*/  LOP3.LUT R28, R29, 0xf, RZ, 0xc0, !PT ;  /* 0x0000000f1d1c7812 */ /* 0x000fca00078ec0ff */
[----:B------:R-:W-:Y:S01]  /*0f90*/  IMAD.IADD R28, R28, 0x1, -R11 ;  /* 0x000000011c1c7824 */ /* 0x000fe200078e0a0b */
[----:B------:R-:W-:Y:S01]  /*0fa0*/  I2F.F16 R25, R25 ;  /* 0x0000001900197306 */ /* 0x000fe20000200c00 */
[----:B-----5:R-:W-:-:S07]  /*0fb0*/  HFMA2 R21, R10.H0_H0, R21, R13 ;  /* 0x000000150a157231 */ /* 0x020fce000000080d */
[----:B------:R1:W2:Y:S01]  /*0fc0*/  I2F.F16 R26, R28 ;  /* 0x0000001c001a7306 */ /* 0x0002a20000200c00 */
[--C-:B------:R-:W-:Y:S01]  /*0fd0*/  SHF.R.U32.HI R13, RZ, 0x8, R22.reuse ;  /* 0x00000008ff0d7819 */ /* 0x100fe20000011616 */
[----:B------:R-:W-:Y:S01]  /*0fe0*/  HFMA2 R14, R10.H0_H0, R14, R21 ;  /* 0x0000000e0a0e7231 */ /* 0x000fe20000000815 */
[----:B------:R-:W-:Y:S02]  /*0ff0*/  SHF.R.U32.HI R21, RZ, 0xc, R22 ;  /* 0x0000000cff157819 */ /* 0x000fe40000011616 */
[----:B------:R-:W-:Y:S02]  /*1000*/  LOP3.LUT R13, R13, 0xf, RZ, 0xc0, !PT ;  /* 0x0000000f0d0d7812 */ /* 0x000fe400078ec0ff */
[----:B-1----:R-:W-:-:S03]  /*1010*/  LOP3.LUT R28, R21, 0xf, RZ, 0xc0, !PT ;  /* 0x0000000f151c7812 */ /* 0x002fc600078ec0ff */
[--C-:B------:R-:W-:Y:S01]  /*1020*/  IMAD.IADD R13, R13, 0x1, -R11.reuse ;  /* 0x000000010d0d7824 */ /* 0x100fe200078e0a0b */
[----:B------:R-:W-:Y:S02]  /*1030*/  SHF.R.U32.HI R21, RZ, 0x10, R22 ;  /* 0x00000010ff157819 */ /* 0x000fe40000011616 */
[----:B--2---:R-:W-:Y:S02]  /*1040*/  PRMT R26, R25, 0x5410, R26 ;  /* 0x00005410191a7816 */ /* 0x004fe4000000001a */
[----:B------:R-:W-:Y:S01]  /*1050*/  SHF.R.U32.HI R25, RZ, 0x14, R22 ;  /* 0x00000014ff197819 */ /* 0x000fe20000011616 */
[--C-:B------:R-:W-:Y:S01]  /*1060*/  IMAD.IADD R28, R28, 0x1, -R11.reuse ;  /* 0x000000011c1c7824 */ /* 0x100fe200078e0a0b */
[-C--:B------:R-:W-:Y:S02]  /*1070*/  LEA.HI R27, R12, -R11.reuse, RZ, 0x4 ;  /* 0x8000000b0c1b7211 */ /* 0x080fe400078f20ff */
[----:B------:R-:W-:Y:S02]  /*1080*/  LOP3.LUT R21, R21, 0xf, RZ, 0xc0, !PT ;  /* 0x0000000f15157812 */ /* 0x000fe400078ec0ff */
[----:B------:R-:W-:Y:S01]  /*1090*/  LOP3.LUT R25, R25, 0xf, RZ, 0xc0, !PT ;  /* 0x0000000f19197812 */ /* 0x000fe200078ec0ff */
[----:B------:R-:W-:Y:S01]  /*10a0*/  HFMA2 R24, R24, R16, R15 ;  /* 0x0000001018187231 */ /* 0x000fe2000000000f */
[----:B------:R-:W-:Y:S01]  /*10b0*/  I2F.F16 R13, R13 ;  /* 0x0000000d000d7306 */ /* 0x000fe20000200c00 */
[----:B------:R-:W-:Y:S01]  /*10c0*/  HMUL2 R19, R19, R26 ;  /* 0x0000001a13137232 */ /* 0x000fe20000000000 */
[----:B------:R-:W-:Y:S01]  /*10d0*/  LEA.HI R29, R22, -R11, RZ, 0x4 ;  /* 0x8000000b161d7211 */ /* 0x000fe200078f20ff */
[----:B------:R-:W-:Y:S01]  /*10e0*/  IMAD.IADD R21, R21, 0x1, -R11 ;  /* 0x0000000115157824 */ /* 0x000fe200078e0a0b */
[----:B------:R-:W-:-:S04]  /*10f0*/  SHF.R.U32.HI R12, RZ, 0x18, R12 ;  /* 0x00000018ff0c7819 */ /* 0x000fc8000001160c */
[----:B------:R1:W-:Y:S08]  /*1100*/  I2F.F16 R15, R27 ;  /* 0x0000001b000f7306 */ /* 0x0003f00000200c00 */
[----:B------:R-:W2:Y:S01]  /*1110*/  I2F.F16 R26, R28 ;  /* 0x0000001c001a7306 */ /* 0x000ea20000200c00 */
[----:B-1----:R-:W-:Y:S01]  /*1120*/  SHF.R.U32.HI R27, RZ, 0x18, R22 ;  /* 0x00000018ff1b7819 */ /* 0x002fe20000011616 */
[----:B------:R-:W-:-:S03]  /*1130*/  IMAD.IADD R22, R25, 0x1, -R11 ;  /* 0x0000000119167824 */ /* 0x000fc600078e0a0b */
[----:B------:R-:W-:Y:S02]  /*1140*/  LOP3.LUT R27, R27, 0xf, RZ, 0xc0, !PT ;  /* 0x0000000f1b1b7812 */ /* 0x000fe400078ec0ff */
[----:B------:R-:W-:Y:S01]  /*1150*/  LOP3.LUT R16, R12, 0xf, RZ, 0xc0, !PT ;  /* 0x0000000f0c107812 */ /* 0x000fe200078ec0ff */
[----:B------:R-:W-:Y:S02]  /*1160*/  I2F.F16 R21, R21 ;  /* 0x0000001500157306 */ /* 0x000fe40000200c00 */
[----:B------:R-:W-:-:S06]  /*1170*/  IMAD.IADD R25, R27, 0x1, -R11 ;  /* 0x000000011b197824 */ /* 0x000fcc00078e0a0b */
[----:B------:R-:W1:Y:S01]  /*1180*/  I2F.F16 R22, R22 ;  /* 0x0000001600167306 */ /* 0x000e620000200c00 */
[----:B------:R-:W-:Y:S01]  /*1190*/  IMAD.IADD R16, R16, 0x1, -R11 ;  /* 0x0000000110107824 */ /* 0x000fe200078e0a0b */
[----:B--2---:R-:W-:-:S06]  /*11a0*/  PRMT R26, R13, 0x5410, R26 ;  /* 0x000054100d1a7816 */ /* 0x004fcc000000001a */
[----:B------:R-:W-:Y:S01]  /*11b0*/  I2F.F16 R12, R29 ;  /* 0x0000001d000c7306 */ /* 0x000fe20000200c00 */
[----:B------:R-:W-:-:S07]  /*11c0*/  HFMA2.MMA R19, R23, R26, R19 ;  /* 0x0000001a17137235 */ /* 0x000fce0000000013 */
[----:B------:R-:W2:Y:S01]  /*11d0*/  I2F.F16 R25, R25 ;  /* 0x0000001900197306 */ /* 0x000ea20000200c00 */
[----:B-1----:R-:W-:-:S07]  /*11e0*/  PRMT R22, R21, 0x5410, R22 ;  /* 0x0000541015167816 */ /* 0x002fce0000000016 */
[----:B------:R-:W1:Y:S01]  /*11f0*/  I2F.F16 R16, R16 ;  /* 0x0000001000107306 */ /* 0x000e620000200c00 */
[----:B------:R-:W-:Y:S01]  /*1200*/  UIADD3 UR5, UR5, -0x4, URZ ;  /* 0xfffffffc05057890 */ /* 0x000fe2000fffe03f */
[----:B------:R-:W-:Y:S01]  /*1210*/  HFMA2.MMA R19, R18, R22, R19 ;  /* 0x0000001612137235 */ /* 0x000fe20000000013 */
[----:B--2---:R-:W-:-:S04]  /*1220*/  PRMT R12, R25, 0x5410, R12 ;  /* 0x00005410190c7816 */ /* 0x004fc8000000000c */
[----:B------:R-:W-:Y:S02]  /*1230*/  ISETP.NE.AND P0, PT, RZ, UR5, PT ;  /* 0x00000005ff007c0c */ /* 0x000fe4000bf05270 */
[----:B0-----:R-:W-:Y:S02]  /*1240*/  IADD3 R2, P2, R2, 0x40, RZ ;  /* 0x0000004002027810 */ /* 0x001fe40007f5e0ff */
[----:B-1----:R-:W-:Y:S01]  /*1250*/  PRMT R15, R16, 0x5410, R15 ;  /* 0x00005410100f7816 */ /* 0x002fe2000000000f */
[----:B------:R-:W-:Y:S01]  /*1260*/  HFMA2.MMA R19, R17, R12, R19 ;  /* 0x0000000c11137235 */ /* 0x000fe20000000013 */
[----:B------:R-:W-:-:S03]  /*1270*/  IADD3 R4, P1, R4, UR7, RZ ;  /* 0x0000000704047c10 */ /* 0x000fc6000ff3e0ff */
[----:B------:R-:W-:Y:S02]  /*1280*/  HFMA2 R24, R20, R15, R24 ;  /* 0x0000000f14187231 */ /* 0x000fe40000000018 */
[----:B------:R-:W-:Y:S01]  /*1290*/  IMAD.X R3, RZ, RZ, R3, P2 ;  /* 0x000000ffff037224 */ /* 0x000fe200010e0603 */
[----:B------:R-:W-:Y:S01]  /*12a0*/  IADD3.X R5, R5, UR14, RZ, P1, !PT ;  /* 0x0000000e05057c10 */ /* 0x000fe20008ffe4ff */
[C---:B------:R-:W-:Y:S02]  /*12b0*/  HFMA2 R13, R10.reuse.H0_H0, R24, R14 ;  /* 0x000000180a0d7231 */ /* 0x040fe4000000080e */
[----:B------:R-:W-:Y:S02]  /*12c0*/  IMAD.MOV.U32 R12, RZ, RZ, R2 ;  /* 0x000000ffff0c7224 */ /* 0x000fe400078e0002 */
[----:B------:R-:W-:Y:S02]  /*12d0*/  IMAD.MOV.U32 R15, RZ, RZ, R3 ;  /* 0x000000ffff0f7224 */ /* 0x000fe400078e0003 */
[----:B------:R-:W-:Y:S01]  /*12e0*/  HFMA2 R13, R10.H0_H0, R19, R13 ;  /* 0x000000130a0d7231 */ /* 0x000fe2000000080d */
[----:B------:R-:W-:Y:S06]  /*12f0*/  @P0 BRA `(.L_x_12) ;  /* 0xfffffff400040947 */ /* 0x000fec000383ffff */
[----:B------:R-:W-:Y:S02]  /*1300*/  IMAD.MOV.U32 R12, RZ, RZ, R2 ;  /* 0x000000ffff0c7224 */ /* 0x000fe400078e0002 */
[----:B------:R-:W-:-:S07]  /*1310*/  IMAD.MOV.U32 R15, RZ, RZ, R3 ;  /* 0x000000ffff0f7224 */ /* 0x000fce00078e0003 */
.L_x_11:
[----:B------:R-:W-:Y:S01]  /*1320*/  ISETP.NE.AND P0, PT, RZ, UR8, PT ;  /* 0x00000008ff007c0c */ /* 0x000fe2000bf05270 */
[----:B------:R-:W-:Y:S02]  /*1330*/  IMAD.MOV.U32 R2, RZ, RZ, R12 ;  /* 0x000000ffff027224 */ /* 0x000fe400078e000c */
[----:B------:R-:W-:-:S10]  /*1340*/  IMAD.MOV.U32 R3, RZ, RZ, R15 ;  /* 0x000000ffff037224 */ /* 0x000fd400078e000f */
[----:B------:R-:W-:Y:S05]  /*1350*/  @!P0 BRA `(.L_x_13) ;  /* 0x0000000800308947 */ /* 0x000fea0003800000 */
[----:B------:R-:W2:Y:S04]  /*1360*/  LDG.E.CONSTANT R18, desc[UR10][R4.64] ;  /* 0x0000000a04127981 */ /* 0x000ea8000c1e9900 */
[----:B------:R-:W3:Y:S04]  /*1370*/  LDG.E.CONSTANT R17, desc[UR10][R2.64] ;  /* 0x0000000a02117981 */ /* 0x000ee8000c1e9900 */
[----:B------:R-:W4:Y:S04]  /*1380*/  LDG.E.CONSTANT R16, desc[UR10][R2.64+0x4] ;  /* 0x0000040a02107981 */ /* 0x000f28000c1e9900 */
[----:B------:R-:W4:Y:S04]  /*1390*/  LDG.E.CONSTANT R15, desc[UR10][R2.64+0x8] ;  /* 0x0000080a020f7981 */ /* 0x000f28000c1e9900 */
[----:B------:R-:W4:Y:S01]  /*13a0*/  LDG.E.CONSTANT R12, desc[UR10][R2.64+0xc] ;  /* 0x00000c0a020c7981 */ /* 0x000f22000c1e9900 */
[----:B------:R-:W-:-:S06]  /*13b0*/  UISETP.NE.AND UP0, UPT, UR8, 0x1, UPT ;  /* 0x000000010800788c */ /* 0x000fcc000bf05270 */
[----:B------:R-:W-:Y:S02]  /*13c0*/  PLOP3.LUT P0, PT, PT, PT, UP0, 0x80, 0x0 ;  /* 0x000000000000781c */ /* 0x000fe40003f0f008 */
[----:B--2---:R-:W-:Y:S02]  /*13d0*/  LOP3.LUT R20, R18, 0xf, RZ, 0xc0, !PT ;  /* 0x0000000f12147812 */ /* 0x004fe400078ec0ff */
[--C-:B------:R-:W-:Y:S02]  /*13e0*/  SHF.R.U32.HI R21, RZ, 0x4, R18.reuse ;  /* 0x00000004ff157819 */ /* 0x100fe40000011612 */
[--C-:B------:R-:W-:Y:S01]  /*13f0*/  SHF.R.U32.HI R23, RZ, 0xc, R18.reuse ;  /* 0x0000000cff177819 */ /* 0x100fe20000011612 */
[----:B------:R-:W-:Y:S01]  /*1400*/  IMAD.IADD R19, R20, 0x1, -R11 ;  /* 0x0000000114137824 */ /* 0x000fe200078e0a0b */
[----:B------:R-:W-:Y:S02]  /*1410*/  LOP3.LUT R20, R21, 0xf, RZ, 0xc0, !PT ;  /* 0x0000000f15147812 */ /* 0x000fe400078ec0ff */
[----:B------:R-:W-:-:S02]  /*1420*/  SHF.R.U32.HI R21, RZ, 0x8, R18 ;  /* 0x00000008ff157819 */ /* 0x000fc40000011612 */
[----:B------:R-:W-:Y:S01]  /*1430*/  SHF.R.U32.HI R25, RZ, 0x14, R18 ;  /* 0x00000014ff197819 */ /* 0x000fe20000011612 */
[----:B------:R-:W-:Y:S01]  /*1440*/  IMAD.IADD R20, R20, 0x1, -R11 ;  /* 0x0000000114147824 */ /* 0x000fe200078e0a0b */
[----:B------:R-:W-:Y:S01]  /*1450*/  LOP3.LUT R22, R21, 0xf, RZ, 0xc0, !PT ;  /* 0x0000000f15167812 */ /* 0x000fe200078ec0ff */
[----:B------:R-:W-:Y:S01]  /*1460*/  I2F.F16 R19, R19 ;  /* 0x0000001300137306 */ /* 0x000fe20000200c00 */
[----:B------:R-:W-:-:S03]  /*1470*/  LEA.HI R14, R18, -R11, RZ, 0x4 ;  /* 0x8000000b120e7211 */ /* 0x000fc600078f20ff */
[--C-:B------:R-:W-:Y:S01]  /*1480*/  IMAD.IADD R21, R22, 0x1, -R11.reuse ;  /* 0x0000000116157824 */ /* 0x100fe200078e0a0b */
[----:B------:R-:W-:Y:S02]  /*1490*/  LOP3.LUT R22, R23, 0xf, RZ, 0xc0, !PT ;  /* 0x0000000f17167812 */ /* 0x000fe400078ec0ff */
[----:B------:R-:W-:Y:S01]  /*14a0*/  SHF.R.U32.HI R23, RZ, 0x10, R18 ;  /* 0x00000010ff177819 */ /* 0x000fe20000011612 */
[----:B------:R-:W0:Y:S02]  /*14b0*/  I2F.F16 R20, R20 ;  /* 0x0000001400147306 */ /* 0x000e240000200c00 */
[----:B------:R-:W-:Y:S01]  /*14c0*/  IMAD.IADD R22, R22, 0x1, -R11 ;  /* 0x0000000116167824 */ /* 0x000fe200078e0a0b */
[----:B------:R-:W-:-:S05]  /*14d0*/  LOP3.LUT R24, R23, 0xf, RZ, 0xc0, !PT ;  /* 0x0000000f17187812 */ /* 0x000fca00078ec0ff */
[----:B------:R-:W-:Y:S01]  /*14e0*/  IMAD.IADD R23, R24, 0x1, -R11 ;  /* 0x0000000118177824 */ /* 0x000fe200078e0a0b */
[----:B------:R-:W-:Y:S01]  /*14f0*/  I2F.F16 R21, R21 ;  /* 0x0000001500157306 */ /* 0x000fe20000200c00 */
[----:B------:R-:W-:Y:S02]  /*1500*/  LOP3.LUT R24, R25, 0xf, RZ, 0xc0, !PT ;  /* 0x0000000f19187812 */ /* 0x000fe400078ec0ff */
[----:B------:R-:W-:-:S03]  /*1510*/  SHF.R.U32.HI R25, RZ, 0x18, R18 ;  /* 0x00000018ff197819 */ /* 0x000fc60000011612 */
[----:B------:R-:W-:Y:S01]  /*1520*/  IMAD.IADD R18, R24, 0x1, -R11 ;  /* 0x0000000118127824 */ /* 0x000fe200078e0a0b */
[----:B------:R-:W-:Y:S01]  /*1530*/  LOP3.LUT R24, R25, 0xf, RZ, 0xc0, !PT ;  /* 0x0000000f19187812 */ /* 0x000fe200078ec0ff */
[----:B------:R-:W1:Y:S01]  /*1540*/  I2F.F16 R22, R22 ;  /* 0x0000001600167306 */ /* 0x000e620000200c00 */
[----:B0-----:R-:W-:-:S03]  /*1550*/  PRMT R20, R19, 0x5410, R20 ;  /* 0x0000541013147816 */ /* 0x001fc60000000014 */
[----:B------:R-:W-:Y:S02]  /*1560*/  IMAD.IADD R24, R24, 0x1, -R11 ;  /* 0x0000000118187824 */ /* 0x000fe400078e0a0b */
[----:B---3--:R-:W-:Y:S02]  /*1570*/  HMUL2 R17, R17, R20 ;  /* 0x0000001411117232 */ /* 0x008fe40000000000 */
[----:B------:R-:W-:Y:S01]  /*1580*/  I2F.F16 R23, R23 ;  /* 0x0000001700177306 */ /* 0x000fe20000200c00 */
[----:B-1----:R-:W-:-:S07]  /*1590*/  PRMT R22, R21, 0x5410, R22 ;  /* 0x0000541015167816 */ /* 0x002fce0000000016 */
[----:B------:R-:W0:Y:S01]  /*15a0*/  I2F.F16 R18, R18 ;  /* 0x0000001200127306 */ /* 0x000e220000200c00 */
[----:B----4-:R-:W-:-:S07]  /*15b0*/  HFMA2.MMA R17, R16, R22, R17 ;  /* 0x0000001610117235 */ /* 0x010fce0000000011 */
[----:B------:R-:W-:Y:S01]  /*15c0*/  I2F.F16 R14, R14 ;  /* 0x0000000e000e7306 */ /* 0x000fe20000200c00 */
[----:B0-----:R-:W-:-:S07]  /*15d0*/  PRMT R18, R23, 0x5410, R18 ;  /* 0x0000541017127816 */ /* 0x001fce0000000012 */
[----:B------:R-:W0:Y:S01]  /*15e0*/  I2F.F16 R25, R24 ;  /* 0x0000001800197306 */ /* 0x000e220000200c00 */
[----:B------:R-:W-:Y:S01]  /*15f0*/  HFMA2 R17, R15, R18, R17 ;  /* 0x000000120f117231 */ /* 0x000fe20000000011 */
[----:B0-----:R-:W-:-:S06]  /*1600*/  PRMT R14, R25, 0x5410, R14 ;  /* 0x00005410190e7816 */ /* 0x001fcc000000000e */
[----:B------:R-:W-:-:S10]  /*1610*/  HFMA2.MMA R17, R12, R14, R17 ;  /* 0x0000000e0c117235 */ /* 0x000fd40000000011 */
[----:B-----5:R-:W-:Y:S01]  /*1620*/  HFMA2 R13, R10.H0_H0, R17, R13 ;  /* 0x000000110a0d7231 */ /* 0x020fe2000000080d */
[----:B------:R-:W-:Y:S06]  /*1630*/  @!P0 BRA `(.L_x_13) ;  /* 0x0000000400788947 */ /* 0x000fec0003800000 */
[----:B------:R-:W-:Y:S01]  /*1640*/  IADD3 R18, P0, R4, UR7, RZ ;  /* 0x0000000704127c10 */ /* 0x000fe2000ff1e0ff */
[----:B------:R-:W2:Y:S03]  /*1650*/  LDG.E.CONSTANT R17, desc[UR10][R2.64+0x10] ;  /* 0x0000100a02117981 */ /* 0x000ea6000c1e9900 */
[----:B------:R-:W-:Y:S01]  /*1660*/  IADD3.X R19, R5, UR14, RZ, P0, !PT ;  /* 0x0000000e05137c10 */ /* 0x000fe200087fe4ff */
[----:B------:R-:W3:Y:S04]  /*1670*/  LDG.E.CONSTANT R16, desc[UR10][R2.64+0x14] ;  /* 0x0000140a02107981 */ /* 0x000ee8000c1e9900 */
[----:B------:R-:W4:Y:S04]  /*1680*/  LDG.E.CONSTANT R18, desc[UR10][R18.64] ;  /* 0x0000000a12127981 */ /* 0x000f28000c1e9900 */
[----:B------:R-:W5:Y:S04]  /*1690*/  LDG.E.CONSTANT R15, desc[UR10][R2.64+0x18] ;  /* 0x0000180a020f7981 */ /* 0x000f68000c1e9900 */
[----:B------:R-:W5:Y:S01]  /*16a0*/  LDG.E.CONSTANT R12, desc[UR10][R2.64+0x1c] ;  /* 0x00001c0a020c7981 */ /* 0x000f62000c1e9900 */
[----:B------:R-:W-:-:S06]  /*16b0*/  UISETP.NE.AND UP0, UPT, UR8, 0x2, UPT ;  /* 0x000000020800788c */ /* 0x000fcc000bf05270 */
[----:B------:R-:W-:Y:S02]  /*16c0*/  PLOP3.LUT P0, PT, PT, PT, UP0, 0x80, 0x0 ;  /* 0x000000000000781c */ /* 0x000fe40003f0f008 */
[----:B----4-:R-:W-:Y:S02]  /*16d0*/  LOP3.LUT R20, R18, 0xf, RZ, 0xc0, !PT ;  /* 0x0000000f12147812 */ /* 0x010fe400078ec0ff */
[----:B------:R-:W-:-:S03]  /*16e0*/  SHF.R.U32.HI R21, RZ, 0x4, R18 ;  /* 0x00000004ff157819 */ /* 0x000fc60000011612 */
[--C-:B------:R-:W-:Y:S01]  /*16f0*/  IMAD.IADD R22, R20, 0x1, -R11.reuse ;  /* 0x0000000114167824 */ /* 0x100fe200078e0a0b */
[----:B------:R-:W-:Y:S02]  /*1700*/  LOP3.LUT R20, R21, 0xf, RZ, 0xc0, !PT ;  /* 0x0000000f15147812 */ /* 0x000fe400078ec0ff */
[--C-:B------:R-:W-:Y:S02]  /*1710*/  SHF.R.U32.HI R21, RZ, 0x8, R18.reuse ;  /* 0x00000008ff157819 */ /* 0x100fe40000011612 */
[----:B------:R-:W-:Y:S02]  /*1720*/  SHF.R.U32.HI R23, RZ, 0xc, R18 ;  /* 0x0000000cff177819 */ /* 0x000fe40000011612 */
[----:B------:R-:W-:Y:S01]  /*1730*/  LOP3.LUT R24, R21, 0xf, RZ, 0xc0, !PT ;  /* 0x0000000f15187812 */ /* 0x000fe200078ec0ff */
[----:B------:R-:W-:-:S04]  /*1740*/  IMAD.IADD R20, R20, 0x1, -R11 ;  /* 0x0000000114147824 */ /* 0x000fc800078e0a0b */
[--C-:B------:R-:W-:Y:S01]  /*1750*/  IMAD.IADD R21, R24, 0x1, -R11.reuse ;  /* 0x0000000118157824 */ /* 0x100fe200078e0a0b */
[----:B------:R-:W-:Y:S02]  /*1760*/  LOP3.LUT R24, R23, 0xf, RZ, 0xc0, !PT ;  /* 0x0000000f17187812 */ /* 0x000fe400078ec0ff */
[--C-:B------:R-:W-:Y:S01]  /*1770*/  SHF.R.U32.HI R23, RZ, 0x10, R18.reuse ;  /* 0x00000010ff177819 */ /* 0x100fe20000011612 */
[----:B------:R-:W-:Y:S01]  /*1780*/  I2F.F16 R19, R22 ;  /* 0x0000001600137306 */ /* 0x000fe20000200c00 */
[----:B------:R-:W-:Y:S02]  /*1790*/  SHF.R.U32.HI R25, RZ, 0x14, R18 ;  /* 0x00000014ff197819 */ /* 0x000fe40000011612 */
[----:B------:R-:W-:Y:S01]  /*17a0*/  LOP3.LUT R26, R23, 0xf, RZ, 0xc0, !PT ;  /* 0x0000000f171a7812 */ /* 0x000fe200078ec0ff */
[----:B------:R-:W-:-:S04]  /*17b0*/  IMAD.IADD R24, R24, 0x1, -R11 ;  /* 0x0000000118187824 */ /* 0x000fc800078e0a0b */
[----:B------:R-:W0:Y:S01]  /*17c0*/  I2F.F16 R20, R20 ;  /* 0x0000001400147306 */ /* 0x000e220000200c00 */
[----:B------:R-:W-:Y:S01]  /*17d0*/  IMAD.IADD R23, R26, 0x1, -R11 ;  /* 0x000000011a177824 */ /* 0x000fe200078e0a0b */
[----:B------:R-:W-:Y:S02]  /*17e0*/  LOP3.LUT R26, R25, 0xf, RZ, 0xc0, !PT ;  /* 0x0000000f191a7812 */ /* 0x000fe400078ec0ff */
[----:B------:R-:W-:-:S04]  /*17f0*/  SHF.R.U32.HI R25, RZ, 0x18, R18 ;  /* 0x00000018ff197819 */ /* 0x000fc80000011612 */
[----:B------:R-:W-:Y:S01]  /*1800*/  I2F.F16 R21, R21 ;  /* 0x0000001500157306 */ /* 0x000fe20000200c00 */
[----:B------:R-:W-:Y:S01]  /*1810*/  LEA.HI R14, R18, -R11, RZ, 0x4 ;  /* 0x8000000b120e7211 */ /* 0x000fe200078f20ff */
[----:B------:R-:W-:Y:S01]  /*1820*/  IMAD.IADD R18, R26, 0x1, -R11 ;  /* 0x000000011a127824 */ /* 0x000fe200078e0a0b */
[----:B------:R-:W-:-:S05]  /*1830*/  LOP3.LUT R26, R25, 0xf, RZ, 0xc0, !PT ;  /* 0x0000000f191a7812 */ /* 0x000fca00078ec0ff */
[----:B------:R-:W1:Y:S01]  /*1840*/  I2F.F16 R22, R24 ;  /* 0x0000001800167306 */ /* 0x000e620000200c00 */
[----:B------:R-:W-:Y:S01]  /*1850*/  IMAD.IADD R25, R26, 0x1, -R11 ;  /* 0x000000011a197824 */ /* 0x000fe200078e0a0b */
[----:B0-----:R-:W-:-:S06]  /*1860*/  PRMT R20, R19, 0x5410, R20 ;  /* 0x0000541013147816 */ /* 0x001fcc0000000014 */
[----:B------:R-:W-:Y:S01]  /*1870*/  I2F.F16 R23, R23 ;  /* 0x0000001700177306 */ /* 0x000fe20000200c00 */
[----:B--2---:R-:W-:-:S07]  /*1880*/  HMUL2 R17, R17, R20 ;  /* 0x0000001411117232 */ /* 0x004fce0000000000 */
[----:B------:R-:W0:Y:S01]  /*1890*/  I2F.F16 R18, R18 ;  /* 0x0000001200127306 */ /* 0x000e220000200c00 */
[----:B-1----:R-:W-:-:S07]  /*18a0*/  PRMT R22, R21, 0x5410, R22 ;  /* 0x0000541015167816 */ /* 0x002fce0000000016 */
[----:B------:R-:W-:Y:S01]  /*18b0*/  I2F.F16 R14, R14 ;  /* 0x0000000e000e7306 */ /* 0x000fe20000200c00 */
[----:B---3--:R-:W-:-:S07]  /*18c0*/  HFMA2.MMA R17, R16, R22, R17 ;  /* 0x0000001610117235 */ /* 0x008fce0000000011 */
[----:B------:R-:W1:Y:S01]  /*18d0*/  I2F.F16 R25, R25 ;  /* 0x0000001900197306 */ /* 0x000e620000200c00 */
[----:B0-----:R-:W-:-:S05]  /*18e0*/  PRMT R18, R23, 0x5410, R18 ;  /* 0x0000541017127816 */ /* 0x001fca0000000012 */
[----:B-----5:R-:W-:Y:S01]  /*18f0*/  HFMA2 R17, R15, R18, R17 ;  /* 0x000000120f117231 */ /* 0x020fe20000000011 */
[----:B-1----:R-:W-:-:S06]  /*1900*/  PRMT R14, R25, 0x5410, R14 ;  /* 0x00005410190e7816 */ /* 0x002fcc000000000e */
[----:B------:R-:W-:-:S10]  /*1910*/  HFMA2.MMA R17, R12, R14, R17 ;  /* 0x0000000e0c117235 */ /* 0x000fd40000000011 */
[----:B------:R-:W-:Y:S01]  /*1920*/  HFMA2 R13, R10.H0_H0, R17, R13 ;  /* 0x000000110a0d7231 */ /* 0x000fe2000000080d */
[----:B------:R-:W-:Y:S06]  /*1930*/  @!P0 BRA `(.L_x_13) ;  /* 0x0000000000b88947 */ /* 0x000fec0003800000 */
[C---:B------:R-:W-:Y:S01]  /*1940*/  LEA R16, P0, R9.reuse, R4, 0x3 ;  /* 0x0000000409107211 */ /* 0x040fe200078018ff */
[----:B------:R-:W-:Y:S01]  /*1950*/  IMAD.U32 R4, RZ, RZ, UR13 ;  /* 0x0000000dff047e24 */ /* 0x000fe2000f8e00ff */
[----:B------:R-:W2:Y:S04]  /*1960*/  LDG.E.CONSTANT R14, desc[UR10][R2.64+0x2c] ;  /* 0x00002c0a020e7981 */ /* 0x000ea8000c1e9900 */
[----:B------:R-:W-:Y:S02]  /*1970*/  LEA.HI.X R17, R9, R5, R4, 0x3, P0 ;  /* 0x0000000509117211 */ /* 0x000fe400000f1c04 */
[----:B------:R-:W3:Y:S04]  /*1980*/  LDG.E.CONSTANT R9, desc[UR10][R2.64+0x20] ;  /* 0x0000200a02097981 */ /* 0x000ee8000c1e9900 */
[----:B------:R-:W4:Y:S04]  /*1990*/  LDG.E.CONSTANT R12, desc[UR10][R16.64] ;  /* 0x0000000a100c7981 */ /* 0x000f28000c1e9900 */
[----:B------:R-:W5:Y:S04]  /*19a0*/  LDG.E.CONSTANT R5, desc[UR10][R2.64+0x24] ;  /* 0x0000240a02057981 */ /* 0x000f68000c1e9900 */
[----:B------:R0:W2:Y:S01]  /*19b0*/  LDG.E.CONSTANT R4, desc[UR10][R2.64+0x28] ;  /* 0x0000280a02047981 */ /* 0x0000a2000c1e9900 */
[----:B----4-:R-:W-:-:S02]  /*19c0*/  SHF.R.U32.HI R17, RZ, 0x8, R12 ;  /* 0x00000008ff117819 */ /* 0x010fc4000001160c */
[--C-:B------:R-:W-:Y:S02]  /*19d0*/  SHF.R.U32.HI R19, RZ, 0x4, R12.reuse ;  /* 0x00000004ff137819 */ /* 0x100fe4000001160c */
[----:B------:R-:W-:Y:S02]  /*19e0*/  LOP3.LUT R22, R17, 0xf, RZ, 0xc0, !PT ;  /* 0x0000000f11167812 */ /* 0x000fe400078ec0ff */
[----:B------:R-:W-:Y:S02]  /*19f0*/  SHF.R.U32.HI R17, RZ, 0xc, R12 ;  /* 0x0000000cff117819 */ /* 0x000fe4000001160c */
[----:B------:R-:W-:Y:S02]  /*1a00*/  LOP3.LUT R18, R12, 0xf, RZ, 0xc0, !PT ;  /* 0x0000000f0c127812 */ /* 0x000fe400078ec0ff */
[----:B------:R-:W-:Y:S01]  /*1a10*/  LOP3.LUT R20, R19, 0xf, RZ, 0xc0, !PT ;  /* 0x0000000f13147812 */ /* 0x000fe200078ec0ff */
[--C-:B0-----:R-:W-:Y:S01]  /*1a20*/  IMAD.IADD R2, R22, 0x1, -R11.reuse ;  /* 0x0000000116027824 */ /* 0x101fe200078e0a0b */
[----:B------:R-:W-:Y:S01]  /*1a30*/  LOP3.LUT R22, R17, 0xf, RZ, 0xc0, !PT ;  /* 0x0000000f11167812 */ /* 0x000fe200078ec0ff */
[----:B------:R-:W-:-:S02]  /*1a40*/  IMAD.IADD R18, R18, 0x1, -R11 ;  /* 0x0000000112127824 */ /* 0x000fc400078e0a0b */
[--C-:B------:R-:W-:Y:S01]  /*1a50*/  IMAD.IADD R20, R20, 0x1, -R11.reuse ;  /* 0x0000000114147824 */ /* 0x100fe200078e0a0b */
[----:B------:R-:W-:Y:S01]  /*1a60*/  SHF.R.U32.HI R19, RZ, 0x10, R12 ;  /* 0x00000010ff137819 */ /* 0x000fe2000001160c */
[----:B------:R-:W-:Y:S01]  /*1a70*/  IMAD.IADD R17, R22, 0x1, -R11 ;  /* 0x0000000116117824 */ /* 0x000fe200078e0a0b */
[----:B------:R0:W-:Y:S01]  /*1a80*/  I2F.F16 R16, R18 ;  /* 0x0000001200107306 */ /* 0x0001e20000200c00 */
[----:B------:R-:W-:-:S07]  /*1a90*/  LEA.HI R15, R12, -R11, RZ, 0x4 ;  /* 0x8000000b0c0f7211 */ /* 0x000fce00078f20ff */
[----:B------:R1:W4:Y:S01]  /*1aa0*/  I2F.F16 R3, R20 ;  /* 0x0000001400037306 */ /* 0x0003220000200c00 */
[----:B0-----:R-:W-:Y:S02]  /*1ab0*/  LOP3.LUT R18, R19, 0xf, RZ, 0xc0, !PT ;  /* 0x0000000f13127812 */ /* 0x001fe400078ec0ff */
[--C-:B------:R-:W-:Y:S02]  /*1ac0*/  SHF.R.U32.HI R19, RZ, 0x14, R12.reuse ;  /* 0x00000014ff137819 */ /* 0x100fe4000001160c */
[----:B------:R-:W-:-:S03]  /*1ad0*/  SHF.R.U32.HI R12, RZ, 0x18, R12 ;  /* 0x00000018ff0c7819 */ /* 0x000fc6000001160c */
[----:B------:R-:W-:Y:S01]  /*1ae0*/  I2F.F16 R2, R2 ;  /* 0x0000000200027306 */ /* 0x000fe20000200c00 */
[----:B-1----:R-:W-:Y:S01]  /*1af0*/  LOP3.LUT R20, R19, 0xf, RZ, 0xc0, !PT ;  /* 0x0000000f13147812 */ /* 0x002fe200078ec0ff */
[----:B------:R-:W-:Y:S01]  /*1b00*/  IMAD.IADD R18, R18, 0x1, -R11 ;  /* 0x0000000112127824 */ /* 0x000fe200078e0a0b */
[----:B------:R-:W-:-:S05]  /*1b10*/  LOP3.LUT R12, R12, 0xf, RZ, 0xc0, !PT ;  /* 0x0000000f0c0c7812 */ /* 0x000fca00078ec0ff */
[----:B------:R-:W0:Y:S01]  /*1b20*/  I2F.F16 R17, R17 ;  /* 0x0000001100117306 */ /* 0x000e220000200c00 */
[----:B------:R-:W-:Y:S01]  /*1b30*/  IMAD.IADD R20, R20, 0x1, -R11 ;  /* 0x0000000114147824 */ /* 0x000fe200078e0a0b */
[----:B----4-:R-:W-:Y:S01]  /*1b40*/  PRMT R16, R16, 0x5410, R3 ;  /* 0x0000541010107816 */ /* 0x010fe20000000003 */
[----:B------:R-:W-:-:S05]  /*1b50*/  IMAD.IADD R12, R12, 0x1, -R11 ;  /* 0x000000010c0c7824 */ /* 0x000fca00078e0a0b */
[----:B------:R-:W-:Y:S01]  /*1b60*/  I2F.F16 R18, R18 ;  /* 0x0000001200127306 */ /* 0x000fe20000200c00 */
[----:B---3--:R-:W-:-:S07]  /*1b70*/  HMUL2 R9, R9, R16 ;  /* 0x0000001009097232 */ /* 0x008fce0000000000 */
[----:B------:R-:W1:Y:S01]  /*1b80*/  I2F.F16 R19, R20 ;  /* 0x0000001400137306 */ /* 0x000e620000200c00 */
[----:B0-----:R-:W-:-:S07]  /*1b90*/  PRMT R2, R2, 0x5410, R17 ;  /* 0x0000541002027816 */ /* 0x001fce0000000011 */
[----:B------:R-:W-:Y:S01]  /*1ba0*/  I2F.F16 R15, R15 ;  /* 0x0000000f000f7306 */ /* 0x000fe20000200c00 */
[----:B-----5:R-:W-:-:S07]  /*1bb0*/  HFMA2.MMA R2, R5, R2, R9 ;  /* 0x0000000205027235 */ /* 0x020fce0000000009 */
[----:B------:R-:W0:Y:S01]  /*1bc0*/  I2F.F16 R12, R12 ;  /* 0x0000000c000c7306 */ /* 0x000e220000200c00 */
[----:B-1----:R-:W-:-:S05]  /*1bd0*/  PRMT R19, R18, 0x5410, R19 ;  /* 0x0000541012137816 */ /* 0x002fca0000000013 */
[----:B--2---:R-:W-:Y:S01]  /*1be0*/  HFMA2 R2, R4, R19, R2 ;  /* 0x0000001304027231 */ /* 0x004fe20000000002 */
[----:B0-----:R-:W-:-:S06]  /*1bf0*/  PRMT R5, R12, 0x5410, R15 ;  /* 0x000054100c057816 */ /* 0x001fcc000000000f */
[----:B------:R-:W-:-:S10]  /*1c00*/  HFMA2.MMA R5, R14, R5, R2 ;  /* 0x000000050e057235 */ /* 0x000fd40000000002 */
[----:B------:R-:W-:-:S07]  /*1c10*/  HFMA2 R13, R10.H0_H0, R5, R13 ;  /* 0x000000050a0d7231 */ /* 0x000fce000000080d */
.L_x_13:
[----:B------:R-:W-:Y:S01]  /*1c20*/  ULDC UR5, c[0x0][0x244] ;  /* 0x0000910000057ab9 */ /* 0x000fe20000000800 */
[----:B------:R-:W-:Y:S01]  /*1c30*/  VIADD R8, R8, 0x1 ;  /* 0x0000000108087836 */ /* 0x000fe20000000000 */
[----:B------:R-:W-:-:S06]  /*1c40*/  UIADD3 UR4, UR4, UR5, URZ ;  /* 0x0000000504047290 */ /* 0x000fcc000fffe03f */
[----:B------:R-:W-:-:S13]  /*1c50*/  ISETP.LE.AND P0, PT, R6, UR4, PT ;  /* 0x0000000406007c0c */ /* 0x000fda000bf03270 */
[----:B------:R-:W-:Y:S05]  /*1c60*/  @!P0 BRA `(.L_x_14) ;  /* 0xffffffe8000c8947 */ /* 0x000fea000383ffff */
.L_x_9:
        /* <DEDUP_REMOVED lines=12> */
.L_x_15:
[----:B-----5:R-:W-:-:S05]  /*1d30*/  HADD2 R6, R7, R13.H0_H0 ;  /* 0x2000000d07067230 */ /* 0x020fca0000000000 */
[----:B------:R-:W-:-:S05]  /*1d40*/  PRMT R9, R7, R0, R6 ;  /* 0x0000000007097216 */ /* 0x000fca0000000006 */
[----:B------:R-:W2:Y:S02]  /*1d50*/  ATOM.E.CAS.STRONG.GPU PT, R6, [R2], R7, R9 ;  /* 0x000000070206738b */ /* 0x000ea400001ee109 */
[----:B--2---:R-:W-:Y:S01]  /*1d60*/  ISETP.NE.U32.AND P0, PT, R6, R7, PT ;  /* 0x000000070600720c */ /* 0x004fe20003f05070 */
[----:B------:R-:W-:-:S12]  /*1d70*/  IMAD.MOV.U32 R7, RZ, RZ, R6 ;  /* 0x000000ffff077224 */ /* 0x000fd800078e0006 */
[----:B------:R-:W-:Y:S05]  /*1d80*/  @P0 BRA `(.L_x_15) ;  /* 0xfffffffc00e80947 */ /* 0x000fea000383ffff */
[----:B------:R-:W-:Y:S05]  /*1d90*/  EXIT ;  /* 0x000000000000794d */ /* 0x000fea0003800000 */
.L_x_16:
        /* <DEDUP_REMOVED lines=14> */
.L_x_50:


//--------------------- .text._Z16q4_matmul_kernelILb1ELb1ELb1EEvPK6__halfPKjPS0_S2_S4_iiiiiS4_b --------------------------
	.section	.text._Z16q4_matmul_kernelILb1ELb1ELb1EEvPK6__halfPKjPS0_S2_S4_iiiiiS4_b,"ax",@progbits
	.align	128
        .global         _Z16q4_matmul_kernelILb1ELb1ELb1EEvPK6__halfPKjPS0_S2_S4_iiiiiS4_b
        .type           _Z16q4_matmul_kernelILb1ELb1ELb1EEvPK6__halfPKjPS0_S2_S4_iiiiiS4_b,@function
        .size           _Z16q4_matmul_kernelILb1ELb1ELb1EEvPK6__halfPKjPS0_S2_S4_iiiiiS4_b,(.L_x_51 - _Z16q4_matmul_kernelILb1ELb1ELb1EEvPK6__halfPKjPS0_S2_S4_iiiiiS4_b)
        .other          _Z16q4_matmul_kernelILb1ELb1ELb1EEvPK6__halfPKjPS0_S2_S4_iiiiiS4_b,@"STO_CUDA_ENTRY STV_DEFAULT"
_Z16q4_matmul_kernelILb1ELb1ELb1EEvPK6__halfPKjPS0_S2_S4_iiiiiS4_b:
.text._Z16q4_matmul_kernelILb1ELb1ELb1EEvPK6__halfPKjPS0_S2_S4_iiiiiS4_b:
[----:B------:R-:W-:Y:S01]  /*0000*/  LDC R1, c[0x0][0x28] ;  /* 0x00000a00ff017b82 */ /* 0x000fe20000000800 */
[----:B------:R-:W0:Y:S01]  /*0010*/  S2R R3, SR_TID.X ;  /* 0x0000000000037919 */ /* 0x000e220000002100 */
[----:B------:R-:W-:-:S06]  /*0020*/  ULDC.U8 UR4, c[0x0][0x258] ;  /* 0x0000960000047ab9 */ /* 0x000fcc0000000000 */
[----:B------:R-:W1:Y:S01]  /*0030*/  S2UR UR6, SR_CTAID.Z ;  /* 0x00000000000679c3 */ /* 0x000e620000002700 */
[----:B------:R-:W-:Y:S01]  /*0040*/  UPRMT UR4, UR4, 0x8880, URZ ;  /* 0x0000888004047896 */ /* 0x000fe2000800003f */
[----:B------:R-:W0:Y:S01]  /*0050*/  S2R R0, SR_CTAID.Z ;  /* 0x0000000000007919 */ /* 0x000e220000002700 */
[----:B------:R-:W-:Y:S01]  /*0060*/  ULDC UR5, c[0x0][0x248] ;  /* 0x0000920000057ab9 */ /* 0x000fe20000000800 */
[----:B------:R-:W-:Y:S01]  /*0070*/  ULDC.64 UR10, c[0x0][0x208] ;  /* 0x00008200000a7ab9 */ /* 0x000fe20000000a00 */
[----:B------:R-:W-:Y:S01]  /*0080*/  IMAD.U32 R9, RZ, RZ, UR5 ;  /* 0x00000005ff097e24 */ /* 0x000fe2000f8e00ff */
[----:B------:R-:W2:Y:S01]  /*0090*/  S2R R2, SR_TID.Y ;  /* 0x0000000000027919 */ /* 0x000ea20000002200 */
[----:B------:R-:W-:Y:S01]  /*00a0*/  PRMT R21, RZ, 0x5410, RZ ;  /* 0x00005410ff157816 */ /* 0x000fe200000000ff */
[----:B------:R-:W3:Y:S01]  /*00b0*/  LDC R6, c[0x0][0x23c] ;  /* 0x00008f00ff067b82 */ /* 0x000ee20000000800 */
[----:B-1----:R-:W-:-:S06]  /*00c0*/  UIMAD UR6, UR6, UR5, URZ ;  /* 0x00000005060672a4 */ /* 0x002fcc000f8e023f */
[----:B---3--:R-:W-:Y:S02]  /*00d0*/  VIADDMNMX.U32 R9, R9, UR6, R6, PT ;  /* 0x0000000609097c46 */ /* 0x008fe4000b800006 */
[----:B0-----:R-:W-:Y:S02]  /*00e0*/  LOP3.LUT P0, RZ, R0, 0x1, R3, 0xf8, !PT ;  /* 0x0000000100ff7812 */ /* 0x001fe4000780f803 */
[----:B------:R-:W0:Y:S02]  /*00f0*/  S2R R0, SR_CTAID.X ;  /* 0x0000000000007919 */ /* 0x000e240000002500 */
[----:B------:R-:W-:Y:S01]  /*0100*/  ISETP.NE.OR P0, PT, RZ, UR4, P0 ;  /* 0x00000004ff007c0c */ /* 0x000fe20008705670 */
[----:B------:R-:W2:-:S12]  /*0110*/  S2UR UR4, SR_CTAID.Y ;  /* 0x00000000000479c3 */ /* 0x000e980000002600 */
[----:B------:R-:W1:Y:S08]  /*0120*/  @!P0 LDC R7, c[0x0][0x240] ;  /* 0x00009000ff078b82 */ /* 0x000e700000000800 */
[----:B------:R-:W3:Y:S01]  /*0130*/  @!P0 LDC.64 R4, c[0x0][0x220] ;  /* 0x00008800ff048b82 */ /* 0x000ee20000000a00 */
[----:B0-----:R-:W-:Y:S02]  /*0140*/  IMAD R0, R0, 0x20, R3 ;  /* 0x0000002000007824 */ /* 0x001fe400078e0203 */
[----:B--2---:R-:W-:Y:S01]  /*0150*/  VIADD R3, R2, UR4 ;  /* 0x0000000402037c36 */ /* 0x004fe20008000000 */
[----:B------:R-:W-:-:S03]  /*0160*/  R2UR UR4, R9 ;  /* 0x00000000090472ca */ /* 0x000fc600000e0000 */
[----:B-1----:R-:W-:-:S04]  /*0170*/  @!P0 IMAD R7, R3, R7, R0 ;  /* 0x0000000703078224 */ /* 0x002fc800078e0200 */
[----:B---3--:R-:W-:-:S06]  /*0180*/  @!P0 IMAD.WIDE R4, R7, 0x2, R4 ;  /* 0x0000000207048825 */ /* 0x008fcc00078e0204 */
[----:B------:R-:W-:-:S04]  /*0190*/  UIADD3 UR4, -UR6, UR4, URZ ;  /* 0x0000000406047290 */ /* 0x000fc8000fffe13f */
[----:B------:R-:W-:Y:S01]  /*01a0*/  UISETP.GE.AND UP0, UPT, UR4, 0x8, UPT ;  /* 0x000000080400788c */ /* 0x000fe2000bf06270 */
[----:B------:R0:W-:Y:S01]  /*01b0*/  @!P0 STG.E desc[UR10][R4.64], RZ ;  /* 0x000000ff04008986 */ /* 0x0001e2000c10190a */
[----:B------:R-:W-:Y:S01]  /*01c0*/  USHF.R.S32.HI UR5, URZ, 0x1f, UR4 ;  /* 0x0000001f3f057899 */ /* 0x000fe20008011404 */
[----:B------:R-:W-:Y:S03]  /*01d0*/  @!P0 BAR.SYNC.DEFER_BLOCKING 0x0 ;  /* 0x0000000000008b1d */ /* 0x000fe60000010000 */
[----:B------:R-:W-:Y:S01]  /*01e0*/  PLOP3.LUT P0, PT, PT, PT, UP0, 0x80, 0x0 ;  /* 0x000000000000781c */ /* 0x000fe20003f0f008 */
[----:B------:R-:W-:-:S12]  /*01f0*/  ULEA.HI UR5, UR5, UR4, URZ, 0x3 ;  /* 0x0000000405057291 */ /* 0x000fd8000f8f183f */
[----:B0-----:R-:W-:Y:S05]  /*0200*/  @!P0 BRA `(.L_x_17) ;  /* 0x0000001800108947 */ /* 0x001fea0003800000 */
[----:B------:R-:W-:Y:S01]  /*0210*/  ULDC UR12, c[0x0][0x244] ;  /* 0x00009100000c7ab9 */ /* 0x000fe20000000800 */
[----:B------:R-:W-:Y:S01]  /*0220*/  ULOP3.LUT UR5, UR5, 0xfffffff8, URZ, 0xc0, !UPT ;  /* 0xfffffff805057892 */ /* 0x000fe2000f8ec03f */
[----:B------:R-:W-:Y:S01]  /*0230*/  IMAD R2, R3, R6, RZ ;  /* 0x0000000603027224 */ /* 0x000fe200078e02ff */
[----:B------:R-:W-:Y:S02]  /*0240*/  UISETP.GT.AND UP0, UPT, UR12, 0x7, UPT ;  /* 0x000000070c00788c */ /* 0x000fe4000bf04270 */
[----:B------:R-:W-:-:S04]  /*0250*/  UIADD3 UR9, UR6, UR5, URZ ;  /* 0x0000000506097290 */ /* 0x000fc8000fffe03f */
[----:B------:R-:W-:-:S13]  /*0260*/  PLOP3.LUT P0, PT, PT, PT, UP0, 0x80, 0x0 ;  /* 0x000000000000781c */ /* 0x000fda0003f0f008 */
[----:B------:R-:W-:Y:S05]  /*0270*/  @P0 BRA `(.L_x_18) ;  /* 0x0000000000080947 */ /* 0x000fea0003800000 */
[----:B------:R-:W-:Y:S01]  /*0280*/  PRMT R21, R21, 0x5410, RZ ;  /* 0x0000541015157816 */ /* 0x000fe200000000ff */
[----:B------:R-:W-:Y:S06]  /*0290*/  BRA `(.L_x_17) ;  /* 0x0000001400ec7947 */ /* 0x000fec0003800000 */
.L_x_18:
[----:B------:R-:W-:Y:S01]  /*02a0*/  IMAD.U32 R4, RZ, RZ, UR12 ;  /* 0x0000000cff047e24 */ /* 0x000fe2000f8e00ff */
[----:B------:R-:W-:Y:S01]  /*02b0*/  IABS R6, UR6 ;  /* 0x0000000600067c13 */ /* 0x000fe20008000000 */
[----:B------:R-:W-:Y:S01]  /*02c0*/  UMOV UR4, URZ ;  /* 0x0000003f00047c82 */ /* 0x000fe20008000000 */
[----:B------:R-:W-:Y:S02]  /*02d0*/  PRMT R21, RZ, 0x5410, RZ ;  /* 0x00005410ff157816 */ /* 0x000fe400000000ff */
[----:B------:R-:W-:Y:S02]  /*02e0*/  IABS R4, R4 ;  /* 0x0000000400047213 */ /* 0x000fe40000000000 */
[----:B------:R-:W-:Y:S02]  /*02f0*/  R2UR UR8, R6 ;  /* 0x00000000060872ca */ /* 0x000fe400000e0000 */
[----:B------:R-:W-:-:S13]  /*0300*/  R2UR UR13, R4 ;  /* 0x00000000040d72ca */ /* 0x000fda00000e0000 */
[----:B------:R-:W0:Y:S08]  /*0310*/  I2F.RP R4, UR13 ;  /* 0x0000000d00047d06 */ /* 0x000e300008209400 */
[----:B0-----:R-:W0:Y:S02]  /*0320*/  MUFU.RCP R4, R4 ;  /* 0x0000000400047308 */ /* 0x001e240000001000 */
[----:B0-----:R-:W-:-:S06]  /*0330*/  VIADD R5, R4, 0xffffffe ;  /* 0x0ffffffe04057836 */ /* 0x001fcc0000000000 */
[----:B------:R-:W0:Y:S02]  /*0340*/  F2I.FTZ.U32.TRUNC.NTZ R5, R5 ;  /* 0x0000000500057305 */ /* 0x000e24000021f000 */
[----:B0-----:R-:W-:-:S13]  /*0350*/  R2UR UR5, R5 ;  /* 0x00000000050572ca */ /* 0x001fda00000e0000 */
[----:B------:R-:W-:-:S04]  /*0360*/  UIADD3 UR7, URZ, -UR5, URZ ;  /* 0x800000053f077290 */ /* 0x000fc8000fffe03f */
[----:B------:R-:W-:-:S04]  /*0370*/  UIMAD UR7, UR7, UR13, URZ ;  /* 0x0000000d070772a4 */ /* 0x000fc8000f8e023f */
[----:B------:R-:W-:Y:S02]  /*0380*/  UIMAD.WIDE.U32 UR4, UR5, UR7, UR4 ;  /* 0x00000007050472a5 */ /* 0x000fe4000f8e0004 */
[----:B------:R-:W-:Y:S02]  /*0390*/  ULOP3.LUT UR7, UR6, UR12, URZ, 0x3c, !UPT ;  /* 0x0000000c06077292 */ /* 0x000fe4000f8e3c3f */
[----:B------:R-:W-:-:S04]  /*03a0*/  UIMAD.WIDE.U32 UR4, UR5, UR8, URZ ;  /* 0x00000008050472a5 */ /* 0x000fc8000f8e003f */
[----:B------:R-:W-:-:S04]  /*03b0*/  UIADD3 UR4, -UR5, URZ, URZ ;  /* 0x0000003f05047290 */ /* 0x000fc8000fffe13f */
[----:B------:R-:W-:-:S04]  /*03c0*/  UIMAD UR4, UR13, UR4, UR8 ;  /* 0x000000040d0472a4 */ /* 0x000fc8000f8e0208 */
[----:B------:R-:W-:-:S11]  /*03d0*/  UISETP.GT.U32.AND UP0, UPT, UR13, UR4, UPT ;  /* 0x000000040d00728c */ /* 0x000fd6000bf04070 */
[----:B------:R-:W-:Y:S02]  /*03e0*/  @!UP0 UIADD3 UR4, UR4, -UR13, URZ ;  /* 0x8000000d04048290 */ /* 0x000fe4000fffe03f */
[----:B------:R-:W-:Y:S02]  /*03f0*/  @!UP0 UIADD3 UR5, UR5, 0x1, URZ ;  /* 0x0000000105058890 */ /* 0x000fe4000fffe03f */
[----:B------:R-:W-:Y:S02]  /*0400*/  UISETP.GE.U32.AND UP1, UPT, UR4, UR13, UPT ;  /* 0x0000000d0400728c */ /* 0x000fe4000bf26070 */
[----:B------:R-:W-:Y:S02]  /*0410*/  UISETP.GE.AND UP0, UPT, UR7, URZ, UPT ;  /* 0x0000003f0700728c */ /* 0x000fe4000bf06270 */
[----:B------:R-:W-:-:S04]  /*0420*/  USHF.R.S32.HI UR4, URZ, 0x1f, UR12 ;  /* 0x0000001f3f047899 */ /* 0x000fc8000801140c */
[----:B------:R-:W-:-:S03]  /*0430*/  ULEA.HI UR4, UR4, UR12, URZ, 0x3 ;  /* 0x0000000c04047291 */ /* 0x000fc6000f8f183f */
[----:B------:R-:W-:Y:S02]  /*0440*/  @UP1 UIADD3 UR5, UR5, 0x1, URZ ;  /* 0x0000000105051890 */ /* 0x000fe4000fffe03f */
[----:B------:R-:W-:Y:S02]  /*0450*/  UISETP.NE.AND UP1, UPT, UR12, URZ, UPT ;  /* 0x0000003f0c00728c */ /* 0x000fe4000bf25270 */
[----:B------:R-:W-:Y:S02]  /*0460*/  @!UP0 UIADD3 UR5, -UR5, URZ, URZ ;  /* 0x0000003f05058290 */ /* 0x000fe4000fffe13f */
[----:B------:R-:W-:-:S04]  /*0470*/  USHF.R.S32.HI UR4, URZ, 0x3, UR4 ;  /* 0x000000033f047899 */ /* 0x000fc80008011404 */
[----:B------:R-:W-:-:S03]  /*0480*/  ULOP3.LUT UP0, URZ, UR4, 0x1, URZ, 0xc0, !UPT ;  /* 0x00000001043f7892 */ /* 0x000fc6000f80c03f */
[----:B------:R-:W-:-:S07]  /*0490*/  @!UP1 ULOP3.LUT UR5, URZ, UR12, URZ, 0x33, !UPT ;  /* 0x0000000c3f059292 */ /* 0x000fce000f8e333f */
[----:B------:R-:W-:-:S05]  /*04a0*/  UMOV UR7, UR5 ;  /* 0x0000000500077c82 */ /* 0x000fca0008000000 */
.L_x_22:
[----:B------:R-:W-:Y:S01]  /*04b0*/  ULDC UR14, c[0x0][0x240] ;  /* 0x00009000000e7ab9 */ /* 0x000fe20000000800 */
[----:B------:R-:W0:Y:S01]  /*04c0*/  LDC.64 R6, c[0x0][0x230] ;  /* 0x00008c00ff067b82 */ /* 0x000e220000000a00 */
[----:B------:R-:W-:Y:S01]  /*04d0*/  UIMAD UR5, UR7, UR14, URZ ;  /* 0x0000000e070572a4 */ /* 0x000fe2000f8e023f */
[----:B------:R-:W-:Y:S01]  /*04e0*/  SHF.R.S32.HI R5, RZ, 0x1f, R0 ;  /* 0x0000001fff057819 */ /* 0x000fe20000011400 */
[----:B------:R-:W-:Y:S02]  /*04f0*/  ULDC UR12, c[0x0][0x244] ;  /* 0x00009100000c7ab9 */ /* 0x000fe40000000800 */
[----:B------:R-:W-:Y:S01]  /*0500*/  USHF.R.S32.HI UR4, URZ, 0x1f, UR5 ;  /* 0x0000001f3f047899 */ /* 0x000fe20008011405 */
[----:B------:R-:W-:Y:S02]  /*0510*/  LEA.HI R5, R5, R0, RZ, 0x3 ;  /* 0x0000000005057211 */ /* 0x000fe400078f18ff */
[----:B------:R-:W1:Y:S01]  /*0520*/  LDC.64 R10, c[0x0][0x218] ;  /* 0x00008600ff0a7b82 */ /* 0x000e620000000a00 */
[----:B------:R-:W-:Y:S01]  /*0530*/  ULEA.HI UR4, UR4, UR5, URZ, 0x3 ;  /* 0x0000000504047291 */ /* 0x000fe2000f8f183f */
[----:B------:R-:W-:-:S05]  /*0540*/  SHF.R.S32.HI R9, RZ, 0x3, R5 ;  /* 0x00000003ff097819 */ /* 0x000fca0000011405 */
[----:B------:R-:W-:Y:S01]  /*0550*/  IMAD.U32 R8, RZ, RZ, UR4 ;  /* 0x00000004ff087e24 */ /* 0x000fe2000f8e00ff */
[----:B-----5:R-:W2:Y:S04]  /*0560*/  LDC.64 R4, c[0x0][0x228] ;  /* 0x00008a00ff047b82 */ /* 0x020ea80000000a00 */
[----:B------:R-:W-:-:S05]  /*0570*/  LEA.HI.SX32 R9, R8, R9, 0x1d ;  /* 0x0000000908097211 */ /* 0x000fca00078feaff */
[----:B0-----:R-:W-:-:S06]  /*0580*/  IMAD.WIDE R6, R9, 0x4, R6 ;  /* 0x0000000409067825 */ /* 0x001fcc00078e0206 */
[----:B------:R0:W3:Y:S01]  /*0590*/  LDG.E.CONSTANT R6, desc[UR10][R6.64] ;  /* 0x0000000a06067981 */ /* 0x0000e2000c1e9900 */
[----:B------:R-:W-:Y:S01]  /*05a0*/  ULOP3.LUT UR13, UR12, 0xfffffff8, URZ, 0xc0, !UPT ;  /* 0xfffffff80c0d7892 */ /* 0x000fe2000f8ec03f */
[C---:B------:R-:W-:Y:S01]  /*05b0*/  VIADD R9, R0.reuse, UR5 ;  /* 0x0000000500097c36 */ /* 0x040fe20008000000 */
[----:B------:R-:W-:Y:S02]  /*05c0*/  USHF.R.S32.HI UR8, URZ, 0x1f, UR6 ;  /* 0x0000001f3f087899 */ /* 0x000fe40008011406 */
[----:B------:R-:W-:Y:S01]  /*05d0*/  UISETP.NE.AND UP1, UPT, UR13, 0x8, UPT ;  /* 0x000000080d00788c */ /* 0x000fe2000bf25270 */
[----:B------:R-:W-:Y:S01]  /*05e0*/  IMAD.SHL.U32 R8, R0, 0x4, RZ ;  /* 0x0000000400087824 */ /* 0x000fe200078e00ff */
[----:B------:R-:W-:Y:S01]  /*05f0*/  ULEA.HI UR8, UR8, UR6, URZ, 0x3 ;  /* 0x0000000608087291 */ /* 0x000fe2000f8f183f */
[----:B--2---:R-:W-:Y:S01]  /*0600*/  IMAD.WIDE R4, R9, 0x2, R4 ;  /* 0x0000000209047825 */ /* 0x004fe200078e0204 */
[----:B------:R-:W-:Y:S02]  /*0610*/  ULDC.64 UR4, c[0x0][0x250] ;  /* 0x0000940000047ab9 */ /* 0x000fe40000000a00 */
[----:B------:R-:W-:Y:S01]  /*0620*/  PLOP3.LUT P0, PT, PT, PT, UP1, 0x80, 0x0 ;  /* 0x000000000000781c */ /* 0x000fe20003f0f018 */
[----:B------:R-:W-:Y:S01]  /*0630*/  USHF.R.S32.HI UR8, URZ, 0x3, UR8 ;  /* 0x000000033f087899 */ /* 0x000fe20008011408 */
[----:B0-----:R-:W-:Y:S01]  /*0640*/  LOP3.LUT R7, R8, 0x1c, RZ, 0xc0, !PT ;  /* 0x0000001c08077812 */ /* 0x001fe200078ec0ff */
[----:B------:R-:W-:Y:S01]  /*0650*/  UIMAD.WIDE UR4, UR6, 0x4, UR4 ;  /* 0x00000004060478a5 */ /* 0x000fe2000f8e0204 */
[----:B------:R3:W5:Y:S03]  /*0660*/  LDG.E.U16.CONSTANT R4, desc[UR10][R4.64] ;  /* 0x0000000a04047981 */ /* 0x000766000c1e9500 */
[----:B------:R-:W-:-:S02]  /*0670*/  IMAD.U32 R13, RZ, RZ, UR8 ;  /* 0x00000008ff0d7e24 */ /* 0x000fc4000f8e00ff */
[----:B------:R-:W-:Y:S02]  /*0680*/  IMAD.U32 R9, RZ, RZ, UR5 ;  /* 0x00000005ff097e24 */ /* 0x000fe4000f8e00ff */
[----:B------:R-:W-:Y:S01]  /*0690*/  IMAD.U32 R8, RZ, RZ, UR4 ;  /* 0x00000004ff087e24 */ /* 0x000fe2000f8e00ff */
[----:B---3--:R-:W-:Y:S01]  /*06a0*/  SHF.R.U32.HI R5, RZ, R7, R6 ;  /* 0x00000007ff057219 */ /* 0x008fe20000011606 */
[----:B------:R-:W-:Y:S02]  /*06b0*/  IMAD.U32 R6, RZ, RZ, UR4 ;  /* 0x00000004ff067e24 */ /* 0x000fe4000f8e00ff */
[----:B------:R-:W-:Y:S02]  /*06c0*/  IMAD.U32 R7, RZ, RZ, UR5 ;  /* 0x00000005ff077e24 */ /* 0x000fe4000f8e00ff */
[----:B------:R-:W-:Y:S02]  /*06d0*/  VIADD R5, R5, 0x1 ;  /* 0x0000000105057836 */ /* 0x000fe40000000000 */
[----:B------:R-:W-:-:S02]  /*06e0*/  IMAD R7, R13, UR14, R0 ;  /* 0x0000000e0d077c24 */ /* 0x000fc4000f8e0200 */
[----:B------:R-:W-:Y:S01]  /*06f0*/  IMAD.MOV.U32 R8, RZ, RZ, R6 ;  /* 0x000000ffff087224 */ /* 0x000fe200078e0006 */
[----:B------:R-:W-:Y:S01]  /*0700*/  LOP3.LUT R6, R5, 0xf, RZ, 0xc0, !PT ;  /* 0x0000000f05067812 */ /* 0x000fe200078ec0ff */
[----:B------:R-:W-:Y:S02]  /*0710*/  IMAD.MOV.U32 R13, RZ, RZ, R9 ;  /* 0x000000ffff0d7224 */ /* 0x000fe400078e0009 */
[----:B-1----:R-:W-:Y:S01]  /*0720*/  IMAD.WIDE R10, R7, 0x4, R10 ;  /* 0x00000004070a7825 */ /* 0x002fe200078e020a */
[----:B------:R-:W-:Y:S06]  /*0730*/  @!P0 BRA `(.L_x_19) ;  /* 0x0000000c002c8947 */ /* 0x000fec0003800000 */
[----:B------:R-:W-:Y:S01]  /*0740*/  USHF.R.S32.HI UR4, URZ, 0x1f, UR12 ;  /* 0x0000001f3f047899 */ /* 0x000fe2000801140c */
[----:B------:R-:W-:-:S03]  /*0750*/  IMAD.MOV.U32 R7, RZ, RZ, R8 ;  /* 0x000000ffff077224 */ /* 0x000fc600078e0008 */
[----:B------:R-:W-:-:S03]  /*0760*/  ULEA.HI UR4, UR4, UR12, URZ, 0x3 ;  /* 0x0000000c04047291 */ /* 0x000fc6000f8f183f */
[----:B------:R-:W-:Y:S01]  /*0770*/  ULDC.64 UR12, c[0x0][0x210] ;  /* 0x00008400000c7ab9 */ /* 0x000fe20000000a00 */
[----:B------:R-:W-:-:S04]  /*0780*/  USHF.R.S32.HI UR4, URZ, 0x3, UR4 ;  /* 0x000000033f047899 */ /* 0x000fc80008011404 */
[----:B------:R-:W-:-:S04]  /*0790*/  ULOP3.LUT UR5, UR4, 0x1, URZ, 0xc0, !UPT ;  /* 0x0000000104057892 */ /* 0x000fc8000f8ec03f */
[----:B------:R-:W-:-:S12]  /*07a0*/  UIADD3 UR4, UR4, -UR5, URZ ;  /* 0x8000000504047290 */ /* 0x000fd8000fffe03f */
.L_x_20:
[----:B------:R-:W-:-:S05]  /*07b0*/  IMAD.MOV.U32 R12, RZ, RZ, R7 ;  /* 0x000000ffff0c7224 */ /* 0x000fca00078e0007 */
[----:B------:R-:W2:Y:S04]  /*07c0*/  LDG.E.CONSTANT R9, desc[UR10][R12.64] ;  /* 0x0000000a0c097981 */ /* 0x000ea8000c1e9900 */
[----:B------:R-:W3:Y:S04]  /*07d0*/  LDG.E.CONSTANT R15, desc[UR10][R12.64+0x4] ;  /* 0x0000040a0c0f7981 */ /* 0x000ee8000c1e9900 */
[----:B------:R-:W4:Y:S04]  /*07e0*/  LDG.E.CONSTANT R23, desc[UR10][R12.64+0x8] ;  /* 0x0000080a0c177981 */ /* 0x000f28000c1e9900 */
[----:B------:R-:W4:Y:S04]  /*07f0*/  LDG.E.CONSTANT R25, desc[UR10][R12.64+0xc] ;  /* 0x00000c0a0c197981 */ /* 0x000f28000c1e9900 */
[----:B------:R-:W4:Y:S04]  /*0800*/  LDG.E.CONSTANT R5, desc[UR10][R12.64+0x10] ;  /* 0x0000100a0c057981 */ /* 0x000f28000c1e9900 */
[----:B------:R-:W4:Y:S01]  /*0810*/  LDG.E.CONSTANT R17, desc[UR10][R12.64+0x14] ;  /* 0x0000140a0c117981 */ /* 0x000f22000c1e9900 */
[----:B------:R-:W-:-:S03]  /*0820*/  SHF.R.S32.HI R7, RZ, 0x1f, R2 ;  /* 0x0000001fff077819 */ /* 0x000fc60000011402 */
[----:B------:R-:W4:Y:S04]  /*0830*/  LDG.E.CONSTANT R22, desc[UR10][R12.64+0x18] ;  /* 0x0000180a0c167981 */ /* 0x000f28000c1e9900 */
[----:B------:R-:W4:Y:S01]  /*0840*/  LDG.E.CONSTANT R29, desc[UR10][R12.64+0x30] ;  /* 0x0000300a0c1d7981 */ /* 0x000f22000c1e9900 */
[C---:B--2---:R-:W-:Y:S02]  /*0850*/  IADD3 R9, P0, R2.reuse, R9, RZ ;  /* 0x0000000902097210 */ /* 0x044fe40007f1e0ff */
[----:B---3--:R-:W-:-:S03]  /*0860*/  IADD3 R15, P1, R2, R15, RZ ;  /* 0x0000000f020f7210 */ /* 0x008fc60007f3e0ff */
[--C-:B------:R-:W-:Y:S01]  /*0870*/  IMAD.X R8, RZ, RZ, R7.reuse, P0 ;  /* 0x000000ffff087224 */ /* 0x100fe200000e0607 */
[----:B------:R-:W-:Y:S02]  /*0880*/  LEA R18, P0, R9, UR12, 0x1 ;  /* 0x0000000c09127c11 */ /* 0x000fe4000f8008ff */
[----:B----4-:R-:W-:Y:S01]  /*0890*/  IADD3 R23, P2, R2, R23, RZ ;  /* 0x0000001702177210 */ /* 0x010fe20007f5e0ff */
[--C-:B------:R-:W-:Y:S01]  /*08a0*/  IMAD.X R16, RZ, RZ, R7.reuse, P1 ;  /* 0x000000ffff107224 */ /* 0x100fe200008e0607 */
[----:B------:R-:W-:Y:S02]  /*08b0*/  LEA R26, P1, R15, UR12, 0x1 ;  /* 0x0000000c0f1a7c11 */ /* 0x000fe4000f8208ff */
[----:B------:R-:W-:Y:S01]  /*08c0*/  LEA.HI.X R19, R9, UR13, R8, 0x1, P0 ;  /* 0x0000000d09137c11 */ /* 0x000fe200080f0c08 */
[----:B------:R-:W-:Y:S01]  /*08d0*/  IMAD.X R8, RZ, RZ, R7, P2 ;  /* 0x000000ffff087224 */ /* 0x000fe200010e0607 */
[----:B------:R-:W-:Y:S01]  /*08e0*/  LEA.HI.X R27, R15, UR13, R16, 0x1, P1 ;  /* 0x0000000d0f1b7c11 */ /* 0x000fe200088f0c10 */
[----:B------:R-:W2:Y:S01]  /*08f0*/  LDG.E.CONSTANT R9, desc[UR10][R10.64] ;  /* 0x0000000a0a097981 */ /* 0x000ea2000c1e9900 */
[----:B------:R-:W-:-:S02]  /*0900*/  LEA R14, P2, R23, UR12, 0x1 ;  /* 0x0000000c170e7c11 */ /* 0x000fc4000f8408ff */
[C---:B------:R-:W-:Y:S02]  /*0910*/  IADD3 R25, P0, R2.reuse, R25, RZ ;  /* 0x0000001902197210 */ /* 0x040fe40007f1e0ff */
[----:B------:R-:W-:Y:S01]  /*0920*/  LEA.HI.X R15, R23, UR13, R8, 0x1, P2 ;  /* 0x0000000d170f7c11 */ /* 0x000fe200090f0c08 */
[----:B------:R-:W3:Y:S02]  /*0930*/  LDG.E.U16.CONSTANT R27, desc[UR10][R26.64] ;  /* 0x0000000a1a1b7981 */ /* 0x000ee4000c1e9500 */
[----:B------:R-:W-:Y:S01]  /*0940*/  IMAD.X R16, RZ, RZ, R7, P0 ;  /* 0x000000ffff107224 */ /* 0x000fe200000e0607 */
[C---:B------:R-:W-:Y:S01]  /*0950*/  LEA R24, P0, R25.reuse, UR12, 0x1 ;  /* 0x0000000c19187c11 */ /* 0x040fe2000f8008ff */
[----:B------:R0:W3:Y:S03]  /*0960*/  LDG.E.U16.CONSTANT R8, desc[UR10][R18.64] ;  /* 0x0000000a12087981 */ /* 0x0000e6000c1e9500 */
[----:B------:R-:W-:Y:S01]  /*0970*/  LEA.HI.X R25, R25, UR13, R16, 0x1, P0 ;  /* 0x0000000d19197c11 */ /* 0x000fe200080f0c10 */
[----:B------:R-:W4:Y:S04]  /*0980*/  LDG.E.U16.CONSTANT R14, desc[UR10][R14.64] ;  /* 0x0000000a0e0e7981 */ /* 0x000f28000c1e9500 */
[----:B------:R-:W4:Y:S01]  /*0990*/  LDG.E.U16.CONSTANT R20, desc[UR10][R24.64] ;  /* 0x0000000a18147981 */ /* 0x000f22000c1e9500 */
[----:B------:R-:W-:-:S02]  /*09a0*/  IADD3 R23, P0, R2, R5, RZ ;  /* 0x0000000502177210 */ /* 0x000fc40007f1e0ff */
[----:B------:R-:W-:-:S03]  /*09b0*/  IADD3 R5, P1, R2, R17, RZ ;  /* 0x0000001102057210 */ /* 0x000fc60007f3e0ff */
[--C-:B------:R-:W-:Y:S01]  /*09c0*/  IMAD.X R17, RZ, RZ, R7.reuse, P0 ;  /* 0x000000ffff117224 */ /* 0x100fe200000e0607 */
[----:B------:R-:W-:Y:S01]  /*09d0*/  LEA R16, P0, R23, UR12, 0x1 ;  /* 0x0000000c17107c11 */ /* 0x000fe2000f8008ff */
[----:B------:R-:W-:Y:S01]  /*09e0*/  IMAD.X R28, RZ, RZ, R7, P1 ;  /* 0x000000ffff1c7224 */ /* 0x000fe200008e0607 */
[----:B0-----:R-:W-:Y:S01]  /*09f0*/  LEA R18, P1, R5, UR12, 0x1 ;  /* 0x0000000c05127c11 */ /* 0x001fe2000f8208ff */
[----:B------:R-:W4:Y:S01]  /*0a00*/  LDG.E.CONSTANT R15, desc[UR10][R12.64+0x2c] ;  /* 0x00002c0a0c0f7981 */ /* 0x000f22000c1e9900 */
[----:B------:R-:W-:Y:S02]  /*0a10*/  LEA.HI.X R17, R23, UR13, R17, 0x1, P0 ;  /* 0x0000000d17117c11 */ /* 0x000fe400080f0c11 */
[----:B------:R-:W-:Y:S01]  /*0a20*/  LEA.HI.X R19, R5, UR13, R28, 0x1, P1 ;  /* 0x0000000d05137c11 */ /* 0x000fe200088f0c1c */
[----:B------:R-:W4:Y:S04]  /*0a30*/  LDG.E.CONSTANT R23, desc[UR10][R12.64+0x24] ;  /* 0x0000240a0c177981 */ /* 0x000f28000c1e9900 */
[----:B------:R2:W4:Y:S04]  /*0a40*/  LDG.E.U16.CONSTANT R24, desc[UR10][R16.64] ;  /* 0x0000000a10187981 */ /* 0x000528000c1e9500 */
[----:B------:R-:W4:Y:S04]  /*0a50*/  LDG.E.U16.CONSTANT R18, desc[UR10][R18.64] ;  /* 0x0000000a12127981 */ /* 0x000f28000c1e9500 */
[----:B------:R-:W4:Y:S04]  /*0a60*/  LDG.E.CONSTANT R28, desc[UR10][R12.64+0x1c] ;  /* 0x00001c0a0c1c7981 */ /* 0x000f28000c1e9900 */
[----:B------:R-:W4:Y:S04]  /*0a70*/  LDG.E.CONSTANT R5, desc[UR10][R12.64+0x28] ;  /* 0x0000280a0c057981 */ /* 0x000f28000c1e9900 */
[----:B------:R-:W4:Y:S04]  /*0a80*/  LDG.E.CONSTANT R19, desc[UR10][R12.64+0x20] ;  /* 0x0000200a0c137981 */ /* 0x000f28000c1e9900 */
[----:B------:R-:W4:Y:S01]  /*0a90*/  LDG.E.CONSTANT R25, desc[UR10][R12.64+0x34] ;  /* 0x0000340a0c197981 */ /* 0x000f22000c1e9900 */
[----:B------:R-:W-:-:S02]  /*0aa0*/  IADD3 R22, P0, R2, R22, RZ ;  /* 0x0000001602167210 */ /* 0x000fc40007f1e0ff */
[----:B--2---:R-:W-:Y:S02]  /*0ab0*/  SHF.R.U32.HI R16, RZ, 0x4, R9 ;  /* 0x00000004ff107819 */ /* 0x004fe40000011609 */
[----:B------:R-:W-:Y:S02]  /*0ac0*/  LOP3.LUT R17, R9, 0xf, RZ, 0xc0, !PT ;  /* 0x0000000f09117812 */ /* 0x000fe400078ec0ff */
[----:B---3--:R-:W-:Y:S02]  /*0ad0*/  PRMT R8, R8, 0x5410, R27 ;  /* 0x0000541008087816 */ /* 0x008fe4000000001b */
[----:B------:R-:W-:Y:S01]  /*0ae0*/  LOP3.LUT R27, R16, 0xf, RZ, 0xc0, !PT ;  /* 0x0000000f101b7812 */ /* 0x000fe200078ec0ff */
[----:B------:R-:W-:-:S04]  /*0af0*/  IMAD.IADD R17, R17, 0x1, -R6 ;  /* 0x0000000111117824 */ /* 0x000fc800078e0a06 */
[----:B------:R-:W-:Y:S02]  /*0b00*/  IMAD.IADD R27, R27, 0x1, -R6 ;  /* 0x000000011b1b7824 */ /* 0x000fe400078e0a06 */
[----:B------:R-:W-:Y:S08]  /*0b10*/  I2F.F16 R17, R17 ;  /* 0x0000001100117306 */ /* 0x000ff00000200c00 */
[----:B------:R-:W0:Y:S01]  /*0b20*/  I2F.F16 R16, R27 ;  /* 0x0000001b00107306 */ /* 0x000e220000200c00 */
[----:B----4-:R-:W-:-:S02]  /*0b30*/  PRMT R14, R14, 0x5410, R20 ;  /* 0x000054100e0e7816 */ /* 0x010fc40000000014 */
[----:B------:R-:W-:-:S04]  /*0b40*/  SHF.R.U32.HI R20, RZ, 0xc, R9 ;  /* 0x0000000cff147819 */ /* 0x000fc80000011609 */
[----:B------:R-:W-:Y:S02]  /*0b50*/  LOP3.LUT R20, R20, 0xf, RZ, 0xc0, !PT ;  /* 0x0000000f14147812 */ /* 0x000fe400078ec0ff */
[----:B0-----:R-:W-:Y:S02]  /*0b60*/  PRMT R17, R17, 0x5410, R16 ;  /* 0x0000541011117816 */ /* 0x001fe40000000010 */
[----:B------:R-:W-:-:S04]  /*0b70*/  SHF.R.U32.HI R16, RZ, 0x8, R9 ;  /* 0x00000008ff107819 */ /* 0x000fc80000011609 */
[----:B------:R-:W-:Y:S01]  /*0b80*/  LOP3.LUT R16, R16, 0xf, RZ, 0xc0, !PT ;  /* 0x0000000f10107812 */ /* 0x000fe200078ec0ff */
[----:B------:R-:W-:-:S04]  /*0b90*/  IMAD.IADD R20, R20, 0x1, -R6 ;  /* 0x0000000114147824 */ /* 0x000fc800078e0a06 */
[----:B------:R-:W-:Y:S01]  /*0ba0*/  IMAD.IADD R16, R16, 0x1, -R6 ;  /* 0x0000000110107824 */ /* 0x000fe200078e0a06 */
[----:B------:R-:W-:Y:S02]  /*0bb0*/  HFMA2.MMA R8, R8, R17, -RZ ;  /* 0x0000001108087235 */ /* 0x000fe400001000ff */
[----:B------:R-:W-:Y:S08]  /*0bc0*/  I2F.F16 R17, R20 ;  /* 0x0000001400117306 */ /* 0x000ff00000200c00 */
[----:B------:R-:W0:Y:S01]  /*0bd0*/  I2F.F16 R16, R16 ;  /* 0x0000001000107306 */ /* 0x000e220000200c00 */
[----:B------:R-:W-:-:S02]  /*0be0*/  SHF.R.U32.HI R26, RZ, 0x14, R9 ;  /* 0x00000014ff1a7819 */ /* 0x000fc40000011609 */
[----:B0-----:R-:W-:-:S06]  /*0bf0*/  PRMT R17, R16, 0x5410, R17 ;  /* 0x0000541010117816 */ /* 0x001fcc0000000011 */
[----:B------:R-:W-:Y:S01]  /*0c00*/  HFMA2.MMA R8, R14, R17, R8 ;  /* 0x000000110e087235 */ /* 0x000fe20000000008 */
[----:B------:R-:W-:-:S04]  /*0c10*/  SHF.R.U32.HI R14, RZ, 0x10, R9 ;  /* 0x00000010ff0e7819 */ /* 0x000fc80000011609 */
[----:B------:R-:W-:-:S05]  /*0c20*/  LOP3.LUT R17, R14, 0xf, RZ, 0xc0, !PT ;  /* 0x0000000f0e117812 */ /* 0x000fca00078ec0ff */
[----:B------:R-:W-:Y:S01]  /*0c30*/  IMAD.IADD R14, R17, 0x1, -R6 ;  /* 0x00000001110e7824 */ /* 0x000fe200078e0a06 */
[----:B------:R-:W-:-:S05]  /*0c40*/  LOP3.LUT R17, R26, 0xf, RZ, 0xc0, !PT ;  /* 0x0000000f1a117812 */ /* 0x000fca00078ec0ff */
[----:B------:R-:W-:Y:S01]  /*0c50*/  IMAD.IADD R20, R17, 0x1, -R6 ;  /* 0x0000000111147824 */ /* 0x000fe200078e0a06 */
[----:B------:R-:W-:Y:S08]  /*0c60*/  I2F.F16 R14, R14 ;  /* 0x0000000e000e7306 */ /* 0x000ff00000200c00 */
[----:B------:R-:W0:Y:S01]  /*0c70*/  I2F.F16 R17, R20 ;  /* 0x0000001400117306 */ /* 0x000e220000200c00 */
[----:B------:R-:W-:-:S02]  /*0c80*/  PRMT R27, R24, 0x5410, R18 ;  /* 0x00005410181b7816 */ /* 0x000fc40000000012 */
[----:B------:R-:W-:Y:S02]  /*0c90*/  IADD3 R23, P2, R2, R23, RZ ;  /* 0x0000001702177210 */ /* 0x000fe40007f5e0ff */
[----:B0-----:R-:W-:Y:S01]  /*0ca0*/  PRMT R14, R14, 0x5410, R17 ;  /* 0x000054100e0e7816 */ /* 0x001fe20000000011 */
[----:B------:R-:W-:Y:S01]  /*0cb0*/  IMAD.X R17, RZ, RZ, R7, P0 ;  /* 0x000000ffff117224 */ /* 0x000fe200000e0607 */
[----:B------:R-:W-:-:S03]  /*0cc0*/  LEA R16, P0, R22, UR12, 0x1 ;  /* 0x0000000c16107c11 */ /* 0x000fc6000f8008ff */
[----:B------:R-:W-:Y:S01]  /*0cd0*/  HFMA2 R26, R27, R14, R8 ;  /* 0x0000000e1b1a7231 */ /* 0x000fe20000000008 */
[----:B------:R-:W-:Y:S02]  /*0ce0*/  LEA.HI.X R17, R22, UR13, R17, 0x1, P0 ;  /* 0x0000000d16117c11 */ /* 0x000fe400080f0c11 */
[C---:B------:R-:W-:Y:S02]  /*0cf0*/  IADD3 R8, P1, R2.reuse, R19, RZ ;  /* 0x0000001302087210 */ /* 0x040fe40007f3e0ff */
[----:B------:R-:W-:Y:S01]  /*0d00*/  IADD3 R28, P0, R2, R28, RZ ;  /* 0x0000001c021c7210 */ /* 0x000fe20007f1e0ff */
[----:B------:R0:W2:Y:S02]  /*0d10*/  LDG.E.U16.CONSTANT R27, desc[UR10][R16.64] ;  /* 0x0000000a101b7981 */ /* 0x0000a4000c1e9500 */
[--C-:B------:R-:W-:Y:S02]  /*0d20*/  IMAD.X R14, RZ, RZ, R7.reuse, P1 ;  /* 0x000000ffff0e7224 */ /* 0x100fe400008e0607 */
[----:B------:R-:W-:Y:S01]  /*0d30*/  IMAD.X R19, RZ, RZ, R7, P0 ;  /* 0x000000ffff137224 */ /* 0x000fe200000e0607 */
[----:B------:R-:W-:-:S02]  /*0d40*/  LEA R18, P0, R28, UR12, 0x1 ;  /* 0x0000000c1c127c11 */ /* 0x000fc4000f8008ff */
[----:B0-----:R-:W-:Y:S02]  /*0d50*/  LEA R16, P1, R8, UR12, 0x1 ;  /* 0x0000000c08107c11 */ /* 0x001fe4000f8208ff */
[----:B------:R-:W-:Y:S02]  /*0d60*/  LEA.HI.X R19, R28, UR13, R19, 0x1, P0 ;  /* 0x0000000d1c137c11 */ /* 0x000fe400080f0c13 */
[----:B------:R-:W-:Y:S01]  /*0d70*/  LEA.HI.X R17, R8, UR13, R14, 0x1, P1 ;  /* 0x0000000d08117c11 */ /* 0x000fe200088f0c0e */
[----:B------:R-:W-:Y:S01]  /*0d80*/  IMAD.X R8, RZ, RZ, R7, P2 ;  /* 0x000000ffff087224 */ /* 0x000fe200010e0607 */
[C---:B------:R-:W-:Y:S01]  /*0d90*/  LEA R22, P0, R23.reuse, UR12, 0x1 ;  /* 0x0000000c17167c11 */ /* 0x040fe2000f8008ff */
[----:B------:R0:W2:Y:S03]  /*0da0*/  LDG.E.U16.CONSTANT R20, desc[UR10][R18.64] ;  /* 0x0000000a12147981 */ /* 0x0000a6000c1e9500 */
[----:B------:R-:W-:-:S02]  /*0db0*/  LEA.HI.X R23, R23, UR13, R8, 0x1, P0 ;  /* 0x0000000d17177c11 */ /* 0x000fc400080f0c08 */
[C---:B------:R-:W-:Y:S01]  /*0dc0*/  IADD3 R28, P0, R2.reuse, R5, RZ ;  /* 0x00000005021c7210 */ /* 0x040fe20007f1e0ff */
[----:B------:R1:W3:Y:S01]  /*0dd0*/  LDG.E.U16.CONSTANT R8, desc[UR10][R16.64] ;  /* 0x0000000a10087981 */ /* 0x0002e2000c1e9500 */
[----:B------:R-:W-:Y:S01]  /*0de0*/  IADD3 R24, P1, R2, R15, RZ ;  /* 0x0000000f02187210 */ /* 0x000fe20007f3e0ff */
[----:B0-----:R-:W-:Y:S02]  /*0df0*/  IMAD.U32 R19, RZ, RZ, UR14 ;  /* 0x0000000eff137e24 */ /* 0x001fe4000f8e00ff */
[----:B------:R0:W3:Y:S01]  /*0e00*/  LDG.E.U16.CONSTANT R5, desc[UR10][R22.64] ;  /* 0x0000000a16057981 */ /* 0x0000e2000c1e9500 */
[----:B-1----:R-:W-:Y:S01]  /*0e10*/  IMAD.X R17, RZ, RZ, R7, P0 ;  /* 0x000000ffff117224 */ /* 0x002fe200000e0607 */
[----:B------:R-:W-:-:S04]  /*0e20*/  LEA R14, P0, R28, UR12, 0x1 ;  /* 0x0000000c1c0e7c11 */ /* 0x000fc8000f8008ff */
[----:B------:R-:W-:Y:S01]  /*0e30*/  LEA.HI.X R15, R28, UR13, R17, 0x1, P0 ;  /* 0x0000000d1c0f7c11 */ /* 0x000fe200080f0c11 */
[----:B------:R-:W-:Y:S01]  /*0e40*/  IMAD.X R28, RZ, RZ, R7, P1 ;  /* 0x000000ffff1c7224 */ /* 0x000fe200008e0607 */
[----:B------:R-:W-:Y:S01]  /*0e50*/  LEA R18, P0, R24, UR12, 0x1 ;  /* 0x0000000c18127c11 */ /* 0x000fe2000f8008ff */
[----:B------:R-:W-:-:S03]  /*0e60*/  IMAD.WIDE R16, R19, 0x4, R10 ;  /* 0x0000000413107825 */ /* 0x000fc600078e020a */
[----:B------:R-:W-:Y:S02]  /*0e70*/  LEA.HI.X R19, R24, UR13, R28, 0x1, P0 ;  /* 0x0000000d18137c11 */ /* 0x000fe400080f0c1c */
[C---:B0-----:R-:W-:Y:S01]  /*0e80*/  IADD3 R23, P0, R2.reuse, R29, RZ ;  /* 0x0000001d02177210 */ /* 0x041fe20007f1e0ff */
[----:B------:R0:W4:Y:S01]  /*0e90*/  LDG.E.CONSTANT R17, desc[UR10][R16.64] ;  /* 0x0000000a10117981 */ /* 0x000122000c1e9900 */
[----:B------:R-:W-:-:S03]  /*0ea0*/  IADD3 R25, P1, R2, R25, RZ ;  /* 0x0000001902197210 */ /* 0x000fc60007f3e0ff */
[----:B------:R1:W3:Y:S04]  /*0eb0*/  LDG.E.U16.CONSTANT R28, desc[UR10][R14.64] ;  /* 0x0000000a0e1c7981 */ /* 0x0002e8000c1e9500 */
[----:B------:R2:W3:Y:S01]  /*0ec0*/  LDG.E.U16.CONSTANT R29, desc[UR10][R18.64] ;  /* 0x0000000a121d7981 */ /* 0x0004e2000c1e9500 */
[--C-:B0-----:R-:W-:Y:S01]  /*0ed0*/  IMAD.X R16, RZ, RZ, R7.reuse, P0 ;  /* 0x000000ffff107224 */ /* 0x101fe200000e0607 */
[----:B------:R-:W-:Y:S01]  /*0ee0*/  LEA R22, P0, R23, UR12, 0x1 ;  /* 0x0000000c17167c11 */ /* 0x000fe2000f8008ff */
[----:B-1----:R-:W-:-:S03]  /*0ef0*/  IMAD.X R14, RZ, RZ, R7, P1 ;  /* 0x000000ffff0e7224 */ /* 0x002fc600008e0607 */
[----:B------:R-:W-:Y:S02]  /*0f00*/  LEA.HI.X R23, R23, UR13, R16, 0x1, P0 ;  /* 0x0000000d17177c11 */ /* 0x000fe400080f0c10 */
[C---:B------:R-:W-:Y:S01]  /*0f10*/  LEA R24, P1, R25.reuse, UR12, 0x1 ;  /* 0x0000000c19187c11 */ /* 0x040fe2000f8208ff */
[----:B------:R-:W2:Y:S03]  /*0f20*/  LDG.E.CONSTANT R16, desc[UR10][R12.64+0x38] ;  /* 0x0000380a0c107981 */ /* 0x000ea6000c1e9900 */
[----:B------:R-:W-:Y:S01]  /*0f30*/  LEA.HI.X R25, R25, UR13, R14, 0x1, P1 ;  /* 0x0000000d19197c11 */ /* 0x000fe200088f0c0e */
[----:B------:R-:W3:Y:S04]  /*0f40*/  LDG.E.U16.CONSTANT R22, desc[UR10][R22.64] ;  /* 0x0000000a16167981 */ /* 0x000ee8000c1e9500 */
[----:B------:R-:W4:Y:S04]  /*0f50*/  LDG.E.CONSTANT R14, desc[UR10][R12.64+0x3c] ;  /* 0x00003c0a0c0e7981 */ /* 0x000f28000c1e9900 */
[----:B------:R-:W3:Y:S01]  /*0f60*/  LDG.E.U16.CONSTANT R25, desc[UR10][R24.64] ;  /* 0x0000000a18197981 */ /* 0x000ee2000c1e9500 */
[----:B--2---:R-:W-:-:S05]  /*0f70*/  IADD3 R15, P0, R2, R16, RZ ;  /* 0x00000010020f7210 */ /* 0x004fca0007f1e0ff */
[----:B------:R-:W-:Y:S01]  /*0f80*/  IMAD.X R18, RZ, RZ, R7, P0 ;  /* 0x000000ffff127224 */ /* 0x000fe200000e0607 */
[----:B----4-:R-:W-:Y:S02]  /*0f90*/  IADD3 R16, P1, R2, R14, RZ ;  /* 0x0000000e02107210 */ /* 0x010fe40007f3e0ff */
[----:B------:R-:W-:-:S03]  /*0fa0*/  LEA R14, P0, R15, UR12, 0x1 ;  /* 0x0000000c0f0e7c11 */ /* 0x000fc6000f8008ff */
[----:B------:R-:W-:Y:S01]  /*0fb0*/  IMAD.X R7, RZ, RZ, R7, P1 ;  /* 0x000000ffff077224 */ /* 0x000fe200008e0607 */
[----:B------:R-:W-:Y:S02]  /*0fc0*/  LEA.HI.X R15, R15, UR13, R18, 0x1, P0 ;  /* 0x0000000d0f0f7c11 */ /* 0x000fe400080f0c12 */
[----:B------:R-:W-:-:S03]  /*0fd0*/  LEA R18, P0, R16, UR12, 0x1 ;  /* 0x0000000c10127c11 */ /* 0x000fc6000f8008ff */
[----:B------:R0:W2:Y:S01]  /*0fe0*/  LDG.E.U16.CONSTANT R14, desc[UR10][R14.64] ;  /* 0x0000000a0e0e7981 */ /* 0x0000a2000c1e9500 */
[----:B------:R-:W-:-:S06]  /*0ff0*/  LEA.HI.X R19, R16, UR13, R7, 0x1, P0 ;  /* 0x0000000d10137c11 */ /* 0x000fcc00080f0c07 */
[----:B------:R1:W2:Y:S01]  /*1000*/  LDG.E.U16.CONSTANT R19, desc[UR10][R18.64] ;  /* 0x0000000a12137981 */ /* 0x0002a2000c1e9500 */
[----:B------:R-:W-:-:S04]  /*1010*/  SHF.R.U32.HI R7, RZ, 0x18, R9 ;  /* 0x00000018ff077819 */ /* 0x000fc80000011609 */
[----:B------:R-:W-:Y:S02]  /*1020*/  LOP3.LUT R7, R7, 0xf, RZ, 0xc0, !PT ;  /* 0x0000000f07077812 */ /* 0x000fe400078ec0ff */
[----:B------:R-:W-:-:S03]  /*1030*/  LEA.HI R9, R9, -R6, RZ, 0x4 ;  /* 0x8000000609097211 */ /* 0x000fc600078f20ff */
[----:B------:R-:W-:-:S03]  /*1040*/  IMAD.IADD R16, R7, 0x1, -R6 ;  /* 0x0000000107107824 */ /* 0x000fc600078e0a06 */
[----:B------:R-:W-:Y:S01]  /*1050*/  I2F.F16 R9, R9 ;  /* 0x0000000900097306 */ /* 0x000fe20000200c00 */
[----:B0-----:R-:W-:-:S07]  /*1060*/  LOP3.LUT R15, R17, 0xf, RZ, 0xc0, !PT ;  /* 0x0000000f110f7812 */ /* 0x001fce00078ec0ff */
[----:B------:R-:W0:Y:S01]  /*1070*/  I2F.F16 R16, R16 ;  /* 0x0000001000107306 */ /* 0x000e220000200c00 */
[----:B------:R-:W-:Y:S02]  /*1080*/  PRMT R27, R27, 0x5410, R20 ;  /* 0x000054101b1b7816 */ /* 0x000fe40000000014 */
[----:B------:R-:W-:Y:S01]  /*1090*/  SHF.R.U32.HI R20, RZ, 0x4, R17 ;  /* 0x00000004ff147819 */ /* 0x000fe20000011611 */
[----:B-1----:R-:W-:-:S03]  /*10a0*/  IMAD.IADD R18, R15, 0x1, -R6 ;  /* 0x000000010f127824 */ /* 0x002fc600078e0a06 */
[----:B------:R-:W-:Y:S02]  /*10b0*/  LOP3.LUT R15, R20, 0xf, RZ, 0xc0, !PT ;  /* 0x0000000f140f7812 */ /* 0x000fe400078ec0ff */
[----:B------:R-:W-:Y:S02]  /*10c0*/  SHF.R.U32.HI R20, RZ, 0x8, R17 ;  /* 0x00000008ff147819 */ /* 0x000fe40000011611 */
[----:B0-----:R-:W-:Y:S01]  /*10d0*/  PRMT R9, R16, 0x5410, R9 ;  /* 0x0000541010097816 */ /* 0x001fe20000000009 */
[----:B------:R-:W-:Y:S01]  /*10e0*/  IMAD.IADD R16, R15, 0x1, -R6 ;  /* 0x000000010f107824 */ /* 0x000fe200078e0a06 */
[----:B------:R-:W-:Y:S02]  /*10f0*/  LOP3.LUT R15, R20, 0xf, RZ, 0xc0, !PT ;  /* 0x0000000f140f7812 */ /* 0x000fe400078ec0ff */
[----:B------:R-:W-:Y:S02]  /*1100*/  SHF.R.U32.HI R20, RZ, 0xc, R17 ;  /* 0x0000000cff147819 */ /* 0x000fe40000011611 */
[----:B------:R-:W-:Y:S01]  /*1110*/  HFMA2.MMA R26, R27, R9, R26 ;  /* 0x000000091b1a7235 */ /* 0x000fe2000000001a */
[----:B------:R-:W-:Y:S01]  /*1120*/  I2F.F16 R16, R16 ;  /* 0x0000001000107306 */ /* 0x000fe20000200c00 */
[----:B------:R-:W-:-:S07]  /*1130*/  LOP3.LUT R23, R20, 0xf, RZ, 0xc0, !PT ;  /* 0x0000000f14177812 */ /* 0x000fce00078ec0ff */
[----:B------:R0:W1:Y:S01]  /*1140*/  I2F.F16 R9, R18 ;  /* 0x0000001200097306 */ /* 0x0000620000200c00 */
[----:B---3--:R-:W-:Y:S01]  /*1150*/  PRMT R5, R8, 0x5410, R5 ;  /* 0x0000541008057816 */ /* 0x008fe20000000005 */
[--C-:B------:R-:W-:Y:S02]  /*1160*/  IMAD.IADD R15, R15, 0x1, -R6.reuse ;  /* 0x000000010f0f7824 */ /* 0x100fe400078e0a06 */
[----:B------:R-:W-:Y:S01]  /*1170*/  IMAD.IADD R8, R23, 0x1, -R6 ;  /* 0x0000000117087824 */ /* 0x000fe200078e0a06 */
[----:B0-----:R-:W-:-:S04]  /*1180*/  SHF.R.U32.HI R18, RZ, 0x10, R17 ;  /* 0x00000010ff127819 */ /* 0x001fc80000011611 */
[----:B------:R-:W-:Y:S02]  /*1190*/  LOP3.LUT R23, R18, 0xf, RZ, 0xc0, !PT ;  /* 0x0000000f12177812 */ /* 0x000fe400078ec0ff */
[----:B------:R-:W-:Y:S01]  /*11a0*/  SHF.R.U32.HI R18, RZ, 0x14, R17 ;  /* 0x00000014ff127819 */ /* 0x000fe20000011611 */
[----:B------:R-:W-:Y:S01]  /*11b0*/  I2F.F16 R15, R15 ;  /* 0x0000000f000f7306 */ /* 0x000fe20000200c00 */
[----:B-1----:R-:W-:Y:S01]  /*11c0*/  PRMT R16, R9, 0x5410, R16 ;  /* 0x0000541009107816 */ /* 0x002fe20000000010 */
[----:B------:R-:W-:Y:S01]  /*11d0*/  IMAD.IADD R9, R23, 0x1, -R6 ;  /* 0x0000000117097824 */ /* 0x000fe200078e0a06 */
[----:B------:R-:W-:Y:S02]  /*11e0*/  LEA.HI R7, R17, -R6, RZ, 0x4 ;  /* 0x8000000611077211 */ /* 0x000fe400078f20ff */
[----:B------:R-:W-:-:S03]  /*11f0*/  LOP3.LUT R23, R18, 0xf, RZ, 0xc0, !PT ;  /* 0x0000000f12177812 */ /* 0x000fc600078ec0ff */
[----:B------:R-:W0:Y:S01]  /*1200*/  I2F.F16 R8, R8 ;  /* 0x0000000800087306 */ /* 0x000e220000200c00 */
[----:B------:R-:W-:Y:S01]  /*1210*/  SHF.R.U32.HI R17, RZ, 0x18, R17 ;  /* 0x00000018ff117819 */ /* 0x000fe20000011611 */
[----:B------:R-:W-:-:S03]  /*1220*/  IMAD.IADD R23, R23, 0x1, -R6 ;  /* 0x0000000117177824 */ /* 0x000fc600078e0a06 */
[----:B------:R-:W-:-:S03]  /*1230*/  LOP3.LUT R17, R17, 0xf, RZ, 0xc0, !PT ;  /* 0x0000000f11117812 */ /* 0x000fc600078ec0ff */
[----:B------:R-:W-:Y:S02]  /*1240*/  I2F.F16 R9, R9 ;  /* 0x0000000900097306 */ /* 0x000fe40000200c00 */
[----:B------:R-:W-:Y:S02]  /*1250*/  IMAD.IADD R17, R17, 0x1, -R6 ;  /* 0x0000000111117824 */ /* 0x000fe400078e0a06 */
[----:B------:R-:W-:Y:S01]  /*1260*/  HMUL2 R5, R5, R16 ;  /* 0x0000001005057232 */ /* 0x000fe20000000000 */
[----:B------:R-:W-:-:S03]  /*1270*/  PRMT R28, R28, 0x5410, R29 ;  /* 0x000054101c1c7816 */ /* 0x000fc6000000001d */
[----:B------:R-:W1:Y:S01]  /*1280*/  I2F.F16 R18, R23 ;  /* 0x0000001700127306 */ /* 0x000e620000200c00 */
[----:B0-----:R-:W-:-:S07]  /*1290*/  PRMT R8, R15, 0x5410, R8 ;  /* 0x000054100f087816 */ /* 0x001fce0000000008 */
[----:B------:R-:W-:Y:S01]  /*12a0*/  I2F.F16 R7, R7 ;  /* 0x0000000700077306 */ /* 0x000fe20000200c00 */
[----:B------:R-:W-:-:S07]  /*12b0*/  HFMA2.MMA R5, R28, R8, R5 ;  /* 0x000000081c057235 */ /* 0x000fce0000000005 */
[----:B------:R-:W0:Y:S01]  /*12c0*/  I2F.F16 R20, R17 ;  /* 0x0000001100147306 */ /* 0x000e220000200c00 */
[----:B-1----:R-:W-:Y:S01]  /*12d0*/  PRMT R18, R9, 0x5410, R18 ;  /* 0x0000541009127816 */ /* 0x002fe20000000012 */
[----:B------:R-:W-:Y:S01]  /*12e0*/  UIADD3 UR4, UR4, -0x2, URZ ;  /* 0xfffffffe04047890 */ /* 0x000fe2000fffe03f */
[----:B------:R-:W-:-:S05]  /*12f0*/  PRMT R22, R22, 0x5410, R25 ;  /* 0x0000541016167816 */ /* 0x000fca0000000019 */
[----:B------:R-:W-:Y:S01]  /*1300*/  HFMA2 R5, R22, R18, R5 ;  /* 0x0000001216057231 */ /* 0x000fe20000000005 */
[----:B------:R-:W-:Y:S02]  /*1310*/  ISETP.NE.AND P0, PT, RZ, UR4, PT ;  /* 0x00000004ff007c0c */ /* 0x000fe4000bf05270 */
[----:B0-----:R-:W-:Y:S02]  /*1320*/  PRMT R20, R20, 0x5410, R7 ;  /* 0x0000541014147816 */ /* 0x001fe40000000007 */
[----:B------:R-:W-:Y:S01]  /*1330*/  IADD3 R7, P1, R12, 0x40, RZ ;  /* 0x000000400c077810 */ /* 0x000fe20007f3e0ff */
[----:B-----5:R-:W-:Y:S02]  /*1340*/  HFMA2 R21, R4.H0_H0, R26, R21 ;  /* 0x0000001a04157231 */ /* 0x020fe40000000815 */
[----:B------:R-:W-:Y:S02]  /*1350*/  IMAD.U32 R9, RZ, RZ, UR14 ;  /* 0x0000000eff097e24 */ /* 0x000fe4000f8e00ff */
[----:B------:R-:W-:-:S02]  /*1360*/  IMAD.X R12, RZ, RZ, R13, P1 ;  /* 0x000000ffff0c7224 */ /* 0x000fc400008e060d */
[----:B------:R-:W-:-:S04]  /*1370*/  IMAD.WIDE R10, R9, 0x8, R10 ;  /* 0x00000008090a7825 */ /* 0x000fc800078e020a */
[----:B------:R-:W-:Y:S01]  /*1380*/  IMAD.MOV.U32 R13, RZ, RZ, R12 ;  /* 0x000000ffff0d7224 */ /* 0x000fe200078e000c */
[----:B--2---:R-:W-:-:S06]  /*1390*/  PRMT R14, R14, 0x5410, R19 ;  /* 0x000054100e0e7816 */ /* 0x004fcc0000000013 */
[----:B------:R-:W-:-:S10]  /*13a0*/  HFMA2.MMA R5, R14, R20, R5 ;  /* 0x000000140e057235 */ /* 0x000fd40000000005 */
[----:B------:R-:W-:Y:S01]  /*13b0*/  HFMA2 R21, R4.H0_H0, R5, R21 ;  /* 0x0000000504157231 */ /* 0x000fe20000000815 */
[----:B------:R-:W-:Y:S06]  /*13c0*/  @P0 BRA `(.L_x_20) ;  /* 0xfffffff000f80947 */ /* 0x000fec000383ffff */
[----:B------:R-:W-:Y:S02]  /*13d0*/  IMAD.MOV.U32 R8, RZ, RZ, R7 ;  /* 0x000000ffff087224 */ /* 0x000fe400078e0007 */
[----:B------:R-:W-:-:S07]  /*13e0*/  IMAD.MOV.U32 R13, RZ, RZ, R12 ;  /* 0x000000ffff0d7224 */ /* 0x000fce00078e000c */
.L_x_19:
[----:B------:R-:W-:Y:S01]  /*13f0*/  PLOP3.LUT P0, PT, PT, PT, UP0, 0x80, 0x0 ;  /* 0x000000000000781c */ /* 0x000fe20003f0f008 */
[----:B------:R-:W-:-:S12]  /*1400*/  IMAD.MOV.U32 R12, RZ, RZ, R8 ;  /* 0x000000ffff0c7224 */ /* 0x000fd800078e0008 */
[----:B------:R-:W-:Y:S05]  /*1410*/  @!P0 BRA `(.L_x_21) ;  /* 0x0000000400748947 */ /* 0x000fea0003800000 */
[----:B------:R-:W2:Y:S04]  /*1420*/  LDG.E.CONSTANT R15, desc[UR10][R12.64] ;  /* 0x0000000a0c0f7981 */ /* 0x000ea8000c1e9900 */
[----:B------:R-:W3:Y:S04]  /*1430*/  LDG.E.CONSTANT R19, desc[UR10][R12.64+0x4] ;  /* 0x0000040a0c137981 */ /* 0x000ee8000c1e9900 */
[----:B------:R-:W4:Y:S04]  /*1440*/  LDG.E.CONSTANT R27, desc[UR10][R12.64+0x8] ;  /* 0x0000080a0c1b7981 */ /* 0x000f28000c1e9900 */
[----:B------:R-:W4:Y:S04]  /*1450*/  LDG.E.CONSTANT R7, desc[UR10][R12.64+0xc] ;  /* 0x00000c0a0c077981 */ /* 0x000f28000c1e9900 */
[----:B------:R-:W4:Y:S04]  /*1460*/  LDG.E.CONSTANT R17, desc[UR10][R12.64+0x10] ;  /* 0x0000100a0c117981 */ /* 0x000f28000c1e9900 */
[----:B------:R-:W4:Y:S04]  /*1470*/  LDG.E.CONSTANT R9, desc[UR10][R12.64+0x14] ;  /* 0x0000140a0c097981 */ /* 0x000f28000c1e9900 */
[----:B------:R-:W4:Y:S04]  /*1480*/  LDG.E.CONSTANT R23, desc[UR10][R12.64+0x18] ;  /* 0x0000180a0c177981 */ /* 0x000f28000c1e9900 */
[----:B------:R-:W4:Y:S04]  /*1490*/  LDG.E.CONSTANT R25, desc[UR10][R12.64+0x1c] ;  /* 0x00001c0a0c197981 */ /* 0x000f28000c1e9900 */
[----:B------:R0:W4:Y:S01]  /*14a0*/  LDG.E.CONSTANT R5, desc[UR10][R10.64] ;  /* 0x0000000a0a057981 */ /* 0x000122000c1e9900 */
[----:B------:R-:W-:Y:S01]  /*14b0*/  SHF.R.S32.HI R20, RZ, 0x1f, R2 ;  /* 0x0000001fff147819 */ /* 0x000fe20000011402 */
[----:B------:R-:W-:Y:S01]  /*14c0*/  ULDC.64 UR4, c[0x0][0x210] ;  /* 0x0000840000047ab9 */ /* 0x000fe20000000a00 */
[----:B--2---:R-:W-:-:S02]  /*14d0*/  IADD3 R15, P0, R2, R15, RZ ;  /* 0x0000000f020f7210 */ /* 0x004fc40007f1e0ff */
[----:B---3--:R-:W-:-:S03]  /*14e0*/  IADD3 R19, P1, R2, R19, RZ ;  /* 0x0000001302137210 */ /* 0x008fc60007f3e0ff */
[--C-:B------:R-:W-:Y:S01]  /*14f0*/  IMAD.X R18, RZ, RZ, R20.reuse, P0 ;  /* 0x000000ffff127224 */ /* 0x100fe200000e0614 */
[----:B------:R-:W-:Y:S02]  /*1500*/  LEA R26, P0, R15, UR4, 0x1 ;  /* 0x000000040f1a7c11 */ /* 0x000fe4000f8008ff */
[----:B----4-:R-:W-:Y:S01]  /*1510*/  IADD3 R16, P2, R2, R27, RZ ;  /* 0x0000001b02107210 */ /* 0x010fe20007f5e0ff */
[----:B------:R-:W-:Y:S01]  /*1520*/  IMAD.X R8, RZ, RZ, R20, P1 ;  /* 0x000000ffff087224 */ /* 0x000fe200008e0614 */
[----:B------:R-:W-:Y:S02]  /*1530*/  LEA R14, P1, R19, UR4, 0x1 ;  /* 0x00000004130e7c11 */ /* 0x000fe4000f8208ff */
[----:B------:R-:W-:Y:S01]  /*1540*/  LEA.HI.X R27, R15, UR5, R18, 0x1, P0 ;  /* 0x000000050f1b7c11 */ /* 0x000fe200080f0c12 */
[----:B0-----:R-:W-:Y:S01]  /*1550*/  IMAD.X R11, RZ, RZ, R20, P2 ;  /* 0x000000ffff0b7224 */ /* 0x001fe200010e0614 */
[----:B------:R-:W-:Y:S02]  /*1560*/  LEA.HI.X R15, R19, UR5, R8, 0x1, P1 ;  /* 0x00000005130f7c11 */ /* 0x000fe400088f0c08 */
[----:B------:R-:W-:-:S02]  /*1570*/  LEA R12, P0, R16, UR4, 0x1 ;  /* 0x00000004100c7c11 */ /* 0x000fc4000f8008ff */
[----:B------:R-:W-:Y:S01]  /*1580*/  IADD3 R8, P1, R2, R7, RZ ;  /* 0x0000000702087210 */ /* 0x000fe20007f3e0ff */
[----:B------:R0:W2:Y:S01]  /*1590*/  LDG.E.U16.CONSTANT R18, desc[UR10][R14.64] ;  /* 0x0000000a0e127981 */ /* 0x0000a2000c1e9500 */
[----:B------:R-:W-:-:S03]  /*15a0*/  LEA.HI.X R13, R16, UR5, R11, 0x1, P0 ;  /* 0x00000005100d7c11 */ /* 0x000fc600080f0c0b */
[----:B------:R-:W-:Y:S01]  /*15b0*/  IMAD.X R11, RZ, RZ, R20, P1 ;  /* 0x000000ffff0b7224 */ /* 0x000fe200008e0614 */
[----:B------:R-:W-:Y:S01]  /*15c0*/  IADD3 R10, P1, R2, R17, RZ ;  /* 0x00000011020a7210 */ /* 0x000fe20007f3e0ff */
[----:B------:R-:W2:Y:S01]  /*15d0*/  LDG.E.U16.CONSTANT R7, desc[UR10][R26.64] ;  /* 0x0000000a1a077981 */ /* 0x000ea2000c1e9500 */
[----:B------:R-:W-:-:S03]  /*15e0*/  LEA R16, P0, R8, UR4, 0x1 ;  /* 0x0000000408107c11 */ /* 0x000fc6000f8008ff */
[--C-:B------:R-:W-:Y:S01]  /*15f0*/  IMAD.X R29, RZ, RZ, R20.reuse, P1 ;  /* 0x000000ffff1d7224 */ /* 0x100fe200008e0614 */
[----:B------:R-:W-:Y:S01]  /*1600*/  LEA.HI.X R17, R8, UR5, R11, 0x1, P0 ;  /* 0x0000000508117c11 */ /* 0x000fe200080f0c0b */
[----:B------:R1:W3:Y:S01]  /*1610*/  LDG.E.U16.CONSTANT R19, desc[UR10][R12.64] ;  /* 0x0000000a0c137981 */ /* 0x0002e2000c1e9500 */
[----:B------:R-:W-:Y:S02]  /*1620*/  LEA R8, P0, R10, UR4, 0x1 ;  /* 0x000000040a087c11 */ /* 0x000fe4000f8008ff */
[----:B------:R-:W-:Y:S01]  /*1630*/  IADD3 R11, P1, R2, R9, RZ ;  /* 0x00000009020b7210 */ /* 0x000fe20007f3e0ff */
[----:B------:R-:W3:Y:S01]  /*1640*/  LDG.E.U16.CONSTANT R16, desc[UR10][R16.64] ;  /* 0x0000000a10107981 */ /* 0x000ee2000c1e9500 */
[----:B------:R-:W-:Y:S02]  /*1650*/  LEA.HI.X R9, R10, UR5, R29, 0x1, P0 ;  /* 0x000000050a097c11 */ /* 0x000fe400080f0c1d */
[C---:B------:R-:W-:Y:S01]  /*1660*/  IADD3 R23, P2, R2.reuse, R23, RZ ;  /* 0x0000001702177210 */ /* 0x040fe20007f5e0ff */
[--C-:B------:R-:W-:Y:S01]  /*1670*/  IMAD.X R24, RZ, RZ, R20.reuse, P1 ;  /* 0x000000ffff187224 */ /* 0x100fe200008e0614 */
[----:B------:R-:W-:Y:S01]  /*1680*/  IADD3 R25, P0, R2, R25, RZ ;  /* 0x0000001902197210 */ /* 0x000fe20007f1e0ff */
[----:B------:R-:W4:Y:S01]  /*1690*/  LDG.E.U16.CONSTANT R8, desc[UR10][R8.64] ;  /* 0x0000000a08087981 */ /* 0x000f22000c1e9500 */
[----:B------:R-:W-:Y:S01]  /*16a0*/  LEA R10, P1, R11, UR4, 0x1 ;  /* 0x000000040b0a7c11 */ /* 0x000fe2000f8208ff */
[----:B------:R-:W-:-:S02]  /*16b0*/  IMAD.X R22, RZ, RZ, R20, P2 ;  /* 0x000000ffff167224 */ /* 0x000fc400010e0614 */
[----:B------:R-:W-:Y:S01]  /*16c0*/  IMAD.X R20, RZ, RZ, R20, P0 ;  /* 0x000000ffff147224 */ /* 0x000fe200000e0614 */
[----:B------:R-:W-:Y:S02]  /*16d0*/  LEA.HI.X R11, R11, UR5, R24, 0x1, P1 ;  /* 0x000000050b0b7c11 */ /* 0x000fe400088f0c18 */
[----:B0-----:R-:W-:Y:S02]  /*16e0*/  LEA R14, P0, R25, UR4, 0x1 ;  /* 0x00000004190e7c11 */ /* 0x001fe4000f8008ff */
[----:B-1----:R-:W-:Y:S02]  /*16f0*/  LEA R12, P2, R23, UR4, 0x1 ;  /* 0x00000004170c7c11 */ /* 0x002fe4000f8408ff */
[----:B------:R-:W-:Y:S01]  /*1700*/  LEA.HI.X R15, R25, UR5, R20, 0x1, P0 ;  /* 0x00000005190f7c11 */ /* 0x000fe200080f0c14 */
[----:B------:R-:W4:Y:S01]  /*1710*/  LDG.E.U16.CONSTANT R11, desc[UR10][R10.64] ;  /* 0x0000000a0a0b7981 */ /* 0x000f22000c1e9500 */
[----:B------:R-:W-:-:S04]  /*1720*/  LEA.HI.X R13, R23, UR5, R22, 0x1, P2 ;  /* 0x00000005170d7c11 */ /* 0x000fc800090f0c16 */
[----:B------:R0:W4:Y:S04]  /*1730*/  LDG.E.U16.CONSTANT R15, desc[UR10][R14.64] ;  /* 0x0000000a0e0f7981 */ /* 0x000128000c1e9500 */
[----:B------:R1:W4:Y:S01]  /*1740*/  LDG.E.U16.CONSTANT R12, desc[UR10][R12.64] ;  /* 0x0000000a0c0c7981 */ /* 0x000322000c1e9500 */
[--C-:B------:R-:W-:Y:S02]  /*1750*/  SHF.R.U32.HI R20, RZ, 0x4, R5.reuse ;  /* 0x00000004ff147819 */ /* 0x100fe40000011605 */
[----:B------:R-:W-:Y:S02]  /*1760*/  LOP3.LUT R23, R5, 0xf, RZ, 0xc0, !PT ;  /* 0x0000000f05177812 */ /* 0x000fe400078ec0ff */
[----:B------:R-:W-:Y:S02]  /*1770*/  LOP3.LUT R25, R20, 0xf, RZ, 0xc0, !PT ;  /* 0x0000000f14197812 */ /* 0x000fe400078ec0ff */
[----:B------:R-:W-:-:S02]  /*1780*/  SHF.R.U32.HI R20, RZ, 0x8, R5 ;  /* 0x00000008ff147819 */ /* 0x000fc40000011605 */
[--C-:B0-----:R-:W-:Y:S01]  /*1790*/  SHF.R.U32.HI R14, RZ, 0xc, R5.reuse ;  /* 0x0000000cff0e7819 */ /* 0x101fe20000011605 */
[--C-:B------:R-:W-:Y:S01]  /*17a0*/  IMAD.IADD R23, R23, 0x1, -R6.reuse ;  /* 0x0000000117177824 */ /* 0x100fe200078e0a06 */
[----:B-1----:R-:W-:Y:S01]  /*17b0*/  LOP3.LUT R13, R20, 0xf, RZ, 0xc0, !PT ;  /* 0x0000000f140d7812 */ /* 0x002fe200078ec0ff */
[--C-:B------:R-:W-:Y:S01]  /*17c0*/  IMAD.IADD R10, R25, 0x1, -R6.reuse ;  /* 0x00000001190a7824 */ /* 0x100fe200078e0a06 */
[----:B------:R-:W-:Y:S02]  /*17d0*/  LOP3.LUT R25, R14, 0xf, RZ, 0xc0, !PT ;  /* 0x0000000f0e197812 */ /* 0x000fe400078ec0ff */
[--C-:B------:R-:W-:Y:S01]  /*17e0*/  SHF.R.U32.HI R20, RZ, 0x10, R5.reuse ;  /* 0x00000010ff147819 */ /* 0x100fe20000011605 */
[----:B------:R0:W-:Y:S01]  /*17f0*/  I2F.F16 R9, R23 ;  /* 0x0000001700097306 */ /* 0x0001e20000200c00 */
[--C-:B------:R-:W-:Y:S01]  /*1800*/  IMAD.IADD R13, R13, 0x1, -R6.reuse ;  /* 0x000000010d0d7824 */ /* 0x100fe200078e0a06 */
[----:B------:R-:W-:Y:S01]  /*1810*/  SHF.R.U32.HI R22, RZ, 0x14, R5 ;  /* 0x00000014ff167819 */ /* 0x000fe20000011605 */
[----:B------:R-:W-:Y:S01]  /*1820*/  IMAD.IADD R14, R25, 0x1, -R6 ;  /* 0x00000001190e7824 */ /* 0x000fe200078e0a06 */
[----:B0-----:R-:W-:-:S04]  /*1830*/  LOP3.LUT R23, R20, 0xf, RZ, 0xc0, !PT ;  /* 0x0000000f14177812 */ /* 0x001fc800078ec0ff */
        /* <DEDUP_REMOVED lines=11> */
[----:B------:R-:W-:Y:S08]  /*18f0*/  I2F.F16 R20, R20 ;  /* 0x0000001400147306 */ /* 0x000ff00000200c00 */
[----:B------:R-:W0:Y:S01]  /*1900*/  I2F.F16 R5, R5 ;  /* 0x0000000500057306 */ /* 0x000e220000200c00 */
[----:B-1----:R-:W-:-:S07]  /*1910*/  PRMT R14, R13, 0x5410, R14 ;  /* 0x000054100d0e7816 */ /* 0x002fce000000000e */
[----:B------:R-:W-:Y:S08]  /*1920*/  I2F.F16 R17, R17 ;  /* 0x0000001100117306 */ /* 0x000ff00000200c00 */
[----:B------:R-:W1:Y:S01]  /*1930*/  I2F.F16 R6, R6 ;  /* 0x0000000600067306 */ /* 0x000e620000200c00 */
[----:B0-----:R-:W-:Y:S02]  /*1940*/  PRMT R20, R20, 0x5410, R5 ;  /* 0x0000541014147816 */ /* 0x001fe40000000005 */
[----:B-1----:R-:W-:-:S02]  /*1950*/  PRMT R6, R6, 0x5410, R17 ;  /* 0x0000541006067816 */ /* 0x002fc40000000011 */
[----:B--2---:R-:W-:-:S05]  /*1960*/  PRMT R7, R7, 0x5410, R18 ;  /* 0x0000541007077816 */ /* 0x004fca0000000012 */
[----:B------:R-:W-:Y:S01]  /*1970*/  HMUL2 R7, R7, R10 ;  /* 0x0000000a07077232 */ /* 0x000fe20000000000 */
[----:B---3--:R-:W-:-:S06]  /*1980*/  PRMT R16, R19, 0x5410, R16 ;  /* 0x0000541013107816 */ /* 0x008fcc0000000010 */
[----:B------:R-:W-:Y:S01]  /*1990*/  HFMA2.MMA R7, R16, R14, R7 ;  /* 0x0000000e10077235 */ /* 0x000fe20000000007 */
[----:B----4-:R-:W-:-:S09]  /*19a0*/  PRMT R8, R8, 0x5410, R11 ;  /* 0x0000541008087816 */ /* 0x010fd2000000000b */
[----:B------:R-:W-:Y:S01]  /*19b0*/  HFMA2 R7, R8, R20, R7 ;  /* 0x0000001408077231 */ /* 0x000fe20000000007 */
[----:B------:R-:W-:-:S06]  /*19c0*/  PRMT R12, R12, 0x5410, R15 ;  /* 0x000054100c0c7816 */ /* 0x000fcc000000000f */
[----:B------:R-:W-:-:S10]  /*19d0*/  HFMA2.MMA R7, R12, R6, R7 ;  /* 0x000000060c077235 */ /* 0x000fd40000000007 */
[----:B-----5:R-:W-:-:S07]  /*19e0*/  HFMA2 R21, R4.H0_H0, R7, R21 ;  /* 0x0000000704157231 */ /* 0x020fce0000000815 */
.L_x_21:
[----:B------:R-:W-:Y:S01]  /*19f0*/  ULDC UR4, c[0x0][0x244] ;  /* 0x0000910000047ab9 */ /* 0x000fe20000000800 */
[----:B------:R-:W-:Y:S02]  /*1a00*/  UIADD3 UR7, UR7, 0x1, URZ ;  /* 0x0000000107077890 */ /* 0x000fe4000fffe03f */
[----:B------:R-:W-:-:S04]  /*1a10*/  UIADD3 UR6, UR6, UR4, URZ ;  /* 0x0000000406067290 */ /* 0x000fc8000fffe03f */
[----:B------:R-:W-:-:S06]  /*1a20*/  UISETP.GE.AND UP1, UPT, UR6, UR9, UPT ;  /* 0x000000090600728c */ /* 0x000fcc000bf26270 */
[----:B------:R-:W-:-:S13]  /*1a30*/  PLOP3.LUT P0, PT, PT, PT, UP1, 0x80, 0x0 ;  /* 0x000000000000781c */ /* 0x000fda0003f0f018 */
[----:B------:R-:W-:Y:S05]  /*1a40*/  @!P0 BRA `(.L_x_22) ;  /* 0xffffffe800988947 */ /* 0x000fea000383ffff */
.L_x_17:
[----:B-----5:R-:W0:Y:S01]  /*1a50*/  LDC.64 R4, c[0x0][0x220] ;  /* 0x00008800ff047b82 */ /* 0x020e220000000a00 */
        /* <DEDUP_REMOVED lines=11> */
.L_x_23:
[----:B-----5:R-:W-:-:S05]  /*1b10*/  HADD2 R6, R7, R21.H0_H0 ;  /* 0x2000001507067230 */ /* 0x020fca0000000000 */
[----:B------:R-:W-:-:S05]  /*1b20*/  PRMT R9, R7, R0, R6 ;  /* 0x0000000007097216 */ /* 0x000fca0000000006 */
[----:B------:R-:W2:Y:S02]  /*1b30*/  ATOM.E.CAS.STRONG.GPU PT, R6, [R2], R7, R9 ;  /* 0x000000070206738b */ /* 0x000ea400001ee109 */
[----:B--2---:R-:W-:Y:S01]  /*1b40*/  ISETP.NE.U32.AND P0, PT, R6, R7, PT ;  /* 0x000000070600720c */ /* 0x004fe20003f05070 */
[----:B------:R-:W-:-:S12]  /*1b50*/  IMAD.MOV.U32 R7, RZ, RZ, R6 ;  /* 0x000000ffff077224 */ /* 0x000fd800078e0006 */
[----:B------:R-:W-:Y:S05]  /*1b60*/  @P0 BRA `(.L_x_23) ;  /* 0xfffffffc00e80947 */ /* 0x000fea000383ffff */
[----:B------:R-:W-:Y:S05]  /*1b70*/  EXIT ;  /* 0x000000000000794d */ /* 0x000fea0003800000 */
.L_x_24:
        /* <DEDUP_REMOVED lines=16> */
.L_x_51:


//--------------------- .text._Z16q4_matmul_kernelILb0ELb0ELb0EEvPK6__halfPKjPS0_S2_S4_iiiiiS4_b --------------------------
	.section	.text._Z16q4_matmul_kernelILb0ELb0ELb0EEvPK6__halfPKjPS0_S2_S4_iiiiiS4_b,"ax",@progbits
	.align	128
        .global         _Z16q4_matmul_kernelILb0ELb0ELb0EEvPK6__halfPKjPS0_S2_S4_iiiiiS4_b
        .type           _Z16q4_matmul_kernelILb0ELb0ELb0EEvPK6__halfPKjPS0_S2_S4_iiiiiS4_b,@function
        .size           _Z16q4_matmul_kernelILb0ELb0ELb0EEvPK6__halfPKjPS0_S2_S4_iiiiiS4_b,(.L_x_52 - _Z16q4_matmul_kernelILb0ELb0ELb0EEvPK6__halfPKjPS0_S2_S4_iiiiiS4_b)
        .other          _Z16q4_matmul_kernelILb0ELb0ELb0EEvPK6__halfPKjPS0_S2_S4_iiiiiS4_b,@"STO_CUDA_ENTRY STV_DEFAULT"
_Z16q4_matmul_kernelILb0ELb0ELb0EEvPK6__halfPKjPS0_S2_S4_iiiiiS4_b:
.text._Z16q4_matmul_kernelILb0ELb0ELb0EEvPK6__halfPKjPS0_S2_S4_iiiiiS4_b:
[----:B------:R-:W-:Y:S01]  /*0000*/  LDC R1, c[0x0][0x28] ;  /* 0x00000a00ff017b82 */ /* 0x000fe20000000800 */
[----:B------:R-:W0:Y:S01]  /*0010*/  S2R R5, SR_TID.X ;  /* 0x0000000000057919 */ /* 0x000e220000002100 */
[----:B------:R-:W-:-:S06]  /*0020*/  ULDC.U8 UR4, c[0x0][0x258] ;  /* 0x0000960000047ab9 */ /* 0x000fcc0000000000 */
[----:B------:R-:W1:Y:S01]  /*0030*/  LDC R6, c[0x0][0x23c] ;  /* 0x00008f00ff067b82 */ /* 0x000e620000000800 */
[----:B------:R-:W-:Y:S01]  /*0040*/  UPRMT UR4, UR4, 0x8880, URZ ;  /* 0x0000888004047896 */ /* 0x000fe2000800003f */
[----:B------:R-:W0:Y:S01]  /*0050*/  S2R R14, SR_CTAID.Z ;  /* 0x00000000000e7919 */ /* 0x000e220000002700 */
[----:B------:R-:W-:Y:S01]  /*0060*/  ULDC UR6, c[0x0][0x248] ;  /* 0x0000920000067ab9 */ /* 0x000fe20000000800 */
[----:B------:R-:W-:Y:S01]  /*0070*/  PRMT R15, RZ, 0x7610, R15 ;  /* 0x00007610ff0f7816 */ /* 0x000fe2000000000f */
[----:B------:R-:W2:Y:S01]  /*0080*/  S2R R0, SR_CTAID.X ;  /* 0x0000000000007919 */ /* 0x000ea20000002500 */
[----:B------:R-:W3:Y:S01]  /*0090*/  S2R R9, SR_TID.Y ;  /* 0x0000000000097919 */ /* 0x000ee20000002200 */
[C---:B0-----:R-:W-:Y:S01]  /*00a0*/  LOP3.LUT P0, RZ, R14.reuse, 0x1, R5, 0xf8, !PT ;  /* 0x000000010eff7812 */ /* 0x041fe2000780f805 */
[----:B------:R-:W-:-:S03]  /*00b0*/  IMAD R14, R14, UR6, RZ ;  /* 0x000000060e0e7c24 */ /* 0x000fc6000f8e02ff */
[----:B------:R-:W-:Y:S01]  /*00c0*/  ISETP.NE.OR P0, PT, RZ, UR4, P0 ;  /* 0x00000004ff007c0c */ /* 0x000fe20008705670 */
[----:B------:R-:W3:Y:S01]  /*00d0*/  S2UR UR4, SR_CTAID.Y ;  /* 0x00000000000479c3 */ /* 0x000ee20000002600 */
[----:B--2---:R-:W-:-:S11]  /*00e0*/  IMAD R0, R0, 0x20, R5 ;  /* 0x0000002000007824 */ /* 0x004fd600078e0205 */
[----:B------:R-:W0:Y:S08]  /*00f0*/  @!P0 LDC R4, c[0x0][0x240] ;  /* 0x00009000ff048b82 */ /* 0x000e300000000800 */
[----:B------:R-:W2:Y:S01]  /*0100*/  @!P0 LDC.64 R2, c[0x0][0x220] ;  /* 0x00008800ff028b82 */ /* 0x000ea20000000a00 */
[----:B---3--:R-:W-:Y:S01]  /*0110*/  VIADD R9, R9, UR4 ;  /* 0x0000000409097c36 */ /* 0x008fe20008000000 */
[----:B------:R-:W-:-:S03]  /*0120*/  ULDC.64 UR4, c[0x0][0x208] ;  /* 0x0000820000047ab9 */ /* 0x000fc60000000a00 */
[----:B0-----:R-:W-:-:S04]  /*0130*/  @!P0 IMAD R5, R9, R4, R0 ;  /* 0x0000000409058224 */ /* 0x001fc800078e0200 */
[----:B--2---:R-:W-:Y:S01]  /*0140*/  @!P0 IMAD.WIDE R2, R5, 0x2, R2 ;  /* 0x0000000205028825 */ /* 0x004fe200078e0202 */
[----:B-1----:R-:W-:-:S04]  /*0150*/  VIADDMNMX.U32 R5, R14, UR6, R6, PT ;  /* 0x000000060e057c46 */ /* 0x002fc8000b800006 */
[----:B------:R0:W-:Y:S01]  /*0160*/  @!P0 STG.E desc[UR4][R2.64], RZ ;  /* 0x000000ff02008986 */ /* 0x0001e2000c101904 */
[----:B------:R-:W-:Y:S01]  /*0170*/  IMAD.IADD R5, R5, 0x1, -R14 ;  /* 0x0000000105057824 */ /* 0x000fe200078e0a0e */
[----:B------:R-:W-:Y:S04]  /*0180*/  @!P0 BAR.SYNC.DEFER_BLOCKING 0x0 ;  /* 0x0000000000008b1d */ /* 0x000fe80000010000 */
[----:B------:R-:W-:Y:S02]  /*0190*/  ISETP.GE.AND P0, PT, R5, 0x8, PT ;  /* 0x000000080500780c */ /* 0x000fe40003f06270 */
[----:B------:R-:W-:-:S04]  /*01a0*/  SHF.R.S32.HI R4, RZ, 0x1f, R5 ;  /* 0x0000001fff047819 */ /* 0x000fc80000011405 */
[----:B------:R-:W-:-:S07]  /*01b0*/  LEA.HI R4, R4, R5, RZ, 0x3 ;  /* 0x0000000504047211 */ /* 0x000fce00078f18ff */
[----:B0-----:R-:W-:Y:S05]  /*01c0*/  @!P0 BRA `(.L_x_25) ;  /* 0x0000001000cc8947 */ /* 0x001fea0003800000 */
[----:B------:R-:W-:Y:S01]  /*01d0*/  LOP3.LUT R3, R4, 0xfffffff8, RZ, 0xc0, !PT ;  /* 0xfffffff804037812 */ /* 0x000fe200078ec0ff */
[----:B------:R-:W-:Y:S01]  /*01e0*/  VIADD R7, R14, 0x8 ;  /* 0x000000080e077836 */ /* 0x000fe20000000000 */
[----:B------:R-:W-:Y:S01]  /*01f0*/  PRMT R15, RZ, 0x7610, R15 ;  /* 0x00007610ff0f7816 */ /* 0x000fe2000000000f */
[----:B------:R-:W-:Y:S02]  /*0200*/  IMAD.SHL.U32 R11, R0, 0x4, RZ ;  /* 0x00000004000b7824 */ /* 0x000fe400078e00ff */
[----:B------:R-:W-:Y:S01]  /*0210*/  IMAD.IADD R10, R14, 0x1, R3 ;  /* 0x000000010e0a7824 */ /* 0x000fe200078e0203 */
[----:B------:R-:W-:Y:S02]  /*0220*/  LOP3.LUT R3, RZ, R14, RZ, 0x33, !PT ;  /* 0x0000000eff037212 */ /* 0x000fe400078e33ff */
[----:B------:R-:W-:Y:S02]  /*0230*/  LOP3.LUT R11, R11, 0x1c, RZ, 0xc0, !PT ;  /* 0x0000001c0b0b7812 */ /* 0x000fe400078ec0ff */
[----:B------:R-:W-:-:S05]  /*0240*/  VIMNMX R2, R10, R7, !PT ;  /* 0x000000070a027248 */ /* 0x000fca0007fe0100 */
[----:B------:R-:W-:Y:S01]  /*0250*/  IMAD.IADD R2, R2, 0x1, R3 ;  /* 0x0000000102027824 */ /* 0x000fe200078e0203 */
[----:B------:R-:W-:-:S04]  /*0260*/  SHF.R.S32.HI R3, RZ, 0x1f, R0 ;  /* 0x0000001fff037819 */ /* 0x000fc80000011400 */
[C---:B------:R-:W-:Y:S02]  /*0270*/  LOP3.LUT P1, RZ, R2.reuse, 0x8, RZ, 0xc0, !PT ;  /* 0x0000000802ff7812 */ /* 0x040fe4000782c0ff */
[----:B------:R-:W-:Y:S02]  /*0280*/  LEA.HI R3, R3, R0, RZ, 0x3 ;  /* 0x0000000003037211 */ /* 0x000fe400078f18ff */
[----:B------:R-:W-:Y:S02]  /*0290*/  LOP3.LUT P0, RZ, R2, 0xfffffff8, RZ, 0xc0, !PT ;  /* 0xfffffff802ff7812 */ /* 0x000fe4000780c0ff */
[----:B------:R-:W-:-:S07]  /*02a0*/  SHF.R.S32.HI R12, RZ, 0x3, R3 ;  /* 0x00000003ff0c7819 */ /* 0x000fce0000011403 */
[----:B------:R-:W-:Y:S05]  /*02b0*/  @P1 BRA `(.L_x_26) ;  /* 0x0000000400801947 */ /* 0x000fea0003800000 */
[----:B------:R-:W0:Y:S01]  /*02c0*/  LDC R13, c[0x0][0x244] ;  /* 0x00009100ff0d7b82 */ /* 0x000e220000000800 */
[----:B------:R-:W-:Y:S01]  /*02d0*/  ULDC UR6, c[0x0][0x240] ;  /* 0x0000900000067ab9 */ /* 0x000fe20000000800 */
[----:B0-----:R-:W-:-:S04]  /*02e0*/  IABS R5, R13 ;  /* 0x0000000d00057213 */ /* 0x001fc80000000000 */
[----:B------:R-:W0:Y:S08]  /*02f0*/  I2F.RP R4, R5 ;  /* 0x0000000500047306 */ /* 0x000e300000209400 */
[----:B0-----:R-:W0:Y:S02]  /*0300*/  MUFU.RCP R4, R4 ;  /* 0x0000000400047308 */ /* 0x001e240000001000 */
[----:B0-----:R-:W-:-:S06]  /*0310*/  IADD3 R2, R4, 0xffffffe, RZ ;  /* 0x0ffffffe04027810 */ /* 0x001fcc0007ffe0ff */
[----:B------:R0:W1:Y:S02]  /*0320*/  F2I.FTZ.U32.TRUNC.NTZ R3, R2 ;  /* 0x0000000200037305 */ /* 0x000064000021f000 */
[----:B0-----:R-:W-:Y:S02]  /*0330*/  IMAD.MOV.U32 R2, RZ, RZ, RZ ;  /* 0x000000ffff027224 */ /* 0x001fe400078e00ff */
[----:B-1----:R-:W-:-:S04]  /*0340*/  IMAD.MOV R8, RZ, RZ, -R3 ;  /* 0x000000ffff087224 */ /* 0x002fc800078e0a03 */
[----:B------:R-:W-:Y:S01]  /*0350*/  IMAD R15, R8, R5, RZ ;  /* 0x00000005080f7224 */ /* 0x000fe200078e02ff */
[----:B------:R-:W-:-:S03]  /*0360*/  IABS R8, R14 ;  /* 0x0000000e00087213 */ /* 0x000fc60000000000 */
[----:B------:R-:W-:Y:S01]  /*0370*/  IMAD.HI.U32 R3, R3, R15, R2 ;  /* 0x0000000f03037227 */ /* 0x000fe200078e0002 */
[----:B------:R-:W-:Y:S02]  /*0380*/  LOP3.LUT R2, R14, R13, RZ, 0x3c, !PT ;  /* 0x0000000d0e027212 */ /* 0x000fe400078e3cff */
[----:B------:R-:W-:Y:S02]  /*0390*/  SHF.R.S32.HI R15, RZ, 0x1f, R14 ;  /* 0x0000001fff0f7819 */ /* 0x000fe4000001140e */
[----:B------:R-:W-:Y:S01]  /*03a0*/  ISETP.GE.AND P3, PT, R2, RZ, PT ;  /* 0x000000ff0200720c */ /* 0x000fe20003f66270 */
[----:B------:R-:W-:Y:S01]  /*03b0*/  IMAD.HI.U32 R3, R3, R8, RZ ;  /* 0x0000000803037227 */ /* 0x000fe200078e00ff */
[----:B------:R-:W-:-:S03]  /*03c0*/  LEA.HI R15, R15, R14, RZ, 0x3 ;  /* 0x0000000e0f0f7211 */ /* 0x000fc600078f18ff */
[----:B------:R-:W-:Y:S01]  /*03d0*/  IMAD.MOV R4, RZ, RZ, -R3 ;  /* 0x000000ffff047224 */ /* 0x000fe200078e0a03 */
[----:B------:R-:W-:-:S03]  /*03e0*/  SHF.R.S32.HI R15, RZ, 0x3, R15 ;  /* 0x00000003ff0f7819 */ /* 0x000fc6000001140f */
[----:B------:R-:W-:Y:S02]  /*03f0*/  IMAD R4, R5, R4, R8 ;  /* 0x0000000405047224 */ /* 0x000fe400078e0208 */
[----:B------:R-:W-:-:S03]  /*0400*/  IMAD R15, R15, UR6, R0 ;  /* 0x000000060f0f7c24 */ /* 0x000fc6000f8e0200 */
[----:B------:R-:W-:-:S13]  /*0410*/  ISETP.GT.U32.AND P2, PT, R5, R4, PT ;  /* 0x000000040500720c */ /* 0x000fda0003f44070 */
[----:B------:R-:W-:Y:S02]  /*0420*/  @!P2 IMAD.IADD R4, R4, 0x1, -R5 ;  /* 0x000000010404a824 */ /* 0x000fe400078e0a05 */
[----:B------:R-:W-:Y:S01]  /*0430*/  @!P2 VIADD R3, R3, 0x1 ;  /* 0x000000010303a836 */ /* 0x000fe20000000000 */
[----:B------:R-:W-:Y:S02]  /*0440*/  ISETP.NE.AND P2, PT, R13, RZ, PT ;  /* 0x000000ff0d00720c */ /* 0x000fe40003f45270 */
[----:B------:R-:W-:Y:S02]  /*0450*/  ISETP.GE.U32.AND P1, PT, R4, R5, PT ;  /* 0x000000050400720c */ /* 0x000fe40003f26070 */
[----:B------:R-:W0:Y:S11]  /*0460*/  LDC.64 R4, c[0x0][0x230] ;  /* 0x00008c00ff047b82 */ /* 0x000e360000000a00 */
[----:B------:R-:W-:-:S05]  /*0470*/  @P1 VIADD R3, R3, 0x1 ;  /* 0x0000000103031836 */ /* 0x000fca0000000000 */
[----:B------:R-:W-:Y:S02]  /*0480*/  @!P3 IADD3 R3, -R3, RZ, RZ ;  /* 0x000000ff0303b210 */ /* 0x000fe40007ffe1ff */
[----:B------:R-:W-:-:S05]  /*0490*/  @!P2 LOP3.LUT R3, RZ, R13, RZ, 0x33, !PT ;  /* 0x0000000dff03a212 */ /* 0x000fca00078e33ff */
[----:B------:R-:W-:Y:S02]  /*04a0*/  IMAD R23, R3, UR6, RZ ;  /* 0x0000000603177c24 */ /* 0x000fe4000f8e02ff */
[----:B------:R-:W1:Y:S03]  /*04b0*/  LDC.64 R2, c[0x0][0x218] ;  /* 0x00008600ff027b82 */ /* 0x000e660000000a00 */
[----:B------:R-:W-:-:S04]  /*04c0*/  SHF.R.S32.HI R8, RZ, 0x1f, R23 ;  /* 0x0000001fff087819 */ /* 0x000fc80000011417 */
[----:B------:R-:W-:-:S04]  /*04d0*/  LEA.HI R13, R8, R23, RZ, 0x3 ;  /* 0x00000017080d7211 */ /* 0x000fc800078f18ff */
[----:B------:R-:W-:-:S05]  /*04e0*/  LEA.HI.SX32 R13, R13, R12, 0x1d ;  /* 0x0000000c0d0d7211 */ /* 0x000fca00078feaff */
[----:B0-----:R-:W-:-:S05]  /*04f0*/  IMAD.WIDE R24, R13, 0x4, R4 ;  /* 0x000000040d187825 */ /* 0x001fca00078e0204 */
[----:B------:R0:W2:Y:S01]  /*0500*/  LDG.E.CONSTANT R16, desc[UR4][R24.64] ;  /* 0x0000000418107981 */ /* 0x0000a2000c1e9900 */
[----:B-1----:R-:W-:Y:S02]  /*0510*/  IMAD.WIDE R26, R15, 0x4, R2 ;  /* 0x000000040f1a7825 */ /* 0x002fe400078e0202 */
[----:B------:R-:W1:Y:S03]  /*0520*/  LDC.64 R2, c[0x0][0x210] ;  /* 0x00008400ff027b82 */ /* 0x000e660000000a00 */
[----:B------:R-:W3:Y:S01]  /*0530*/  LDG.E.CONSTANT R8, desc[UR4][R26.64] ;  /* 0x000000041a087981 */ /* 0x000ee2000c1e9900 */
[----:B------:R-:W-:-:S04]  /*0540*/  IMAD R5, R9, R6, R14 ;  /* 0x0000000609057224 */ /* 0x000fc800078e020e */
[----:B-1----:R-:W-:Y:S02]  /*0550*/  IMAD.WIDE R2, R5, 0x2, R2 ;  /* 0x0000000205027825 */ /* 0x002fe400078e0202 */
[----:B------:R-:W1:Y:S03]  /*0560*/  LDC.64 R4, c[0x0][0x228] ;  /* 0x00008a00ff047b82 */ /* 0x000e660000000a00 */
[----:B------:R-:W4:Y:S04]  /*0570*/  LDG.E.U16.CONSTANT R14, desc[UR4][R2.64] ;  /* 0x00000004020e7981 */ /* 0x000f28000c1e9500 */
[----:B------:R-:W5:Y:S04]  /*0580*/  LDG.E.U16.CONSTANT R21, desc[UR4][R2.64+0x2] ;  /* 0x0000020402157981 */ /* 0x000f68000c1e9500 */
[----:B------:R-:W5:Y:S04]  /*0590*/  LDG.E.U16.CONSTANT R19, desc[UR4][R2.64+0x4] ;  /* 0x0000040402137981 */ /* 0x000f68000c1e9500 */
[----:B------:R-:W5:Y:S04]  /*05a0*/  LDG.E.U16.CONSTANT R17, desc[UR4][R2.64+0x6] ;  /* 0x0000060402117981 */ /* 0x000f68000c1e9500 */
[----:B------:R-:W5:Y:S01]  /*05b0*/  LDG.E.U16.CONSTANT R15, desc[UR4][R2.64+0x8] ;  /* 0x00000804020f7981 */ /* 0x000f62000c1e9500 */
[----:B0-----:R-:W-:-:S03]  /*05c0*/  IMAD.IADD R25, R0, 0x1, R23 ;  /* 0x0000000100197824 */ /* 0x001fc600078e0217 */
[----:B------:R-:W5:Y:S01]  /*05d0*/  LDG.E.U16.CONSTANT R13, desc[UR4][R2.64+0xa] ;  /* 0x00000a04020d7981 */ /* 0x000f62000c1e9500 */
[----:B-1----:R-:W-:-:S03]  /*05e0*/  IMAD.WIDE R4, R25, 0x2, R4 ;  /* 0x0000000219047825 */ /* 0x002fc600078e0204 */
[----:B------:R-:W5:Y:S04]  /*05f0*/  LDG.E.U16.CONSTANT R23, desc[UR4][R2.64+0xc] ;  /* 0x00000c0402177981 */ /* 0x000f68000c1e9500 */
[----:B------:R-:W5:Y:S04]  /*0600*/  LDG.E.U16.CONSTANT R25, desc[UR4][R2.64+0xe] ;  /* 0x00000e0402197981 */ /* 0x000f68000c1e9500 */
[----:B------:R0:W5:Y:S01]  /*0610*/  LDG.E.U16.CONSTANT R5, desc[UR4][R4.64] ;  /* 0x0000000404057981 */ /* 0x000162000c1e9500 */
[----:B--2---:R-:W-:-:S05]  /*0620*/  SHF.R.U32.HI R16, RZ, R11, R16 ;  /* 0x0000000bff107219 */ /* 0x004fca0000011610 */
[----:B------:R-:W-:Y:S01]  /*0630*/  VIADD R16, R16, 0x1 ;  /* 0x0000000110107836 */ /* 0x000fe20000000000 */
[----:B---3--:R-:W-:-:S04]  /*0640*/  LOP3.LUT R18, R8, 0xf, RZ, 0xc0, !PT ;  /* 0x0000000f08127812 */ /* 0x008fc800078ec0ff */
[----:B------:R-:W-:Y:S02]  /*0650*/  LOP3.LUT R27, R16, 0xf, RZ, 0xc0, !PT ;  /* 0x0000000f101b7812 */ /* 0x000fe400078ec0ff */
[--C-:B------:R-:W-:Y:S02]  /*0660*/  SHF.R.U32.HI R16, RZ, 0x4, R8.reuse ;  /* 0x00000004ff107819 */ /* 0x100fe40000011608 */
[--C-:B------:R-:W-:Y:S01]  /*0670*/  SHF.R.U32.HI R20, RZ, 0x8, R8.reuse ;  /* 0x00000008ff147819 */ /* 0x100fe20000011608 */
[--C-:B------:R-:W-:Y:S01]  /*0680*/  IMAD.IADD R18, R18, 0x1, -R27.reuse ;  /* 0x0000000112127824 */ /* 0x100fe200078e0a1b */
[----:B------:R-:W-:Y:S02]  /*0690*/  LOP3.LUT R16, R16, 0xf, RZ, 0xc0, !PT ;  /* 0x0000000f10107812 */ /* 0x000fe400078ec0ff */
[----:B------:R-:W-:Y:S01]  /*06a0*/  LOP3.LUT R20, R20, 0xf, RZ, 0xc0, !PT ;  /* 0x0000000f14147812 */ /* 0x000fe200078ec0ff */
[----:B------:R1:W4:Y:S01]  /*06b0*/  I2F.F16 R29, R18 ;  /* 0x00000012001d7306 */ /* 0x0003220000200c00 */
[--C-:B0-----:R-:W-:Y:S01]  /*06c0*/  SHF.R.U32.HI R4, RZ, 0xc, R8.reuse ;  /* 0x0000000cff047819 */ /* 0x101fe20000011608 */
[--C-:B------:R-:W-:Y:S01]  /*06d0*/  IMAD.IADD R2, R16, 0x1, -R27.reuse ;  /* 0x0000000110027824 */ /* 0x100fe200078e0a1b */
[----:B------:R-:W-:Y:S01]  /*06e0*/  SHF.R.U32.HI R16, RZ, 0x10, R8 ;  /* 0x00000010ff107819 */ /* 0x000fe20000011608 */
[----:B------:R-:W-:Y:S01]  /*06f0*/  IMAD.IADD R3, R20, 0x1, -R27 ;  /* 0x0000000114037824 */ /* 0x000fe200078e0a1b */
[----:B------:R-:W-:-:S02]  /*0700*/  LOP3.LUT R4, R4, 0xf, RZ, 0xc0, !PT ;  /* 0x0000000f04047812 */ /* 0x000fc400078ec0ff */
[----:B------:R-:W-:Y:S01]  /*0710*/  LOP3.LUT R16, R16, 0xf, RZ, 0xc0, !PT ;  /* 0x0000000f10107812 */ /* 0x000fe200078ec0ff */
[----:B------:R-:W5:Y:S01]  /*0720*/  I2F.F16 R2, R2 ;  /* 0x0000000200027306 */ /* 0x000f620000200c00 */
[--C-:B-1----:R-:W-:Y:S01]  /*0730*/  SHF.R.U32.HI R18, RZ, 0x14, R8.reuse ;  /* 0x00000014ff127819 */ /* 0x102fe20000011608 */
[--C-:B------:R-:W-:Y:S01]  /*0740*/  IMAD.IADD R4, R4, 0x1, -R27.reuse ;  /* 0x0000000104047824 */ /* 0x100fe200078e0a1b */
[----:B------:R-:W-:Y:S02]  /*0750*/  SHF.R.U32.HI R20, RZ, 0x18, R8 ;  /* 0x00000018ff147819 */ /* 0x000fe40000011608 */
[----:B------:R-:W-:Y:S02]  /*0760*/  LOP3.LUT R18, R18, 0xf, RZ, 0xc0, !PT ;  /* 0x0000000f12127812 */ /* 0x000fe400078ec0ff */
[----:B------:R-:W-:Y:S01]  /*0770*/  IADD3 R16, -R27, R16, RZ ;  /* 0x000000101b107210 */ /* 0x000fe20007ffe1ff */
[----:B------:R-:W0:Y:S01]  /*0780*/  I2F.F16 R3, R3 ;  /* 0x0000000300037306 */ /* 0x000e220000200c00 */
[----:B----4-:R-:W-:Y:S01]  /*0790*/  HMUL2 R29, R14.H0_H0, R29.H0_H0 ;  /* 0x2000001d0e1d7232 */ /* 0x010fe20000000800 */
[----:B------:R-:W-:Y:S01]  /*07a0*/  LOP3.LUT R20, R20, 0xf, RZ, 0xc0, !PT ;  /* 0x0000000f14147812 */ /* 0x000fe200078ec0ff */
[----:B------:R-:W-:Y:S01]  /*07b0*/  IMAD.IADD R14, R18, 0x1, -R27 ;  /* 0x00000001120e7824 */ /* 0x000fe200078e0a1b */
[----:B------:R-:W-:-:S03]  /*07c0*/  LEA.HI R8, R8, -R27, RZ, 0x4 ;  /* 0x8000001b08087211 */ /* 0x000fc600078f20ff */
[----:B------:R-:W-:Y:S01]  /*07d0*/  IMAD.IADD R20, R20, 0x1, -R27 ;  /* 0x0000000114147824 */ /* 0x000fe200078e0a1b */
[----:B------:R-:W1:Y:S01]  /*07e0*/  I2F.F16 R4, R4 ;  /* 0x0000000400047306 */ /* 0x000e620000200c00 */
[----:B-----5:R-:W-:-:S04]  /*07f0*/  HFMA2 R2, R21.H0_H0, R2.H0_H0, R29.H0_H0 ;  /* 0x2000000215027231 */ /* 0x020fc8000004081d */
[----:B0-----:R-:W-:-:S03]  /*0800*/  HFMA2 R2, R19.H0_H0, R3.H0_H0, R2.H0_H0 ;  /* 0x2000000313027231 */ /* 0x001fc60000040802 */
[----:B------:R-:W0:Y:S01]  /*0810*/  I2F.F16 R16, R16 ;  /* 0x0000001000107306 */ /* 0x000e220000200c00 */
[----:B-1----:R-:W-:-:S07]  /*0820*/  HFMA2 R2, R17.H0_H0, R4.H0_H0, R2.H0_H0 ;  /* 0x2000000411027231 */ /* 0x002fce0000040802 */
[----:B------:R-:W1:Y:S01]  /*0830*/  I2F.F16 R14, R14 ;  /* 0x0000000e000e7306 */ /* 0x000e620000200c00 */
[----:B0-----:R-:W-:-:S07]  /*0840*/  HFMA2 R2, R15.H0_H0, R16.H0_H0, R2.H0_H0 ;  /* 0x200000100f027231 */ /* 0x001fce0000040802 */
[----:B------:R-:W0:Y:S01]  /*0850*/  I2F.F16 R20, R20 ;  /* 0x0000001400147306 */ /* 0x000e220000200c00 */
[----:B-1----:R-:W-:-:S07]  /*0860*/  HFMA2 R2, R13.H0_H0, R14.H0_H0, R2.H0_H0 ;  /* 0x2000000e0d027231 */ /* 0x002fce0000040802 */
[----:B------:R-:W1:Y:S01]  /*0870*/  I2F.F16 R8, R8 ;  /* 0x0000000800087306 */ /* 0x000e620000200c00 */
[----:B------:R-:W-:Y:S02]  /*0880*/  IMAD.MOV.U32 R14, RZ, RZ, R7 ;  /* 0x000000ffff0e7224 */ /* 0x000fe400078e0007 */
[----:B0-----:R-:W-:-:S04]  /*0890*/  HFMA2 R4, R23.H0_H0, R20.H0_H0, R2.H0_H0 ;  /* 0x2000001417047231 */ /* 0x001fc80000040802 */
[----:B-1----:R-:W-:-:S04]  /*08a0*/  HFMA2 R4, R25.H0_H0, R8.H0_H0, R4.H0_H0 ;  /* 0x2000000819047231 */ /* 0x002fc80000040804 */
[----:B------:R-:W-:-:S07]  /*08b0*/  HFMA2 R15, R5.H0_H0, R4.H0_H0, RZ.H0_H0 ;  /* 0x20000004050f7231 */ /* 0x000fce00000408ff */
.L_x_26:
[----:B------:R-:W-:Y:S05]  /*08c0*/  @!P0 BRA `(.L_x_25) ;  /* 0x0000000c000c8947 */ /* 0x000fea0003800000 */
[----:B------:R-:W0:Y:S01]  /*08d0*/  LDC R2, c[0x0][0x244] ;  /* 0x00009100ff027b82 */ /* 0x000e220000000800 */
[----:B------:R-:W-:Y:S01]  /*08e0*/  IMAD R7, R9, R6, R14 ;  /* 0x0000000609077224 */ /* 0x000fe200078e020e */
[----:B------:R-:W-:-:S06]  /*08f0*/  ULDC UR6, c[0x0][0x240] ;  /* 0x0000900000067ab9 */ /* 0x000fcc0000000800 */
[----:B------:R-:W1:Y:S01]  /*0900*/  LDC.64 R4, c[0x0][0x210] ;  /* 0x00008400ff047b82 */ /* 0x000e620000000a00 */
[----:B0-----:R-:W-:-:S04]  /*0910*/  IABS R13, R2 ;  /* 0x00000002000d7213 */ /* 0x001fc80000000000 */
[----:B------:R-:W0:Y:S01]  /*0920*/  I2F.RP R8, R13 ;  /* 0x0000000d00087306 */ /* 0x000e220000209400 */
[----:B-1----:R-:W-:-:S03]  /*0930*/  IMAD.WIDE R4, R7, 0x2, R4 ;  /* 0x0000000207047825 */ /* 0x002fc600078e0204 */
[----:B------:R-:W-:-:S05]  /*0940*/  IADD3 R21, P0, R4, 0x8, RZ ;  /* 0x0000000804157810 */ /* 0x000fca0007f1e0ff */
[----:B------:R-:W-:Y:S01]  /*0950*/  IMAD.X R22, RZ, RZ, R5, P0 ;  /* 0x000000ffff167224 */ /* 0x000fe200000e0605 */
[----:B0-----:R-:W0:Y:S02]  /*0960*/  MUFU.RCP R8, R8 ;  /* 0x0000000800087308 */ /* 0x001e240000001000 */
[----:B0-----:R-:W-:-:S06]  /*0970*/  VIADD R2, R8, 0xffffffe ;  /* 0x0ffffffe08027836 */ /* 0x001fcc0000000000 */
[----:B------:R0:W1:Y:S02]  /*0980*/  F2I.FTZ.U32.TRUNC.NTZ R3, R2 ;  /* 0x0000000200037305 */ /* 0x000064000021f000 */
[----:B0-----:R-:W-:Y:S01]  /*0990*/  HFMA2.MMA R2, -RZ, RZ, 0, 0 ;  /* 0x00000000ff027435 */ /* 0x001fe200000001ff */
[----:B-1----:R-:W-:-:S04]  /*09a0*/  IMAD.MOV R6, RZ, RZ, -R3 ;  /* 0x000000ffff067224 */ /* 0x002fc800078e0a03 */
[----:B------:R-:W-:-:S05]  /*09b0*/  IMAD R7, R6, R13, RZ ;  /* 0x0000000d06077224 */ /* 0x000fca00078e02ff */
[----:B------:R-:W-:-:S07]  /*09c0*/  IMAD.HI.U32 R8, R3, R7, R2 ;  /* 0x0000000703087227 */ /* 0x000fce00078e0002 */
.L_x_27:
[----:B------:R-:W0:Y:S01]  /*09d0*/  LDC R23, c[0x0][0x244] ;  /* 0x00009100ff177b82 */ /* 0x000e220000000800 */
[----:B------:R-:W-:Y:S01]  /*09e0*/  IABS R5, R14 ;  /* 0x0000000e00057213 */ /* 0x000fe20000000000 */
[----:B------:R-:W-:-:S04]  /*09f0*/  VIADD R16, R14, 0x8 ;  /* 0x000000080e107836 */ /* 0x000fc80000000000 */
[----:B------:R-:W-:Y:S01]  /*0a00*/  IMAD.HI.U32 R24, R8, R5, RZ ;  /* 0x0000000508187227 */ /* 0x000fe200078e00ff */
[----:B------:R-:W-:-:S03]  /*0a10*/  SHF.R.S32.HI R19, RZ, 0x1f, R16 ;  /* 0x0000001fff137819 */ /* 0x000fc60000011410 */
[----:B------:R-:W-:Y:S01]  /*0a20*/  IMAD.MOV R6, RZ, RZ, -R24 ;  /* 0x000000ffff067224 */ /* 0x000fe200078e0a18 */
[----:B------:R-:W-:-:S04]  /*0a30*/  LEA.HI R19, R19, R16, RZ, 0x3 ;  /* 0x0000001013137211 */ /* 0x000fc800078f18ff */
[----:B------:R-:W-:Y:S02]  /*0a40*/  SHF.R.S32.HI R27, RZ, 0x3, R19 ;  /* 0x00000003ff1b7819 */ /* 0x000fe40000011413 */
[-C--:B0-----:R-:W-:Y:S02]  /*0a50*/  IABS R4, R23.reuse ;  /* 0x0000001700047213 */ /* 0x081fe40000000000 */
[----:B------:R-:W-:Y:S02]  /*0a60*/  LOP3.LUT R25, RZ, R23, RZ, 0x33, !PT ;  /* 0x00000017ff197212 */ /* 0x000fe400078e33ff */
[----:B------:R-:W0:Y:S01]  /*0a70*/  I2F.RP R7, R4 ;  /* 0x0000000400077306 */ /* 0x000e220000209400 */
[----:B------:R-:W-:-:S05]  /*0a80*/  IMAD R6, R4, R6, R5 ;  /* 0x0000000604067224 */ /* 0x000fca00078e0205 */
[----:B------:R-:W-:Y:S02]  /*0a90*/  ISETP.GT.U32.AND P0, PT, R13, R6, PT ;  /* 0x000000060d00720c */ /* 0x000fe40003f04070 */
[----:B0-----:R-:W0:Y:S11]  /*0aa0*/  MUFU.RCP R7, R7 ;  /* 0x0000000700077308 */ /* 0x001e360000001000 */
[----:B------:R-:W-:-:S04]  /*0ab0*/  @!P0 IADD3 R6, R6, -R4, RZ ;  /* 0x8000000406068210 */ /* 0x000fc80007ffe0ff */
[----:B------:R-:W-:Y:S01]  /*0ac0*/  ISETP.GE.U32.AND P1, PT, R6, R13, PT ;  /* 0x0000000d0600720c */ /* 0x000fe20003f26070 */
[----:B------:R-:W-:Y:S02]  /*0ad0*/  IMAD.MOV.U32 R13, RZ, RZ, R4 ;  /* 0x000000ffff0d7224 */ /* 0x000fe400078e0004 */
[----:B0-----:R-:W-:Y:S01]  /*0ae0*/  VIADD R2, R7, 0xffffffe ;  /* 0x0ffffffe07027836 */ /* 0x001fe20000000000 */
[----:B------:R-:W-:-:S03]  /*0af0*/  IABS R7, R16 ;  /* 0x0000001000077213 */ /* 0x000fc60000000000 */
[----:B------:R0:W1:Y:S02]  /*0b00*/  F2I.FTZ.U32.TRUNC.NTZ R3, R2 ;  /* 0x0000000200037305 */ /* 0x000064000021f000 */
[----:B0-----:R-:W-:Y:S02]  /*0b10*/  IMAD.MOV.U32 R2, RZ, RZ, RZ ;  /* 0x000000ffff027224 */ /* 0x001fe400078e00ff */
[----:B-1----:R-:W-:-:S04]  /*0b20*/  IMAD.MOV R17, RZ, RZ, -R3 ;  /* 0x000000ffff117224 */ /* 0x002fc800078e0a03 */
[----:B------:R-:W-:-:S04]  /*0b30*/  IMAD R5, R17, R4, RZ ;  /* 0x0000000411057224 */ /* 0x000fc800078e02ff */
[----:B------:R-:W-:-:S04]  /*0b40*/  IMAD.HI.U32 R8, R3, R5, R2 ;  /* 0x0000000503087227 */ /* 0x000fc800078e0002 */
[----:B------:R-:W-:-:S04]  /*0b50*/  IMAD.MOV.U32 R3, RZ, RZ, R7 ;  /* 0x000000ffff037224 */ /* 0x000fc800078e0007 */
[----:B------:R-:W-:-:S04]  /*0b60*/  IMAD.HI.U32 R2, R8, R3, RZ ;  /* 0x0000000308027227 */ /* 0x000fc800078e00ff */
[----:B------:R-:W-:-:S04]  /*0b70*/  IMAD.MOV R5, RZ, RZ, -R2 ;  /* 0x000000ffff057224 */ /* 0x000fc800078e0a02 */
[----:B------:R-:W-:Y:S01]  /*0b80*/  IMAD R6, R4, R5, R3 ;  /* 0x0000000504067224 */ /* 0x000fe200078e0203 */
[----:B------:R-:W-:-:S04]  /*0b90*/  LOP3.LUT R3, R16, R23, RZ, 0x3c, !PT ;  /* 0x0000001710037212 */ /* 0x000fc800078e3cff */
[----:B------:R-:W-:Y:S02]  /*0ba0*/  ISETP.GT.U32.AND P4, PT, R13, R6, PT ;  /* 0x000000060d00720c */ /* 0x000fe40003f84070 */
[----:B------:R-:W-:-:S11]  /*0bb0*/  ISETP.GE.AND P2, PT, R3, RZ, PT ;  /* 0x000000ff0300720c */ /* 0x000fd60003f46270 */
[----:B------:R-:W-:Y:S02]  /*0bc0*/  @!P4 IMAD.IADD R6, R6, 0x1, -R4 ;  /* 0x000000010606c824 */ /* 0x000fe400078e0a04 */
[----:B------:R-:W-:Y:S01]  /*0bd0*/  @!P4 VIADD R2, R2, 0x1 ;  /* 0x000000010202c836 */ /* 0x000fe20000000000 */
[----:B------:R-:W0:Y:S02]  /*0be0*/  LDC.64 R4, c[0x0][0x218] ;  /* 0x00008600ff047b82 */ /* 0x000e240000000a00 */
[----:B------:R-:W-:-:S06]  /*0bf0*/  ISETP.GE.U32.AND P3, PT, R6, R13, PT ;  /* 0x0000000d0600720c */ /* 0x000fcc0003f66070 */
[----:B------:R-:W1:Y:S07]  /*0c00*/  LDC.64 R6, c[0x0][0x230] ;  /* 0x00008c00ff067b82 */ /* 0x000e6e0000000a00 */
[----:B------:R-:W-:Y:S01]  /*0c10*/  @P3 VIADD R2, R2, 0x1 ;  /* 0x0000000102023836 */ /* 0x000fe20000000000 */
[----:B------:R-:W-:-:S04]  /*0c20*/  ISETP.NE.AND P3, PT, R23, RZ, PT ;  /* 0x000000ff1700720c */ /* 0x000fc80003f65270 */
[----:B------:R-:W-:-:S04]  /*0c30*/  @!P2 IADD3 R2, -R2, RZ, RZ ;  /* 0x000000ff0202a210 */ /* 0x000fc80007ffe1ff */
[----:B------:R-:W-:-:S05]  /*0c40*/  SEL R17, R25, R2, !P3 ;  /* 0x0000000219117207 */ /* 0x000fca0005800000 */
[----:B------:R-:W-:-:S05]  /*0c50*/  IMAD R17, R17, UR6, RZ ;  /* 0x0000000611117c24 */ /* 0x000fca000f8e02ff */
[----:B------:R-:W-:-:S04]  /*0c60*/  SHF.R.S32.HI R2, RZ, 0x1f, R17 ;  /* 0x0000001fff027819 */ /* 0x000fc80000011411 */
[----:B------:R-:W-:-:S04]  /*0c70*/  LEA.HI R3, R2, R17, RZ, 0x3 ;  /* 0x0000001102037211 */ /* 0x000fc800078f18ff */
[----:B------:R-:W-:-:S05]  /*0c80*/  LEA.HI.SX32 R3, R3, R12, 0x1d ;  /* 0x0000000c03037211 */ /* 0x000fca00078feaff */
[----:B-1----:R-:W-:-:S04]  /*0c90*/  IMAD.WIDE R18, R3, 0x4, R6 ;  /* 0x0000000403127825 */ /* 0x002fc800078e0206 */
[----:B------:R-:W-:Y:S01]  /*0ca0*/  IMAD R3, R27, UR6, R0 ;  /* 0x000000061b037c24 */ /* 0x000fe2000f8e0200 */
[----:B------:R-:W2:Y:S03]  /*0cb0*/  LDG.E.CONSTANT R20, desc[UR4][R18.64] ;  /* 0x0000000412147981 */ /* 0x000ea6000c1e9900 */
[----:B0-----:R-:W-:-:S05]  /*0cc0*/  IMAD.WIDE R2, R3, 0x4, R4 ;  /* 0x0000000403027825 */ /* 0x001fca00078e0204 */
[----:B------:R0:W3:Y:S02]  /*0cd0*/  LDG.E.CONSTANT R16, desc[UR4][R2.64] ;  /* 0x0000000402107981 */ /* 0x0000e4000c1e9900 */
[----:B0-----:R-:W-:Y:S02]  /*0ce0*/  IMAD.MOV.U32 R2, RZ, RZ, R21 ;  /* 0x000000ffff027224 */ /* 0x001fe400078e0015 */
[----:B------:R-:W-:-:S05]  /*0cf0*/  IMAD.MOV.U32 R3, RZ, RZ, R22 ;  /* 0x000000ffff037224 */ /* 0x000fca00078e0016 */
[----:B------:R-:W4:Y:S04]  /*0d00*/  LDG.E.U16.CONSTANT R22, desc[UR4][R2.64+0x8] ;  /* 0x0000080402167981 */ /* 0x000f28000c1e9500 */
[----:B------:R-:W5:Y:S01]  /*0d10*/  LDG.E.U16.CONSTANT R21, desc[UR4][R2.64+0xa] ;  /* 0x00000a0402157981 */ /* 0x000f62000c1e9500 */
[----:B------:R-:W-:Y:S01]  /*0d20*/  LOP3.LUT R23, R14, R23, RZ, 0x3c, !PT ;  /* 0x000000170e177212 */ /* 0x000fe200078e3cff */
[----:B------:R-:W-:Y:S02]  /*0d30*/  @!P0 VIADD R24, R24, 0x1 ;  /* 0x0000000118188836 */ /* 0x000fe40000000000 */
[----:B------:R-:W5:Y:S01]  /*0d40*/  LDG.E.U16.CONSTANT R27, desc[UR4][R2.64+0xc] ;  /* 0x00000c04021b7981 */ /* 0x000f62000c1e9500 */
[----:B------:R-:W-:Y:S01]  /*0d50*/  ISETP.GE.AND P2, PT, R23, RZ, PT ;  /* 0x000000ff1700720c */ /* 0x000fe20003f46270 */
[----:B------:R-:W-:-:S02]  /*0d60*/  @P1 VIADD R24, R24, 0x1 ;  /* 0x0000000118181836 */ /* 0x000fc40000000000 */
[----:B------:R-:W5:Y:S04]  /*0d70*/  LDG.E.U16.CONSTANT R29, desc[UR4][R2.64+0xe] ;  /* 0x00000e04021d7981 */ /* 0x000f68000c1e9500 */
[----:B------:R-:W5:Y:S06]  /*0d80*/  LDG.E.U16.CONSTANT R26, desc[UR4][R2.64+-0x6] ;  /* 0xfffffa04021a7981 */ /* 0x000f6c000c1e9500 */
[----:B------:R-:W-:-:S05]  /*0d90*/  @!P2 IMAD.MOV R24, RZ, RZ, -R24 ;  /* 0x000000ffff18a224 */ /* 0x000fca00078e0a18 */
[----:B------:R-:W-:Y:S02]  /*0da0*/  SEL R19, R25, R24, !P3 ;  /* 0x0000001819137207 */ /* 0x000fe40005800000 */
[----:B------:R-:W-:Y:S01]  /*0db0*/  SHF.R.S32.HI R25, RZ, 0x1f, R14 ;  /* 0x0000001fff197819 */ /* 0x000fe2000001140e */
[----:B------:R-:W5:Y:S02]  /*0dc0*/  LDG.E.U16.CONSTANT R24, desc[UR4][R2.64+-0x8] ;  /* 0xfffff80402187981 */ /* 0x000f64000c1e9500 */
[----:B------:R-:W-:-:S05]  /*0dd0*/  IMAD R19, R19, UR6, RZ ;  /* 0x0000000613137c24 */ /* 0x000fca000f8e02ff */
[----:B------:R-:W-:-:S04]  /*0de0*/  SHF.R.S32.HI R18, RZ, 0x1f, R19 ;  /* 0x0000001fff127819 */ /* 0x000fc80000011413 */
[----:B------:R-:W-:Y:S02]  /*0df0*/  LEA.HI R23, R18, R19, RZ, 0x3 ;  /* 0x0000001312177211 */ /* 0x000fe400078f18ff */
[----:B------:R-:W-:Y:S02]  /*0e00*/  LEA.HI R25, R25, R14, RZ, 0x3 ;  /* 0x0000000e19197211 */ /* 0x000fe400078f18ff */
[----:B------:R-:W-:Y:S02]  /*0e10*/  LEA.HI.SX32 R23, R23, R12, 0x1d ;  /* 0x0000000c17177211 */ /* 0x000fe400078feaff */
[----:B------:R-:W-:-:S03]  /*0e20*/  SHF.R.S32.HI R25, RZ, 0x3, R25 ;  /* 0x00000003ff197819 */ /* 0x000fc60000011419 */
[----:B------:R-:W-:-:S04]  /*0e30*/  IMAD.WIDE R6, R23, 0x4, R6 ;  /* 0x0000000417067825 */ /* 0x000fc800078e0206 */
[----:B------:R-:W-:Y:S02]  /*0e40*/  IMAD R25, R25, UR6, R0 ;  /* 0x0000000619197c24 */ /* 0x000fe4000f8e0200 */
[----:B------:R-:W5:Y:S02]  /*0e50*/  LDG.E.CONSTANT R6, desc[UR4][R6.64] ;  /* 0x0000000406067981 */ /* 0x000f64000c1e9900 */
[----:B------:R-:W-:-:S05]  /*0e60*/  IMAD.WIDE R4, R25, 0x4, R4 ;  /* 0x0000000419047825 */ /* 0x000fca00078e0204 */
[----:B------:R0:W5:Y:S04]  /*0e70*/  LDG.E.CONSTANT R18, desc[UR4][R4.64] ;  /* 0x0000000404127981 */ /* 0x000168000c1e9900 */
[----:B------:R-:W5:Y:S01]  /*0e80*/  LDG.E.U16.CONSTANT R7, desc[UR4][R2.64+-0x4] ;  /* 0xfffffc0402077981 */ /* 0x000f62000c1e9500 */
[----:B--2---:R-:W-:-:S04]  /*0e90*/  SHF.R.U32.HI R20, RZ, R11, R20 ;  /* 0x0000000bff147219 */ /* 0x004fc80000011614 */
[----:B------:R-:W-:Y:S02]  /*0ea0*/  IADD3 R20, R20, 0x1, RZ ;  /* 0x0000000114147810 */ /* 0x000fe40007ffe0ff */
[----:B---3--:R-:W-:Y:S02]  /*0eb0*/  LOP3.LUT R28, R16, 0xf, RZ, 0xc0, !PT ;  /* 0x0000000f101c7812 */ /* 0x008fe400078ec0ff */
[----:B------:R-:W-:-:S05]  /*0ec0*/  LOP3.LUT R23, R20, 0xf, RZ, 0xc0, !PT ;  /* 0x0000000f14177812 */ /* 0x000fca00078ec0ff */
[----:B------:R-:W-:-:S04]  /*0ed0*/  IMAD.IADD R28, R28, 0x1, -R23 ;  /* 0x000000011c1c7824 */ /* 0x000fc800078e0a17 */
[----:B------:R-:W4:Y:S01]  /*0ee0*/  I2F.F16 R25, R28 ;  /* 0x0000001c00197306 */ /* 0x000f220000200c00 */
[----:B0-----:R-:W-:-:S04]  /*0ef0*/  SHF.R.U32.HI R4, RZ, 0x4, R16 ;  /* 0x00000004ff047819 */ /* 0x001fc80000011610 */
[----:B------:R-:W-:-:S05]  /*0f00*/  LOP3.LUT R4, R4, 0xf, RZ, 0xc0, !PT ;  /* 0x0000000f04047812 */ /* 0x000fca00078ec0ff */
[----:B------:R-:W-:Y:S02]  /*0f10*/  IMAD.IADD R5, R4, 0x1, -R23 ;  /* 0x0000000104057824 */ /* 0x000fe400078e0a17 */
[----:B----4-:R-:W-:Y:S02]  /*0f20*/  HMUL2 R25, R22.H0_H0, R25.H0_H0 ;  /* 0x2000001916197232 */ /* 0x010fe40000000800 */
[----:B------:R-:W2:Y:S01]  /*0f30*/  LDG.E.U16.CONSTANT R22, desc[UR4][R2.64+-0x2] ;  /* 0xfffffe0402167981 */ /* 0x000ea2000c1e9500 */
[----:B------:R-:W5:Y:S02]  /*0f40*/  I2F.F16 R4, R5 ;  /* 0x0000000500047306 */ /* 0x000f640000200c00 */
[----:B-----5:R-:W-:Y:S02]  /*0f50*/  HFMA2 R4, R21.H0_H0, R4.H0_H0, R25.H0_H0 ;  /* 0x2000000415047231 */ /* 0x020fe40000040819 */
[----:B------:R-:W3:Y:S04]  /*0f60*/  LDG.E.U16.CONSTANT R25, desc[UR4][R2.64+0x10] ;  /* 0x0000100402197981 */ /* 0x000ee8000c1e9500 */
[----:B------:R-:W4:Y:S01]  /*0f70*/  LDG.E.U16.CONSTANT R21, desc[UR4][R2.64] ;  /* 0x0000000402157981 */ /* 0x000f22000c1e9500 */
[----:B------:R-:W-:-:S04]  /*0f80*/  SHF.R.U32.HI R20, RZ, 0x8, R16 ;  /* 0x00000008ff147819 */ /* 0x000fc80000011610 */
[----:B------:R-:W-:-:S05]  /*0f90*/  LOP3.LUT R20, R20, 0xf, RZ, 0xc0, !PT ;  /* 0x0000000f14147812 */ /* 0x000fca00078ec0ff */
[----:B------:R-:W-:-:S06]  /*0fa0*/  IMAD.IADD R28, R20, 0x1, -R23 ;  /* 0x00000001141c7824 */ /* 0x000fcc00078e0a17 */
[----:B------:R-:W0:Y:S01]  /*0fb0*/  I2F.F16 R28, R28 ;  /* 0x0000001c001c7306 */ /* 0x000e220000200c00 */
[----:B------:R-:W-:-:S04]  /*0fc0*/  SHF.R.U32.HI R20, RZ, 0xc, R16 ;  /* 0x0000000cff147819 */ /* 0x000fc80000011610 */
[----:B------:R-:W-:Y:S01]  /*0fd0*/  LOP3.LUT R20, R20, 0xf, RZ, 0xc0, !PT ;  /* 0x0000000f14147812 */ /* 0x000fe200078ec0ff */
[----:B0-----:R-:W-:-:S04]  /*0fe0*/  HFMA2 R4, R27.H0_H0, R28.H0_H0, R4.H0_H0 ;  /* 0x2000001c1b047231 */ /* 0x001fc80000040804 */
[----:B------:R-:W-:-:S04]  /*0ff0*/  IMAD.IADD R27, R20, 0x1, -R23 ;  /* 0x00000001141b7824 */ /* 0x000fc800078e0a17 */
[----:B------:R0:W1:Y:S01]  /*1000*/  I2F.F16 R20, R27 ;  /* 0x0000001b00147306 */ /* 0x0000620000200c00 */
[----:B------:R-:W-:-:S05]  /*1010*/  SHF.R.U32.HI R6, RZ, R11, R6 ;  /* 0x0000000bff067219 */ /* 0x000fca0000011606 */
[----:B------:R-:W-:Y:S01]  /*1020*/  VIADD R6, R6, 0x1 ;  /* 0x0000000106067836 */ /* 0x000fe20000000000 */
[----:B------:R-:W-:-:S04]  /*1030*/  SHF.R.U32.HI R5, RZ, 0x4, R18 ;  /* 0x00000004ff057819 */ /* 0x000fc80000011612 */
[----:B0-----:R-:W-:Y:S01]  /*1040*/  LOP3.LUT R27, R6, 0xf, RZ, 0xc0, !PT ;  /* 0x0000000f061b7812 */ /* 0x001fe200078ec0ff */
[----:B-1----:R-:W-:Y:S01]  /*1050*/  HFMA2 R20, R29.H0_H0, R20.H0_H0, R4.H0_H0 ;  /* 0x200000141d147231 */ /* 0x002fe20000040804 */
[----:B------:R-:W-:Y:S02]  /*1060*/  LOP3.LUT R4, R18, 0xf, RZ, 0xc0, !PT ;  /* 0x0000000f12047812 */ /* 0x000fe400078ec0ff */
[----:B------:R-:W-:Y:S02]  /*1070*/  LOP3.LUT R6, R5, 0xf, RZ, 0xc0, !PT ;  /* 0x0000000f05067812 */ /* 0x000fe400078ec0ff */
[----:B------:R-:W-:-:S03]  /*1080*/  IADD3 R4, -R27, R4, RZ ;  /* 0x000000041b047210 */ /* 0x000fc60007ffe1ff */
[----:B------:R-:W-:Y:S01]  /*1090*/  IMAD.IADD R6, R6, 0x1, -R27 ;  /* 0x0000000106067824 */ /* 0x000fe200078e0a1b */
[----:B------:R-:W0:Y:S08]  /*10a0*/  I2F.F16 R5, R4 ;  /* 0x0000000400057306 */ /* 0x000e300000200c00 */
[----:B------:R-:W1:Y:S01]  /*10b0*/  I2F.F16 R29, R6 ;  /* 0x00000006001d7306 */ /* 0x000e620000200c00 */
[----:B0-----:R-:W-:Y:S01]  /*10c0*/  HMUL2 R24, R24.H0_H0, R5.H0_H0 ;  /* 0x2000000518187232 */ /* 0x001fe20000000800 */
[----:B------:R-:W-:-:S03]  /*10d0*/  SHF.R.U32.HI R5, RZ, 0x8, R18 ;  /* 0x00000008ff057819 */ /* 0x000fc60000011612 */
[----:B-1----:R-:W-:Y:S01]  /*10e0*/  HFMA2 R26, R26.H0_H0, R29.H0_H0, R24.H0_H0 ;  /* 0x2000001d1a1a7231 */ /* 0x002fe20000040818 */
[----:B------:R-:W-:Y:S02]  /*10f0*/  LOP3.LUT R24, R5, 0xf, RZ, 0xc0, !PT ;  /* 0x0000000f05187812 */ /* 0x000fe400078ec0ff */
[----:B------:R-:W-:-:S03]  /*1100*/  SHF.R.U32.HI R5, RZ, 0xc, R18 ;  /* 0x0000000cff057819 */ /* 0x000fc60000011612 */
[--C-:B------:R-:W-:Y:S01]  /*1110*/  IMAD.IADD R24, R24, 0x1, -R27.reuse ;  /* 0x0000000118187824 */ /* 0x100fe200078e0a1b */
[----:B------:R-:W-:Y:S02]  /*1120*/  LOP3.LUT R28, R5, 0xf, RZ, 0xc0, !PT ;  /* 0x0000000f051c7812 */ /* 0x000fe400078ec0ff */
[----:B------:R-:W-:Y:S01]  /*1130*/  SHF.R.U32.HI R6, RZ, 0x10, R16 ;  /* 0x00000010ff067819 */ /* 0x000fe20000011610 */
[----:B------:R-:W0:Y:S02]  /*1140*/  LDC.64 R4, c[0x0][0x228] ;  /* 0x00008a00ff047b82 */ /* 0x000e240000000a00 */
[----:B------:R-:W1:Y:S01]  /*1150*/  I2F.F16 R24, R24 ;  /* 0x0000001800187306 */ /* 0x000e620000200c00 */
[----:B------:R-:W-:-:S07]  /*1160*/  IMAD.IADD R28, R28, 0x1, -R27 ;  /* 0x000000011c1c7824 */ /* 0x000fce00078e0a1b */
[----:B------:R5:W2:Y:S01]  /*1170*/  I2F.F16 R29, R28 ;  /* 0x0000001c001d7306 */ /* 0x000aa20000200c00 */
[----:B-1----:R-:W-:Y:S01]  /*1180*/  HFMA2 R7, R7.H0_H0, R24.H0_H0, R26.H0_H0 ;  /* 0x2000001807077231 */ /* 0x002fe2000004081a */
[----:B------:R-:W-:Y:S02]  /*1190*/  LOP3.LUT R26, R6, 0xf, RZ, 0xc0, !PT ;  /* 0x0000000f061a7812 */ /* 0x000fe400078ec0ff */
[----:B------:R-:W-:-:S04]  /*11a0*/  SHF.R.U32.HI R6, RZ, 0x10, R18 ;  /* 0x00000010ff067819 */ /* 0x000fc80000011612 */
[----:B------:R-:W-:Y:S02]  /*11b0*/  LOP3.LUT R24, R6, 0xf, RZ, 0xc0, !PT ;  /* 0x0000000f06187812 */ /* 0x000fe400078ec0ff */
[----:B------:R-:W-:Y:S02]  /*11c0*/  IADD3 R17, R0, R17, RZ ;  /* 0x0000001100117210 */ /* 0x000fe40007ffe0ff */
[----:B-----5:R-:W-:-:S04]  /*11d0*/  SHF.R.U32.HI R28, RZ, 0x18, R18 ;  /* 0x00000018ff1c7819 */ /* 0x020fc80000011612 */
[----:B------:R-:W-:Y:S01]  /*11e0*/  LOP3.LUT R28, R28, 0xf, RZ, 0xc0, !PT ;  /* 0x0000000f1c1c7812 */ /* 0x000fe200078ec0ff */
[----:B--2---:R-:W-:Y:S02]  /*11f0*/  HFMA2 R22, R22.H0_H0, R29.H0_H0, R7.H0_H0 ;  /* 0x2000001d16167231 */ /* 0x004fe40000040807 */
[----:B------:R-:W-:Y:S02]  /*1200*/  IMAD.IADD R7, R0, 0x1, R19 ;  /* 0x0000000100077824 */ /* 0x000fe400078e0213 */
[----:B------:R-:W-:Y:S02]  /*1210*/  IMAD.IADD R19, R26, 0x1, -R23 ;  /* 0x000000011a137824 */ /* 0x000fe400078e0a17 */
[----:B------:R-:W-:-:S04]  /*1220*/  IMAD.IADD R26, R24, 0x1, -R27 ;  /* 0x00000001181a7824 */ /* 0x000fc800078e0a1b */
[----:B------:R-:W3:Y:S01]  /*1230*/  I2F.F16 R19, R19 ;  /* 0x0000001300137306 */ /* 0x000ee20000200c00 */
[----:B0-----:R-:W-:-:S07]  /*1240*/  IMAD.WIDE R6, R7, 0x2, R4 ;  /* 0x0000000207067825 */ /* 0x001fce00078e0204 */
[----:B------:R-:W4:Y:S01]  /*1250*/  I2F.F16 R26, R26 ;  /* 0x0000001a001a7306 */ /* 0x000f220000200c00 */
[----:B------:R-:W-:Y:S01]  /*1260*/  IMAD.WIDE R4, R17, 0x2, R4 ;  /* 0x0000000211047825 */ /* 0x000fe200078e0204 */
[----:B------:R-:W-:Y:S01]  /*1270*/  SHF.R.U32.HI R17, RZ, 0x14, R18 ;  /* 0x00000014ff117819 */ /* 0x000fe20000011612 */
[----:B------:R0:W2:Y:S03]  /*1280*/  LDG.E.U16.CONSTANT R6, desc[UR4][R6.64] ;  /* 0x0000000406067981 */ /* 0x0000a6000c1e9500 */
[----:B------:R-:W-:Y:S01]  /*1290*/  LOP3.LUT R24, R17, 0xf, RZ, 0xc0, !PT ;  /* 0x0000000f11187812 */ /* 0x000fe200078ec0ff */
[----:B---3--:R-:W-:Y:S01]  /*12a0*/  HFMA2 R19, R25.H0_H0, R19.H0_H0, R20.H0_H0 ;  /* 0x2000001319137231 */ /* 0x008fe20000040814 */
[--C-:B------:R-:W-:Y:S01]  /*12b0*/  SHF.R.U32.HI R20, RZ, 0x18, R16.reuse ;  /* 0x00000018ff147819 */ /* 0x100fe20000011610 */
[----:B------:R-:W3:Y:S01]  /*12c0*/  LDG.E.U16.CONSTANT R25, desc[UR4][R2.64+0x6] ;  /* 0x0000060402197981 */ /* 0x000ee2000c1e9500 */
[----:B0-----:R-:W-:Y:S01]  /*12d0*/  SHF.R.U32.HI R7, RZ, 0x14, R16 ;  /* 0x00000014ff077819 */ /* 0x001fe20000011610 */
[----:B----4-:R-:W-:-:S02]  /*12e0*/  HFMA2 R21, R21.H0_H0, R26.H0_H0, R22.H0_H0 ;  /* 0x2000001a15157231 */ /* 0x010fc40000040816 */
[--C-:B------:R-:W-:Y:S01]  /*12f0*/  IMAD.IADD R17, R24, 0x1, -R27.reuse ;  /* 0x0000000118117824 */ /* 0x100fe200078e0a1b */
[----:B------:R-:W4:Y:S01]  /*1300*/  LDG.E.U16.CONSTANT R26, desc[UR4][R2.64+0x2] ;  /* 0x00000204021a7981 */ /* 0x000f22000c1e9500 */
[----:B------:R-:W-:Y:S01]  /*1310*/  IMAD.IADD R24, R28, 0x1, -R27 ;  /* 0x000000011c187824 */ /* 0x000fe200078e0a1b */
[----:B------:R-:W-:Y:S02]  /*1320*/  LOP3.LUT R22, R7, 0xf, RZ, 0xc0, !PT ;  /* 0x0000000f07167812 */ /* 0x000fe400078ec0ff */
[----:B------:R-:W-:Y:S01]  /*1330*/  LOP3.LUT R28, R20, 0xf, RZ, 0xc0, !PT ;  /* 0x0000000f141c7812 */ /* 0x000fe200078ec0ff */
[----:B------:R-:W5:Y:S01]  /*1340*/  LDG.E.U16.CONSTANT R7, desc[UR4][R2.64+0x4] ;  /* 0x0000040402077981 */ /* 0x000f62000c1e9500 */
[----:B------:R-:W-:-:S03]  /*1350*/  LEA.HI R18, R18, -R27, RZ, 0x4 ;  /* 0x8000001b12127211 */ /* 0x000fc600078f20ff */
[----:B------:R-:W2:Y:S01]  /*1360*/  LDG.E.U16.CONSTANT R20, desc[UR4][R2.64+0x12] ;  /* 0x0000120402147981 */ /* 0x000ea2000c1e9500 */
[----:B------:R-:W-:-:S03]  /*1370*/  LEA.HI R16, R16, -R23, RZ, 0x4 ;  /* 0x8000001710107211 */ /* 0x000fc600078f20ff */
[----:B------:R-:W3:Y:S04]  /*1380*/  LDG.E.U16.CONSTANT R27, desc[UR4][R2.64+0x14] ;  /* 0x00001404021b7981 */ /* 0x000ee8000c1e9500 */
[----:B------:R0:W3:Y:S02]  /*1390*/  LDG.E.U16.CONSTANT R5, desc[UR4][R4.64] ;  /* 0x0000000404057981 */ /* 0x0000e4000c1e9500 */
[--C-:B0-----:R-:W-:Y:S02]  /*13a0*/  IMAD.IADD R4, R22, 0x1, -R23.reuse ;  /* 0x0000000116047824 */ /* 0x101fe400078e0a17 */
[----:B------:R-:W-:Y:S02]  /*13b0*/  IMAD.IADD R22, R28, 0x1, -R23 ;  /* 0x000000011c167824 */ /* 0x000fe400078e0a17 */
[----:B------:R-:W3:Y:S01]  /*13c0*/  LDG.E.U16.CONSTANT R23, desc[UR4][R2.64+0x16] ;  /* 0x0000160402177981 */ /* 0x000ee2000c1e9500 */
[----:B------:R-:W4:Y:S08]  /*13d0*/  I2F.F16 R17, R17 ;  /* 0x0000001100117306 */ /* 0x000f300000200c00 */
[----:B------:R-:W5:Y:S08]  /*13e0*/  I2F.F16 R24, R24 ;  /* 0x0000001800187306 */ /* 0x000f700000200c00 */
[----:B------:R-:W2:Y:S01]  /*13f0*/  I2F.F16 R4, R4 ;  /* 0x0000000400047306 */ /* 0x000ea20000200c00 */
[----:B------:R-:W-:-:S07]  /*1400*/  IADD3 R14, R14, 0x10, RZ ;  /* 0x000000100e0e7810 */ /* 0x000fce0007ffe0ff */
[----:B------:R-:W3:Y:S08]  /*1410*/  I2F.F16 R18, R18 ;  /* 0x0000001200127306 */ /* 0x000ef00000200c00 */
[----:B------:R-:W0:Y:S01]  /*1420*/  I2F.F16 R22, R22 ;  /* 0x0000001600167306 */ /* 0x000e220000200c00 */
[----:B------:R-:W-:-:S07]  /*1430*/  ISETP.GE.AND P0, PT, R14, R10, PT ;  /* 0x0000000a0e00720c */ /* 0x000fce0003f06270 */
[----:B------:R-:W1:Y:S01]  /*1440*/  I2F.F16 R16, R16 ;  /* 0x0000001000107306 */ /* 0x000e620000200c00 */
[----:B----4-:R-:W-:-:S04]  /*1450*/  HFMA2 R21, R26.H0_H0, R17.H0_H0, R21.H0_H0 ;  /* 0x200000111a157231 */ /* 0x010fc80000040815 */
[----:B-----5:R-:W-:Y:S02]  /*1460*/  HFMA2 R7, R7.H0_H0, R24.H0_H0, R21.H0_H0 ;  /* 0x2000001807077231 */ /* 0x020fe40000040815 */
[----:B--2---:R-:W-:Y:S02]  /*1470*/  HFMA2 R19, R20.H0_H0, R4.H0_H0, R19.H0_H0 ;  /* 0x2000000414137231 */ /* 0x004fe40000040813 */
[----:B---3--:R-:W-:Y:S02]  /*1480*/  HFMA2 R7, R25.H0_H0, R18.H0_H0, R7.H0_H0 ;  /* 0x2000001219077231 */ /* 0x008fe40000040807 */
[----:B0-----:R-:W-:Y:S01]  /*1490*/  HFMA2 R19, R27.H0_H0, R22.H0_H0, R19.H0_H0 ;  /* 0x200000161b137231 */ /* 0x001fe20000040813 */
[----:B------:R-:W-:Y:S01]  /*14a0*/  IADD3 R21, P1, R2, 0x20, RZ ;  /* 0x0000002002157810 */ /* 0x000fe20007f3e0ff */
[----:B------:R-:W-:-:S04]  /*14b0*/  HFMA2 R6, R6.H0_H0, R7.H0_H0, R15.H0_H0 ;  /* 0x2000000706067231 */ /* 0x000fc8000004080f */
[----:B------:R-:W-:Y:S02]  /*14c0*/  IMAD.X R22, RZ, RZ, R3, P1 ;  /* 0x000000ffff167224 */ /* 0x000fe400008e0603 */
[----:B-1----:R-:W-:-:S04]  /*14d0*/  HFMA2 R19, R23.H0_H0, R16.H0_H0, R19.H0_H0 ;  /* 0x2000001017137231 */ /* 0x002fc80000040813 */
[----:B------:R-:W-:Y:S01]  /*14e0*/  HFMA2 R15, R5.H0_H0, R19.H0_H0, R6.H0_H0 ;  /* 0x20000013050f7231 */ /* 0x000fe20000040806 */
[----:B------:R-:W-:Y:S06]  /*14f0*/  @!P0 BRA `(.L_x_27) ;  /* 0xfffffff400348947 */ /* 0x000fec000383ffff */
.L_x_25:
[----:B------:R-:W0:Y:S01]  /*1500*/  LDC.64 R2, c[0x0][0x220] ;  /* 0x00008800ff027b82 */ /* 0x000e220000000a00 */
[----:B------:R-:W-:Y:S02]  /*1510*/  ULDC UR6, c[0x0][0x240] ;  /* 0x0000900000067ab9 */ /* 0x000fe40000000800 */
        /* <DEDUP_REMOVED lines=9> */
.L_x_28:
[----:B-----5:R-:W-:-:S05]  /*15b0*/  HADD2 R6, R7, R15.H0_H0 ;  /* 0x2000000f07067230 */ /* 0x020fca0000000000 */
[----:B------:R-:W-:-:S05]  /*15c0*/  PRMT R9, R7, R0, R6 ;  /* 0x0000000007097216 */ /* 0x000fca0000000006 */
[----:B------:R-:W2:Y:S02]  /*15d0*/  ATOM.E.CAS.STRONG.GPU PT, R6, [R2], R7, R9 ;  /* 0x000000070206738b */ /* 0x000ea400001ee109 */
[----:B--2---:R-:W-:Y:S01]  /*15e0*/  ISETP.NE.U32.AND P0, PT, R6, R7, PT ;  /* 0x000000070600720c */ /* 0x004fe20003f05070 */
[----:B------:R-:W-:-:S12]  /*15f0*/  IMAD.MOV.U32 R7, RZ, RZ, R6 ;  /* 0x000000ffff077224 */ /* 0x000fd800078e0006 */
[----:B------:R-:W-:Y:S05]  /*1600*/  @P0 BRA `(.L_x_28) ;  /* 0xfffffffc00e80947 */ /* 0x000fea000383ffff */
[----:B------:R-:W-:Y:S05]  /*1610*/  EXIT ;  /* 0x000000000000794d */ /* 0x000fea0003800000 */
.L_x_29:
        /* <DEDUP_REMOVED lines=14> */
.L_x_52:


//--------------------- .text._Z16q4_matmul_kernelILb0ELb0ELb1EEvPK6__halfPKjPS0_S2_S4_iiiiiS4_b --------------------------
	.section	.text._Z16q4_matmul_kernelILb0ELb0ELb1EEvPK6__halfPKjPS0_S2_S4_iiiiiS4_b,"ax",@progbits
	.align	128
        .global         _Z16q4_matmul_kernelILb0ELb0ELb1EEvPK6__halfPKjPS0_S2_S4_iiiiiS4_b
        .type           _Z16q4_matmul_kernelILb0ELb0ELb1EEvPK6__halfPKjPS0_S2_S4_iiiiiS4_b,@function
        .size           _Z16q4_matmul_kernelILb0ELb0ELb1EEvPK6__halfPKjPS0_S2_S4_iiiiiS4_b,(.L_x_53 - _Z16q4_matmul_kernelILb0ELb0ELb1EEvPK6__halfPKjPS0_S2_S4_iiiiiS4_b)
        .other          _Z16q4_matmul_kernelILb0ELb0ELb1EEvPK6__halfPKjPS0_S2_S4_iiiiiS4_b,@"STO_CUDA_ENTRY STV_DEFAULT"
_Z16q4_matmul_kernelILb0ELb0ELb1EEvPK6__halfPKjPS0_S2_S4_iiiiiS4_b:
.text._Z16q4_matmul_kernelILb0ELb0ELb1EEvPK6__halfPKjPS0_S2_S4_iiiiiS4_b:
[----:B------:R-:W-:Y:S01]  /*0000*/  LDC R1, c[0x0][0x28] ;  /* 0x00000a00ff017b82 */ /* 0x000fe20000000800 */
[----:B------:R-:W0:Y:S01]  /*0010*/  S2R R3, SR_TID.X ;  /* 0x0000000000037919 */ /* 0x000e220000002100 */
[----:B------:R-:W-:-:S06]  /*0020*/  ULDC.U8 UR4, c[0x0][0x258] ;  /* 0x0000960000047ab9 */ /* 0x000fcc0000000000 */
[----:B------:R-:W1:Y:S01]  /*0030*/  LDC R5, c[0x0][0x23c] ;  /* 0x00008f00ff057b82 */ /* 0x000e620000000800 */
[----:B------:R-:W-:Y:S01]  /*0040*/  UPRMT UR4, UR4, 0x8880, URZ ;  /* 0x0000888004047896 */ /* 0x000fe2000800003f */
[----:B------:R-:W0:Y:S01]  /*0050*/  S2R R0, SR_CTAID.Z ;  /* 0x0000000000007919 */ /* 0x000e220000002700 */
[----:B------:R-:W-:Y:S01]  /*0060*/  ULDC UR5, c[0x0][0x248] ;  /* 0x0000920000057ab9 */ /* 0x000fe20000000800 */
[----:B------:R-:W2:Y:S04]  /*0070*/  S2R R2, SR_CTAID.X ;  /* 0x0000000000027919 */ /* 0x000ea80000002500 */
        /* <DEDUP_REMOVED lines=20> */
[----:B------:R-:W-:Y:S01]  /*01c0*/  PRMT R7, RZ, 0x7610, R7 ;  /* 0x00007610ff077816 */ /* 0x000fe20000000007 */
[----:B------:R-:W-:Y:S06]  /*01d0*/  @!P0 BAR.SYNC.DEFER_BLOCKING 0x0 ;  /* 0x0000000000008b1d */ /* 0x000fec0000010000 */
[----:B------:R-:W-:Y:S05]  /*01e0*/  @!P1 BRA `(.L_x_30) ;  /* 0x0000000800789947 */ /* 0x000fea0003800000 */
[----:B0-----:R-:W0:Y:S01]  /*01f0*/  LDC R10, c[0x0][0x244] ;  /* 0x00009100ff0a7b82 */ /* 0x001e220000000800 */
[----:B------:R-:W-:Y:S01]  /*0200*/  SHF.R.S32.HI R11, RZ, 0x1f, R8 ;  /* 0x0000001fff0b7819 */ /* 0x000fe20000011408 */
[----:B------:R-:W-:Y:S01]  /*0210*/  IMAD R5, R3, R5, RZ ;  /* 0x0000000503057224 */ /* 0x000fe200078e02ff */
[----:B------:R-:W-:Y:S01]  /*0220*/  ULDC UR8, c[0x0][0x240] ;  /* 0x0000900000087ab9 */ /* 0x000fe20000000800 */
[----:B------:R-:W-:Y:S01]  /*0230*/  ULDC.64 UR6, c[0x0][0x210] ;  /* 0x0000840000067ab9 */ /* 0x000fe20000000a00 */
[----:B------:R-:W-:Y:S01]  /*0240*/  LEA.HI R11, R11, R8, RZ, 0x3 ;  /* 0x000000080b0b7211 */ /* 0x000fe200078f18ff */
[----:B------:R-:W-:Y:S02]  /*0250*/  IMAD.MOV.U32 R8, RZ, RZ, RZ ;  /* 0x000000ffff087224 */ /* 0x000fe400078e00ff */
[----:B------:R-:W1:Y:S01]  /*0260*/  LDC.64 R6, c[0x0][0x250] ;  /* 0x00009400ff067b82 */ /* 0x000e620000000a00 */
[----:B0-----:R-:W-:-:S04]  /*0270*/  IABS R4, R10 ;  /* 0x0000000a00047213 */ /* 0x001fc80000000000 */
[----:B------:R-:W0:Y:S01]  /*0280*/  I2F.RP R14, R4 ;  /* 0x00000004000e7306 */ /* 0x000e220000209400 */
[----:B-1----:R-:W-:-:S07]  /*0290*/  IMAD.WIDE R6, R0, 0x4, R6 ;  /* 0x0000000400067825 */ /* 0x002fce00078e0206 */
[----:B0-----:R-:W0:Y:S02]  /*02a0*/  MUFU.RCP R14, R14 ;  /* 0x0000000e000e7308 */ /* 0x001e240000001000 */
[----:B0-----:R-:W-:Y:S01]  /*02b0*/  VIADD R9, R14, 0xffffffe ;  /* 0x0ffffffe0e097836 */ /* 0x001fe20000000000 */
[----:B------:R-:W-:-:S05]  /*02c0*/  IADD3 R14, P0, R6, 0x10, RZ ;  /* 0x00000010060e7810 */ /* 0x000fca0007f1e0ff */
[----:B------:R-:W0:Y:S01]  /*02d0*/  F2I.FTZ.U32.TRUNC.NTZ R9, R9 ;  /* 0x0000000900097305 */ /* 0x000e22000021f000 */
[--C-:B------:R-:W-:Y:S01]  /*02e0*/  IMAD.X R19, RZ, RZ, R7.reuse, P0 ;  /* 0x000000ffff137224 */ /* 0x100fe200000e0607 */
[----:B------:R-:W-:Y:S02]  /*02f0*/  ISETP.NE.AND P0, PT, R10, RZ, PT ;  /* 0x000000ff0a00720c */ /* 0x000fe40003f05270 */
[----:B------:R-:W-:Y:S02]  /*0300*/  PRMT R7, RZ, 0x7610, R7 ;  /* 0x00007610ff077816 */ /* 0x000fe40000000007 */
[----:B------:R-:W-:Y:S01]  /*0310*/  LOP3.LUT R10, RZ, R10, RZ, 0x33, !PT ;  /* 0x0000000aff0a7212 */ /* 0x000fe200078e33ff */
[----:B0-----:R-:W-:-:S04]  /*0320*/  IMAD.MOV R15, RZ, RZ, -R9 ;  /* 0x000000ffff0f7224 */ /* 0x001fc800078e0a09 */
[----:B------:R-:W-:Y:S01]  /*0330*/  IMAD R3, R15, R4, RZ ;  /* 0x000000040f037224 */ /* 0x000fe200078e02ff */
[----:B------:R-:W-:-:S03]  /*0340*/  LOP3.LUT R15, R11, 0xfffffff8, RZ, 0xc0, !PT ;  /* 0xfffffff80b0f7812 */ /* 0x000fc600078ec0ff */
[----:B------:R-:W-:Y:S01]  /*0350*/  IMAD.HI.U32 R6, R9, R3, R8 ;  /* 0x0000000309067227 */ /* 0x000fe200078e0008 */
[----:B------:R-:W-:Y:S02]  /*0360*/  SHF.R.S32.HI R3, RZ, 0x1f, R2 ;  /* 0x0000001fff037819 */ /* 0x000fe40000011402 */
[----:B------:R-:W-:Y:S01]  /*0370*/  SHF.R.S32.HI R9, RZ, 0x1f, R5 ;  /* 0x0000001fff097819 */ /* 0x000fe20000011405 */
[----:B------:R-:W-:Y:S01]  /*0380*/  IMAD.SHL.U32 R8, R2, 0x4, RZ ;  /* 0x0000000402087824 */ /* 0x000fe200078e00ff */
[----:B------:R-:W-:-:S04]  /*0390*/  LEA.HI R3, R3, R2, RZ, 0x3 ;  /* 0x0000000203037211 */ /* 0x000fc800078f18ff */
[----:B------:R-:W-:Y:S01]  /*03a0*/  SHF.R.S32.HI R11, RZ, 0x3, R3 ;  /* 0x00000003ff0b7819 */ /* 0x000fe20000011403 */
[----:B------:R-:W-:Y:S01]  /*03b0*/  IMAD.IADD R3, R0, 0x1, R15 ;  /* 0x0000000100037824 */ /* 0x000fe200078e020f */
[----:B------:R-:W-:-:S07]  /*03c0*/  LOP3.LUT R8, R8, 0x1c, RZ, 0xc0, !PT ;  /* 0x0000001c08087812 */ /* 0x000fce00078ec0ff */
.L_x_31:
[----:B------:R-:W-:Y:S02]  /*03d0*/  IMAD.MOV.U32 R15, RZ, RZ, R19 ;  /* 0x000000ffff0f7224 */ /* 0x000fe400078e0013 */
[----:B------:R-:W0:Y:S01]  /*03e0*/  LDC R19, c[0x0][0x244] ;  /* 0x00009100ff137b82 */ /* 0x000e220000000800 */
[----:B------:R-:W-:Y:S02]  /*03f0*/  IABS R17, R0 ;  /* 0x0000000000117213 */ /* 0x000fe40000000000 */
[----:B------:R-:W2:Y:S03]  /*0400*/  LDG.E.CONSTANT R28, desc[UR4][R14.64+-0x10] ;  /* 0xfffff0040e1c7981 */ /* 0x000ea6000c1e9900 */
[----:B------:R-:W-:Y:S01]  /*0410*/  IMAD.HI.U32 R16, R6, R17, RZ ;  /* 0x0000001106107227 */ /* 0x000fe200078e00ff */
[----:B------:R-:W3:Y:S03]  /*0420*/  LDG.E.CONSTANT R20, desc[UR4][R14.64+-0xc] ;  /* 0xfffff4040e147981 */ /* 0x000ee6000c1e9900 */
[----:B------:R-:W-:Y:S01]  /*0430*/  IMAD.MOV R18, RZ, RZ, -R16 ;  /* 0x000000ffff127224 */ /* 0x000fe200078e0a10 */
[----:B------:R-:W4:Y:S01]  /*0440*/  LDG.E.CONSTANT R24, desc[UR4][R14.64+-0x8] ;  /* 0xfffff8040e187981 */ /* 0x000f22000c1e9900 */
[----:B0-----:R-:W-:-:S05]  /*0450*/  IABS R22, R19 ;  /* 0x0000001300167213 */ /* 0x001fca0000000000 */
[----:B------:R-:W-:-:S05]  /*0460*/  IMAD R17, R22, R18, R17 ;  /* 0x0000001216117224 */ /* 0x000fca00078e0211 */
[----:B------:R-:W-:-:S13]  /*0470*/  ISETP.GT.U32.AND P2, PT, R4, R17, PT ;  /* 0x000000110400720c */ /* 0x000fda0003f44070 */
[----:B------:R-:W-:Y:S02]  /*0480*/  @!P2 IMAD.IADD R17, R17, 0x1, -R22 ;  /* 0x000000011111a824 */ /* 0x000fe400078e0a16 */
[----:B------:R-:W-:Y:S01]  /*0490*/  @!P2 VIADD R16, R16, 0x1 ;  /* 0x000000011010a836 */ /* 0x000fe20000000000 */
[----:B------:R-:W5:Y:S02]  /*04a0*/  LDG.E.CONSTANT R22, desc[UR4][R14.64+-0x4] ;  /* 0xfffffc040e167981 */ /* 0x000f64000c1e9900 */
[----:B------:R-:W-:Y:S02]  /*04b0*/  ISETP.GE.U32.AND P1, PT, R17, R4, PT ;  /* 0x000000041100720c */ /* 0x000fe40003f26070 */
[----:B------:R-:W-:Y:S02]  /*04c0*/  LOP3.LUT R17, R0, R19, RZ, 0x3c, !PT ;  /* 0x0000001300117212 */ /* 0x000fe400078e3cff */
[----:B------:R-:W0:Y:S02]  /*04d0*/  LDC.64 R18, c[0x0][0x230] ;  /* 0x00008c00ff127b82 */ /* 0x000e240000000a00 */
[----:B------:R-:W-:-:S07]  /*04e0*/  ISETP.GE.AND P3, PT, R17, RZ, PT ;  /* 0x000000ff1100720c */ /* 0x000fce0003f66270 */
[----:B------:R-:W-:-:S06]  /*04f0*/  @P1 VIADD R16, R16, 0x1 ;  /* 0x0000000110101836 */ /* 0x000fcc0000000000 */
[----:B------:R-:W-:-:S05]  /*0500*/  @!P3 IMAD.MOV R16, RZ, RZ, -R16 ;  /* 0x000000ffff10b224 */ /* 0x000fca00078e0a10 */
[----:B------:R-:W-:Y:S02]  /*0510*/  SEL R21, R10, R16, !P0 ;  /* 0x000000100a157207 */ /* 0x000fe40004000000 */
[----:B------:R-:W1:Y:S03]  /*0520*/  LDC.64 R16, c[0x0][0x218] ;  /* 0x00008600ff107b82 */ /* 0x000e660000000a00 */
[----:B------:R-:W-:Y:S01]  /*0530*/  IMAD R21, R21, UR8, RZ ;  /* 0x0000000815157c24 */ /* 0x000fe2000f8e02ff */
[----:B------:R-:W-:-:S04]  /*0540*/  SHF.R.S32.HI R23, RZ, 0x1f, R0 ;  /* 0x0000001fff177819 */ /* 0x000fc80000011400 */
[----:B------:R-:W-:-:S04]  /*0550*/  SHF.R.S32.HI R26, RZ, 0x1f, R21 ;  /* 0x0000001fff1a7819 */ /* 0x000fc80000011415 */
[----:B------:R-:W-:Y:S02]  /*0560*/  LEA.HI R26, R26, R21, RZ, 0x3 ;  /* 0x000000151a1a7211 */ /* 0x000fe400078f18ff */
[----:B------:R-:W-:Y:S02]  /*0570*/  LEA.HI R25, R23, R0, RZ, 0x3 ;  /* 0x0000000017197211 */ /* 0x000fe400078f18ff */
[----:B------:R-:W-:Y:S02]  /*0580*/  LEA.HI.SX32 R23, R26, R11, 0x1d ;  /* 0x0000000b1a177211 */ /* 0x000fe400078feaff */
[----:B------:R-:W-:-:S03]  /*0590*/  SHF.R.S32.HI R25, RZ, 0x3, R25 ;  /* 0x00000003ff197819 */ /* 0x000fc60000011419 */
[----:B0-----:R-:W-:-:S04]  /*05a0*/  IMAD.WIDE R18, R23, 0x4, R18 ;  /* 0x0000000417127825 */ /* 0x001fc800078e0212 */
[----:B------:R-:W-:Y:S02]  /*05b0*/  IMAD R25, R25, UR8, R2 ;  /* 0x0000000819197c24 */ /* 0x000fe4000f8e0202 */
[----:B------:R4:W5:Y:S02]  /*05c0*/  LDG.E.CONSTANT R19, desc[UR4][R18.64] ;  /* 0x0000000412137981 */ /* 0x000964000c1e9900 */
[----:B-1----:R-:W-:-:S06]  /*05d0*/  IMAD.WIDE R26, R25, 0x4, R16 ;  /* 0x00000004191a7825 */ /* 0x002fcc00078e0210 */
[----:B------:R-:W5:Y:S04]  /*05e0*/  LDG.E.CONSTANT R27, desc[UR4][R26.64] ;  /* 0x000000041a1b7981 */ /* 0x000f68000c1e9900 */
[----:B------:R-:W5:Y:S01]  /*05f0*/  LDG.E.CONSTANT R26, desc[UR4][R14.64] ;  /* 0x000000040e1a7981 */ /* 0x000f62000c1e9900 */
[----:B--2---:R-:W-:-:S05]  /*0600*/  IADD3 R28, P1, R5, R28, RZ ;  /* 0x0000001c051c7210 */ /* 0x004fca0007f3e0ff */
[----:B------:R-:W-:Y:S01]  /*0610*/  IMAD.X R17, RZ, RZ, R9, P1 ;  /* 0x000000ffff117224 */ /* 0x000fe200008e0609 */
[----:B------:R-:W-:-:S04]  /*0620*/  LEA R16, P1, R28, UR6, 0x1 ;  /* 0x000000061c107c11 */ /* 0x000fc8000f8208ff */
[----:B------:R-:W-:Y:S02]  /*0630*/  LEA.HI.X R17, R28, UR7, R17, 0x1, P1 ;  /* 0x000000071c117c11 */ /* 0x000fe400088f0c11 */
[----:B---3--:R-:W-:-:S03]  /*0640*/  IADD3 R20, P1, R5, R20, RZ ;  /* 0x0000001405147210 */ /* 0x008fc60007f3e0ff */
[----:B------:R0:W2:Y:S02]  /*0650*/  LDG.E.U16.CONSTANT R16, desc[UR4][R16.64] ;  /* 0x0000000410107981 */ /* 0x0000a4000c1e9500 */
[----:B------:R-:W-:Y:S01]  /*0660*/  IMAD.X R23, RZ, RZ, R9, P1 ;  /* 0x000000ffff177224 */ /* 0x000fe200008e0609 */
[----:B------:R-:W-:-:S04]  /*0670*/  LEA R28, P1, R20, UR6, 0x1 ;  /* 0x00000006141c7c11 */ /* 0x000fc8000f8208ff */
[----:B------:R-:W-:-:S05]  /*0680*/  LEA.HI.X R29, R20, UR7, R23, 0x1, P1 ;  /* 0x00000007141d7c11 */ /* 0x000fca00088f0c17 */
[----:B------:R-:W3:Y:S01]  /*0690*/  LDG.E.U16.CONSTANT R23, desc[UR4][R28.64] ;  /* 0x000000041c177981 */ /* 0x000ee2000c1e9500 */
[----:B----4-:R-:W-:-:S05]  /*06a0*/  IADD3 R18, P1, R5, R24, RZ ;  /* 0x0000001805127210 */ /* 0x010fca0007f3e0ff */
[----:B------:R-:W-:Y:S01]  /*06b0*/  IMAD.X R25, RZ, RZ, R9, P1 ;  /* 0x000000ffff197224 */ /* 0x000fe200008e0609 */
[C---:B------:R-:W-:Y:S01]  /*06c0*/  LEA R24, P1, R18.reuse, UR6, 0x1 ;  /* 0x0000000612187c11 */ /* 0x040fe2000f8208ff */
[----:B------:R-:W4:Y:S03]  /*06d0*/  LDG.E.CONSTANT R28, desc[UR4][R14.64+0xc] ;  /* 0x00000c040e1c7981 */ /* 0x000f26000c1e9900 */
[----:B------:R-:W-:-:S05]  /*06e0*/  LEA.HI.X R25, R18, UR7, R25, 0x1, P1 ;  /* 0x0000000712197c11 */ /* 0x000fca00088f0c19 */
[----:B------:R1:W4:Y:S01]  /*06f0*/  LDG.E.U16.CONSTANT R20, desc[UR4][R24.64] ;  /* 0x0000000418147981 */ /* 0x000322000c1e9500 */
[----:B-----5:R-:W-:-:S05]  /*0700*/  IADD3 R22, P1, R5, R22, RZ ;  /* 0x0000001605167210 */ /* 0x020fca0007f3e0ff */
[----:B0-----:R-:W-:Y:S01]  /*0710*/  IMAD.X R17, RZ, RZ, R9, P1 ;  /* 0x000000ffff117224 */ /* 0x001fe200008e0609 */
[----:B-1----:R-:W-:-:S04]  /*0720*/  LEA R24, P1, R22, UR6, 0x1 ;  /* 0x0000000616187c11 */ /* 0x002fc8000f8208ff */
[----:B------:R-:W-:-:S05]  /*0730*/  LEA.HI.X R25, R22, UR7, R17, 0x1, P1 ;  /* 0x0000000716197c11 */ /* 0x000fca00088f0c11 */
[----:B------:R0:W5:Y:S01]  /*0740*/  LDG.E.U16.CONSTANT R22, desc[UR4][R24.64] ;  /* 0x0000000418167981 */ /* 0x000162000c1e9500 */
[----:B------:R-:W-:-:S05]  /*0750*/  SHF.R.U32.HI R19, RZ, R8, R19 ;  /* 0x00000008ff137219 */ /* 0x000fca0000011613 */
[----:B------:R-:W-:Y:S01]  /*0760*/  VIADD R19, R19, 0x1 ;  /* 0x0000000113137836 */ /* 0x000fe20000000000 */
[----:B------:R-:W-:-:S04]  /*0770*/  LOP3.LUT R18, R27, 0xf, RZ, 0xc0, !PT ;  /* 0x0000000f1b127812 */ /* 0x000fc800078ec0ff */
[----:B------:R-:W-:Y:S02]  /*0780*/  LOP3.LUT R29, R19, 0xf, RZ, 0xc0, !PT ;  /* 0x0000000f131d7812 */ /* 0x000fe400078ec0ff */
[----:B------:R-:W5:Y:S03]  /*0790*/  LDG.E.CONSTANT R19, desc[UR4][R14.64+0x4] ;  /* 0x000004040e137981 */ /* 0x000f66000c1e9900 */
[----:B------:R-:W-:Y:S02]  /*07a0*/  IMAD.IADD R17, R18, 0x1, -R29 ;  /* 0x0000000112117824 */ /* 0x000fe400078e0a1d */
[----:B------:R-:W5:Y:S01]  /*07b0*/  LDG.E.CONSTANT R18, desc[UR4][R14.64+0x8] ;  /* 0x000008040e127981 */ /* 0x000f62000c1e9900 */
[----:B0-----:R-:W-:-:S04]  /*07c0*/  SHF.R.U32.HI R24, RZ, 0x4, R27 ;  /* 0x00000004ff187819 */ /* 0x001fc8000001161b */
[----:B------:R-:W-:Y:S01]  /*07d0*/  LOP3.LUT R24, R24, 0xf, RZ, 0xc0, !PT ;  /* 0x0000000f18187812 */ /* 0x000fe200078ec0ff */
[----:B------:R-:W2:Y:S04]  /*07e0*/  I2F.F16 R17, R17 ;  /* 0x0000001100117306 */ /* 0x000ea80000200c00 */
[----:B------:R-:W-:-:S06]  /*07f0*/  IMAD.IADD R24, R24, 0x1, -R29 ;  /* 0x0000000118187824 */ /* 0x000fcc00078e0a1d */
[----:B------:R-:W3:Y:S01]  /*0800*/  I2F.F16 R24, R24 ;  /* 0x0000001800187306 */ /* 0x000ee20000200c00 */
[----:B------:R-:W-:Y:S01]  /*0810*/  IMAD.IADD R21, R2, 0x1, R21 ;  /* 0x0000000102157824 */ /* 0x000fe200078e0215 */
[----:B------:R-:W-:Y:S01]  /*0820*/  IADD3 R26, P1, R5, R26, RZ ;  /* 0x0000001a051a7210 */ /* 0x000fe20007f3e0ff */
[----:B--2---:R-:W-:-:S04]  /*0830*/  HMUL2 R16, R16.H0_H0, R17.H0_H0 ;  /* 0x2000001110107232 */ /* 0x004fc80000000800 */
[----:B---3--:R-:W-:Y:S01]  /*0840*/  HFMA2 R25, R23.H0_H0, R24.H0_H0, R16.H0_H0 ;  /* 0x2000001817197231 */ /* 0x008fe20000040810 */
[----:B------:R-:W-:-:S04]  /*0850*/  SHF.R.U32.HI R16, RZ, 0x8, R27 ;  /* 0x00000008ff107819 */ /* 0x000fc8000001161b */
[----:B------:R-:W-:-:S05]  /*0860*/  LOP3.LUT R16, R16, 0xf, RZ, 0xc0, !PT ;  /* 0x0000000f10107812 */ /* 0x000fca00078ec0ff */
[----:B------:R-:W-:-:S06]  /*0870*/  IMAD.IADD R23, R16, 0x1, -R29 ;  /* 0x0000000110177824 */ /* 0x000fcc00078e0a1d */
[----:B------:R-:W4:Y:S01]  /*0880*/  I2F.F16 R23, R23 ;  /* 0x0000001700177306 */ /* 0x000f220000200c00 */
[----:B------:R-:W-:-:S04]  /*0890*/  SHF.R.U32.HI R16, RZ, 0xc, R27 ;  /* 0x0000000cff107819 */ /* 0x000fc8000001161b */
[----:B------:R-:W-:Y:S01]  /*08a0*/  LOP3.LUT R16, R16, 0xf, RZ, 0xc0, !PT ;  /* 0x0000000f10107812 */ /* 0x000fe200078ec0ff */
[----:B----4-:R-:W-:-:S04]  /*08b0*/  HFMA2 R20, R20.H0_H0, R23.H0_H0, R25.H0_H0 ;  /* 0x2000001714147231 */ /* 0x010fc80000040819 */
[----:B------:R-:W-:Y:S02]  /*08c0*/  IMAD.IADD R25, R16, 0x1, -R29 ;  /* 0x0000000110197824 */ /* 0x000fe400078e0a1d */
[----:B------:R-:W0:Y:S04]  /*08d0*/  LDC.64 R16, c[0x0][0x228] ;  /* 0x00008a00ff107b82 */ /* 0x000e280000000a00 */
[----:B------:R-:W5:Y:S01]  /*08e0*/  I2F.F16 R25, R25 ;  /* 0x0000001900197306 */ /* 0x000f620000200c00 */
[----:B------:R-:W-:Y:S01]  /*08f0*/  SHF.R.U32.HI R24, RZ, 0x10, R27 ;  /* 0x00000010ff187819 */ /* 0x000fe2000001161b */
[----:B-----5:R-:W-:Y:S02]  /*0900*/  HFMA2 R22, R22.H0_H0, R25.H0_H0, R20.H0_H0 ;  /* 0x2000001916167231 */ /* 0x020fe40000040814 */
[----:B0-----:R-:W-:-:S04]  /*0910*/  IMAD.WIDE R16, R21, 0x2, R16 ;  /* 0x0000000215107825 */ /* 0x001fc800078e0210 */
[----:B------:R-:W-:Y:S01]  /*0920*/  IMAD.X R21, RZ, RZ, R9, P1 ;  /* 0x000000ffff157224 */ /* 0x000fe200008e0609 */
[C---:B------:R-:W-:Y:S01]  /*0930*/  LEA R20, P1, R26.reuse, UR6, 0x1 ;  /* 0x000000061a147c11 */ /* 0x040fe2000f8208ff */
[----:B------:R0:W2:Y:S01]  /*0940*/  LDG.E.U16.CONSTANT R23, desc[UR4][R16.64] ;  /* 0x0000000410177981 */ /* 0x0000a2000c1e9500 */
[----:B------:R-:W-:Y:S02]  /*0950*/  SHF.R.U32.HI R25, RZ, 0x18, R27 ;  /* 0x00000018ff197819 */ /* 0x000fe4000001161b */
[----:B------:R-:W-:Y:S02]  /*0960*/  LEA.HI.X R21, R26, UR7, R21, 0x1, P1 ;  /* 0x000000071a157c11 */ /* 0x000fe400088f0c15 */
[----:B------:R-:W-:Y:S02]  /*0970*/  SHF.R.U32.HI R26, RZ, 0x14, R27 ;  /* 0x00000014ff1a7819 */ /* 0x000fe4000001161b */
[----:B------:R-:W-:Y:S02]  /*0980*/  LOP3.LUT R24, R24, 0xf, RZ, 0xc0, !PT ;  /* 0x0000000f18187812 */ /* 0x000fe400078ec0ff */
[----:B------:R-:W-:-:S02]  /*0990*/  LOP3.LUT R26, R26, 0xf, RZ, 0xc0, !PT ;  /* 0x0000000f1a1a7812 */ /* 0x000fc400078ec0ff */
[----:B0-----:R-:W-:Y:S01]  /*09a0*/  LOP3.LUT R16, R25, 0xf, RZ, 0xc0, !PT ;  /* 0x0000000f19107812 */ /* 0x001fe200078ec0ff */
[--C-:B------:R-:W-:Y:S01]  /*09b0*/  IMAD.IADD R24, R24, 0x1, -R29.reuse ;  /* 0x0000000118187824 */ /* 0x100fe200078e0a1d */
[----:B------:R-:W-:Y:S01]  /*09c0*/  LEA.HI R27, R27, -R29, RZ, 0x4 ;  /* 0x8000001d1b1b7211 */ /* 0x000fe200078f20ff */
[--C-:B------:R-:W-:Y:S02]  /*09d0*/  IMAD.IADD R25, R26, 0x1, -R29.reuse ;  /* 0x000000011a197824 */ /* 0x100fe400078e0a1d */
[----:B------:R-:W-:Y:S02]  /*09e0*/  IMAD.IADD R26, R16, 0x1, -R29 ;  /* 0x00000001101a7824 */ /* 0x000fe400078e0a1d */
[----:B------:R0:W3:Y:S01]  /*09f0*/  LDG.E.U16.CONSTANT R29, desc[UR4][R20.64] ;  /* 0x00000004141d7981 */ /* 0x0000e2000c1e9500 */
[C---:B------:R-:W-:Y:S02]  /*0a00*/  IADD3 R19, P1, R5.reuse, R19, RZ ;  /* 0x0000001305137210 */ /* 0x040fe40007f3e0ff */
[----:B0-----:R-:W-:-:S03]  /*0a10*/  IADD3 R20, P2, R5, R18, RZ ;  /* 0x0000001205147210 */ /* 0x001fc60007f5e0ff */
[----:B------:R-:W-:Y:S01]  /*0a20*/  IMAD.X R18, RZ, RZ, R9, P1 ;  /* 0x000000ffff127224 */ /* 0x000fe200008e0609 */
[----:B------:R-:W-:-:S04]  /*0a30*/  LEA R16, P1, R19, UR6, 0x1 ;  /* 0x0000000613107c11 */ /* 0x000fc8000f8208ff */
[----:B------:R-:W-:Y:S01]  /*0a40*/  LEA.HI.X R17, R19, UR7, R18, 0x1, P1 ;  /* 0x0000000713117c11 */ /* 0x000fe200088f0c12 */
[----:B------:R-:W-:Y:S01]  /*0a50*/  IMAD.X R19, RZ, RZ, R9, P2 ;  /* 0x000000ffff137224 */ /* 0x000fe200010e0609 */
[----:B------:R-:W-:-:S04]  /*0a60*/  LEA R18, P1, R20, UR6, 0x1 ;  /* 0x0000000614127c11 */ /* 0x000fc8000f8208ff */
[----:B------:R-:W-:Y:S01]  /*0a70*/  LEA.HI.X R19, R20, UR7, R19, 0x1, P1 ;  /* 0x0000000714137c11 */ /* 0x000fe200088f0c13 */
[----:B------:R-:W4:Y:S01]  /*0a80*/  LDG.E.U16.CONSTANT R17, desc[UR4][R16.64] ;  /* 0x0000000410117981 */ /* 0x000f22000c1e9500 */
[----:B------:R-:W-:-:S04]  /*0a90*/  IADD3 R28, P1, R5, R28, RZ ;  /* 0x0000001c051c7210 */ /* 0x000fc80007f3e0ff */
[----:B------:R-:W5:Y:S01]  /*0aa0*/  LDG.E.U16.CONSTANT R19, desc[UR4][R18.64] ;  /* 0x0000000412137981 */ /* 0x000f62000c1e9500 */
[----:B------:R-:W-:Y:S01]  /*0ab0*/  IMAD.X R21, RZ, RZ, R9, P1 ;  /* 0x000000ffff157224 */ /* 0x000fe200008e0609 */
[----:B------:R-:W-:-:S04]  /*0ac0*/  LEA R20, P1, R28, UR6, 0x1 ;  /* 0x000000061c147c11 */ /* 0x000fc8000f8208ff */
[----:B------:R-:W-:-:S06]  /*0ad0*/  LEA.HI.X R21, R28, UR7, R21, 0x1, P1 ;  /* 0x000000071c157c11 */ /* 0x000fcc00088f0c15 */
[----:B------:R-:W2:Y:S01]  /*0ae0*/  LDG.E.U16.CONSTANT R21, desc[UR4][R20.64] ;  /* 0x0000000414157981 */ /* 0x000ea2000c1e9500 */
[----:B------:R-:W3:Y:S01]  /*0af0*/  I2F.F16 R24, R24 ;  /* 0x0000001800187306 */ /* 0x000ee20000200c00 */
[----:B------:R-:W-:-:S07]  /*0b00*/  VIADD R0, R0, 0x8 ;  /* 0x0000000800007836 */ /* 0x000fce0000000000 */
[----:B------:R-:W4:Y:S08]  /*0b10*/  I2F.F16 R25, R25 ;  /* 0x0000001900197306 */ /* 0x000f300000200c00 */
[----:B------:R-:W5:Y:S01]  /*0b20*/  I2F.F16 R26, R26 ;  /* 0x0000001a001a7306 */ /* 0x000f620000200c00 */
[----:B------:R-:W-:-:S07]  /*0b30*/  ISETP.GE.AND P1, PT, R0, R3, PT ;  /* 0x000000030000720c */ /* 0x000fce0003f26270 */
[----:B------:R-:W2:Y:S01]  /*0b40*/  I2F.F16 R27, R27 ;  /* 0x0000001b001b7306 */ /* 0x000ea20000200c00 */
[----:B------:R-:W-:Y:S01]  /*0b50*/  IADD3 R14, P2, R14, 0x20, RZ ;  /* 0x000000200e0e7810 */ /* 0x000fe20007f5e0ff */
[----:B---3--:R-:W-:-:S04]  /*0b60*/  HFMA2 R22, R29.H0_H0, R24.H0_H0, R22.H0_H0 ;  /* 0x200000181d167231 */ /* 0x008fc80000040816 */
[----:B----4-:R-:W-:-:S04]  /*0b70*/  HFMA2 R17, R17.H0_H0, R25.H0_H0, R22.H0_H0 ;  /* 0x2000001911117231 */ /* 0x010fc80000040816 */
[----:B-----5:R-:W-:Y:S02]  /*0b80*/  HFMA2 R17, R19.H0_H0, R26.H0_H0, R17.H0_H0 ;  /* 0x2000001a13117231 */ /* 0x020fe40000040811 */
[----:B------:R-:W-:Y:S02]  /*0b90*/  IMAD.X R19, RZ, RZ, R15, P2 ;  /* 0x000000ffff137224 */ /* 0x000fe400010e060f */
[----:B--2---:R-:W-:-:S04]  /*0ba0*/  HFMA2 R17, R21.H0_H0, R27.H0_H0, R17.H0_H0 ;  /* 0x2000001b15117231 */ /* 0x004fc80000040811 */
[----:B------:R-:W-:Y:S01]  /*0bb0*/  HFMA2 R7, R23.H0_H0, R17.H0_H0, R7.H0_H0 ;  /* 0x2000001117077231 */ /* 0x000fe20000040807 */
[----:B------:R-:W-:Y:S06]  /*0bc0*/  @!P1 BRA `(.L_x_31) ;  /* 0xfffffff800009947 */ /* 0x000fec000383ffff */
.L_x_30:
[C---:B------:R-:W-:Y:S01]  /*0bd0*/  LOP3.LUT R2, R12.reuse, 0xfffffffd, RZ, 0xc0, !PT ;  /* 0xfffffffd0c027812 */ /* 0x040fe200078ec0ff */
[----:B------:R-:W-:Y:S01]  /*0be0*/  IMAD.MOV.U32 R3, RZ, RZ, R13 ;  /* 0x000000ffff037224 */ /* 0x000fe200078e000d */
[----:B------:R-:W-:-:S04]  /*0bf0*/  LOP3.LUT R0, R12, 0x2, RZ, 0xc0, !PT ;  /* 0x000000020c007812 */ /* 0x000fc800078ec0ff */
[----:B------:R1:W5:Y:S01]  /*0c00*/  LD.E R5, desc[UR4][R2.64] ;  /* 0x0000000402057980 */ /* 0x000362000c101900 */
[----:B------:R-:W-:Y:S01]  /*0c10*/  ISETP.EQ.U32.AND P0, PT, R0, RZ, PT ;  /* 0x000000ff0000720c */ /* 0x000fe20003f02070 */
[----:B------:R-:W-:-:S05]  /*0c20*/  IMAD.MOV.U32 R0, RZ, RZ, 0x3254 ;  /* 0x00003254ff007424 */ /* 0x000fca00078e00ff */
[----:B------:R-:W-:-:S07]  /*0c30*/  SEL R0, R0, 0x7610, P0 ;  /* 0x0000761000007807 */ /* 0x000fce0000000000 */
.L_x_32:
[----:B-----5:R-:W-:-:S05]  /*0c40*/  HADD2 R4, R5, R7.H0_H0 ;  /* 0x2000000705047230 */ /* 0x020fca0000000000 */
[----:B------:R-:W-:-:S05]  /*0c50*/  PRMT R9, R5, R0, R4 ;  /* 0x0000000005097216 */ /* 0x000fca0000000004 */
[----:B------:R-:W2:Y:S02]  /*0c60*/  ATOM.E.CAS.STRONG.GPU PT, R4, [R2], R5, R9 ;  /* 0x000000050204738b */ /* 0x000ea400001ee109 */
[----:B--2---:R-:W-:Y:S01]  /*0c70*/  ISETP.NE.U32.AND P0, PT, R4, R5, PT ;  /* 0x000000050400720c */ /* 0x004fe20003f05070 */
[----:B------:R-:W-:-:S12]  /*0c80*/  IMAD.MOV.U32 R5, RZ, RZ, R4 ;  /* 0x000000ffff057224 */ /* 0x000fd800078e0004 */
[----:B------:R-:W-:Y:S05]  /*0c90*/  @P0 BRA `(.L_x_32) ;  /* 0xfffffffc00e80947 */ /* 0x000fea000383ffff */
[----:B------:R-:W-:Y:S05]  /*0ca0*/  EXIT ;  /* 0x000000000000794d */ /* 0x000fea0003800000 */
.L_x_33:
        /* <DEDUP_REMOVED lines=13> */
.L_x_53:


//--------------------- .text._Z16q4_matmul_kernelILb0ELb1ELb0EEvPK6__halfPKjPS0_S2_S4_iiiiiS4_b --------------------------
	.section	.text._Z16q4_matmul_kernelILb0ELb1ELb0EEvPK6__halfPKjPS0_S2_S4_iiiiiS4_b,"ax",@progbits
	.align	128
        .global         _Z16q4_matmul_kernelILb0ELb1ELb0EEvPK6__halfPKjPS0_S2_S4_iiiiiS4_b
        .type           _Z16q4_matmul_kernelILb0ELb1ELb0EEvPK6__halfPKjPS0_S2_S4_iiiiiS4_b,@function
        .size           _Z16q4_matmul_kernelILb0ELb1ELb0EEvPK6__halfPKjPS0_S2_S4_iiiiiS4_b,(.L_x_54 - _Z16q4_matmul_kernelILb0ELb1ELb0EEvPK6__halfPKjPS0_S2_S4_iiiiiS4_b)
        .other          _Z16q4_matmul_kernelILb0ELb1ELb0EEvPK6__halfPKjPS0_S2_S4_iiiiiS4_b,@"STO_CUDA_ENTRY STV_DEFAULT"
_Z16q4_matmul_kernelILb0ELb1ELb0EEvPK6__halfPKjPS0_S2_S4_iiiiiS4_b:
.text._Z16q4_matmul_kernelILb0ELb1ELb0EEvPK6__halfPKjPS0_S2_S4_iiiiiS4_b:
[----:B------:R-:W-:Y:S01]  /*0000*/  LDC R1, c[0x0][0x28] ;  /* 0x00000a00ff017b82 */ /* 0x000fe20000000800 */
[----:B------:R-:W0:Y:S01]  /*0010*/  S2R R5, SR_TID.X ;  /* 0x0000000000057919 */ /* 0x000e220000002100 */
[----:B------:R-:W-:-:S06]  /*0020*/  ULDC.U8 UR4, c[0x0][0x258] ;  /* 0x0000960000047ab9 */ /* 0x000fcc0000000000 */
[----:B------:R-:W-:Y:S01]  /*0030*/  S2UR UR6, SR_CTAID.Z ;  /* 0x00000000000679c3 */ /* 0x000fe20000002700 */
[----:B------:R-:W-:Y:S01]  /*0040*/  UPRMT UR4, UR4, 0x8880, URZ ;  /* 0x0000888004047896 */ /* 0x000fe2000800003f */
[----:B------:R-:W0:Y:S01]  /*0050*/  S2R R0, SR_CTAID.Z ;  /* 0x0000000000007919 */ /* 0x000e220000002700 */
[----:B------:R-:W-:Y:S01]  /*0060*/  ULDC.64 UR12, c[0x0][0x208] ;  /* 0x00008200000c7ab9 */ /* 0x000fe20000000a00 */
[----:B------:R-:W-:Y:S01]  /*0070*/  PRMT R10, RZ, 0x7610, R10 ;  /* 0x00007610ff0a7816 */ /* 0x000fe2000000000a */
[----:B------:R-:W1:Y:S03]  /*0080*/  S2R R7, SR_TID.Y ;  /* 0x0000000000077919 */ /* 0x000e660000002200 */
[----:B------:R-:W2:Y:S01]  /*0090*/  LDC R6, c[0x0][0x23c] ;  /* 0x00008f00ff067b82 */ /* 0x000ea20000000800 */
[----:B0-----:R-:W-:Y:S02]  /*00a0*/  LOP3.LUT P0, RZ, R0, 0x1, R5, 0xf8, !PT ;  /* 0x0000000100ff7812 */ /* 0x001fe4000780f805 */
[----:B------:R-:W0:Y:S02]  /*00b0*/  S2R R0, SR_CTAID.X ;  /* 0x0000000000007919 */ /* 0x000e240000002500 */
[----:B------:R-:W-:-:S03]  /*00c0*/  ISETP.NE.OR P0, PT, RZ, UR4, P0 ;  /* 0x00000004ff007c0c */ /* 0x000fc60008705670 */
[----:B------:R-:W1:Y:S10]  /*00d0*/  S2UR UR4, SR_CTAID.Y ;  /* 0x00000000000479c3 */ /* 0x000e740000002600 */
[----:B------:R-:W3:Y:S08]  /*00e0*/  @!P0 LDC R4, c[0x0][0x240] ;  /* 0x00009000ff048b82 */ /* 0x000ef00000000800 */
[----:B------:R-:W4:Y:S01]  /*00f0*/  @!P0 LDC.64 R2, c[0x0][0x220] ;  /* 0x00008800ff028b82 */ /* 0x000f220000000a00 */
[----:B-1----:R-:W-:Y:S01]  /*0100*/  VIADD R7, R7, UR4 ;  /* 0x0000000407077c36 */ /* 0x002fe20008000000 */
[----:B------:R-:W-:-:S02]  /*0110*/  ULDC UR4, c[0x0][0x248] ;  /* 0x0000920000047ab9 */ /* 0x000fc40000000800 */
[----:B------:R-:W-:Y:S01]  /*0120*/  UIMAD UR6, UR6, UR4, URZ ;  /* 0x00000004060672a4 */ /* 0x000fe2000f8e023f */
[----:B0-----:R-:W-:-:S04]  /*0130*/  IMAD R0, R0, 0x20, R5 ;  /* 0x0000002000007824 */ /* 0x001fc800078e0205 */
[----:B---3--:R-:W-:-:S04]  /*0140*/  @!P0 IMAD R5, R7, R4, R0 ;  /* 0x0000000407058224 */ /* 0x008fc800078e0200 */
[----:B----4-:R-:W-:-:S04]  /*0150*/  @!P0 IMAD.WIDE R2, R5, 0x2, R2 ;  /* 0x0000000205028825 */ /* 0x010fc800078e0202 */
[----:B------:R-:W-:Y:S01]  /*0160*/  IMAD.U32 R5, RZ, RZ, UR4 ;  /* 0x00000004ff057e24 */ /* 0x000fe2000f8e00ff */
[----:B------:R0:W-:Y:S04]  /*0170*/  @!P0 STG.E desc[UR12][R2.64], RZ ;  /* 0x000000ff02008986 */ /* 0x0001e8000c10190c */
[----:B--2---:R-:W-:-:S05]  /*0180*/  VIADDMNMX.U32 R4, R5, UR6, R6, PT ;  /* 0x0000000605047c46 */ /* 0x004fca000b800006 */
[----:B------:R-:W-:Y:S01]  /*0190*/  VIADD R5, R4, -UR6 ;  /* 0x8000000604057c36 */ /* 0x000fe20008000000 */
[----:B------:R-:W-:Y:S04]  /*01a0*/  @!P0 BAR.SYNC.DEFER_BLOCKING 0x0 ;  /* 0x0000000000008b1d */ /* 0x000fe80000010000 */
[----:B------:R-:W-:-:S13]  /*01b0*/  ISETP.GE.AND P0, PT, R5, 0x8, PT ;  /* 0x000000080500780c */ /* 0x000fda0003f06270 */
[----:B0-----:R-:W-:Y:S05]  /*01c0*/  @!P0 BRA `(.L_x_34) ;  /* 0x0000001c00208947 */ /* 0x001fea0003800000 */
[----:B------:R-:W-:Y:S02]  /*01d0*/  ULDC.64 UR10, c[0x0][0x240] ;  /* 0x00009000000a7ab9 */ /* 0x000fe40000000a00 */
[----:B------:R-:W-:-:S06]  /*01e0*/  UISETP.GE.AND UP0, UPT, UR11, 0x8, UPT ;  /* 0x000000080b00788c */ /* 0x000fcc000bf06270 */
[----:B------:R-:W-:-:S13]  /*01f0*/  PLOP3.LUT P0, PT, PT, PT, UP0, 0x80, 0x0 ;  /* 0x000000000000781c */ /* 0x000fda0003f0f008 */
[----:B------:R-:W-:Y:S05]  /*0200*/  @!P0 BRA `(.L_x_34) ;  /* 0x0000001c00108947 */ /* 0x000fea0003800000 */
[----:B------:R-:W-:Y:S01]  /*0210*/  IMAD.U32 R2, RZ, RZ, UR11 ;  /* 0x0000000bff027e24 */ /* 0x000fe2000f8e00ff */
[----:B------:R-:W-:Y:S01]  /*0220*/  IABS R4, UR6 ;  /* 0x0000000600047c13 */ /* 0x000fe20008000000 */
[----:B------:R-:W-:Y:S01]  /*0230*/  UMOV UR4, URZ ;  /* 0x0000003f00047c82 */ /* 0x000fe20008000000 */
[----:B------:R-:W-:Y:S01]  /*0240*/  UISETP.NE.AND UP0, UPT, UR11, URZ, UPT ;  /* 0x0000003f0b00728c */ /* 0x000fe2000bf05270 */
[----:B------:R-:W-:Y:S01]  /*0250*/  PRMT R10, RZ, 0x7610, R10 ;  /* 0x00007610ff0a7816 */ /* 0x000fe2000000000a */
[----:B------:R-:W-:Y:S01]  /*0260*/  USHF.R.S32.HI UR14, URZ, 0x1f, UR10 ;  /* 0x0000001f3f0e7899 */ /* 0x000fe2000801140a */
[----:B------:R-:W-:Y:S01]  /*0270*/  IABS R2, R2 ;  /* 0x0000000200027213 */ /* 0x000fe20000000000 */
[----:B------:R-:W-:Y:S01]  /*0280*/  USHF.L.U32 UR15, UR10, 0x2, URZ ;  /* 0x000000020a0f7899 */ /* 0x000fe2000800063f */
[----:B------:R-:W-:Y:S02]  /*0290*/  R2UR UR8, R4 ;  /* 0x00000000040872ca */ /* 0x000fe400000e0000 */
[----:B------:R-:W-:-:S13]  /*02a0*/  R2UR UR9, R2 ;  /* 0x00000000020972ca */ /* 0x000fda00000e0000 */
[----:B------:R-:W0:Y:S08]  /*02b0*/  I2F.RP R2, UR9 ;  /* 0x0000000900027d06 */ /* 0x000e300008209400 */
[----:B0-----:R-:W0:Y:S02]  /*02c0*/  MUFU.RCP R2, R2 ;  /* 0x0000000200027308 */ /* 0x001e240000001000 */
[----:B0-----:R-:W-:Y:S01]  /*02d0*/  VIADD R3, R2, 0xffffffe ;  /* 0x0ffffffe02037836 */ /* 0x001fe20000000000 */
[----:B------:R-:W-:-:S04]  /*02e0*/  SHF.R.S32.HI R2, RZ, 0x1f, R5 ;  /* 0x0000001fff027819 */ /* 0x000fc80000011405 */
[----:B------:R-:W-:Y:S01]  /*02f0*/  LEA.HI R2, R2, R5, RZ, 0x3 ;  /* 0x0000000502027211 */ /* 0x000fe200078f18ff */
[----:B------:R-:W0:Y:S03]  /*0300*/  F2I.FTZ.U32.TRUNC.NTZ R3, R3 ;  /* 0x0000000300037305 */ /* 0x000e26000021f000 */
[----:B------:R-:W-:-:S05]  /*0310*/  LOP3.LUT R2, R2, 0xfffffff8, RZ, 0xc0, !PT ;  /* 0xfffffff802027812 */ /* 0x000fca00078ec0ff */
[----:B------:R-:W-:Y:S01]  /*0320*/  VIADD R6, R2, UR6 ;  /* 0x0000000602067c36 */ /* 0x000fe20008000000 */
[----:B0-----:R-:W-:-:S13]  /*0330*/  R2UR UR5, R3 ;  /* 0x00000000030572ca */ /* 0x001fda00000e0000 */
[----:B------:R-:W-:-:S04]  /*0340*/  UIADD3 UR7, URZ, -UR5, URZ ;  /* 0x800000053f077290 */ /* 0x000fc8000fffe03f */
[----:B------:R-:W-:-:S04]  /*0350*/  UIMAD UR7, UR7, UR9, URZ ;  /* 0x00000009070772a4 */ /* 0x000fc8000f8e023f */
[----:B------:R-:W-:Y:S02]  /*0360*/  UIMAD.WIDE.U32 UR4, UR5, UR7, UR4 ;  /* 0x00000007050472a5 */ /* 0x000fe4000f8e0004 */
[----:B------:R-:W-:Y:S02]  /*0370*/  ULOP3.LUT UR7, UR6, UR11, URZ, 0x3c, !UPT ;  /* 0x0000000b06077292 */ /* 0x000fe4000f8e3c3f */
[----:B------:R-:W-:-:S04]  /*0380*/  UIMAD.WIDE.U32 UR4, UR5, UR8, URZ ;  /* 0x00000008050472a5 */ /* 0x000fc8000f8e003f */
[----:B------:R-:W-:-:S04]  /*0390*/  UIADD3 UR4, URZ, -UR5, URZ ;  /* 0x800000053f047290 */ /* 0x000fc8000fffe03f */
[----:B------:R-:W-:Y:S02]  /*03a0*/  UIMAD UR4, UR9, UR4, UR8 ;  /* 0x00000004090472a4 */ /* 0x000fe4000f8e0208 */
[----:B------:R-:W-:Y:S02]  /*03b0*/  USHF.L.U64.HI UR8, UR10, 0x2, UR14 ;  /* 0x000000020a087899 */ /* 0x000fe4000801020e */
[----:B------:R-:W-:-:S11]  /*03c0*/  UISETP.GT.U32.AND UP2, UPT, UR9, UR4, UPT ;  /* 0x000000040900728c */ /* 0x000fd6000bf44070 */
[----:B------:R-:W-:Y:S02]  /*03d0*/  @!UP2 UIADD3 UR4, UR4, -UR9, URZ ;  /* 0x800000090404a290 */ /* 0x000fe4000fffe03f */
[----:B------:R-:W-:Y:S02]  /*03e0*/  @!UP2 UIADD3 UR5, UR5, 0x1, URZ ;  /* 0x000000010505a890 */ /* 0x000fe4000fffe03f */
[----:B------:R-:W-:Y:S02]  /*03f0*/  UISETP.GE.U32.AND UP1, UPT, UR4, UR9, UPT ;  /* 0x000000090400728c */ /* 0x000fe4000bf26070 */
[----:B------:R-:W-:Y:S02]  /*0400*/  USHF.R.S32.HI UR4, URZ, 0x1f, UR11 ;  /* 0x0000001f3f047899 */ /* 0x000fe4000801140b */
[----:B------:R-:W-:Y:S02]  /*0410*/  UISETP.GE.AND UP2, UPT, UR7, URZ, UPT ;  /* 0x0000003f0700728c */ /* 0x000fe4000bf46270 */
[----:B------:R-:W-:-:S04]  /*0420*/  ULEA.HI UR4, UR4, UR11, URZ, 0x3 ;  /* 0x0000000b04047291 */ /* 0x000fc8000f8f183f */
[----:B------:R-:W-:Y:S02]  /*0430*/  USHF.R.S32.HI UR4, URZ, 0x3, UR4 ;  /* 0x000000033f047899 */ /* 0x000fe40008011404 */
[----:B------:R-:W-:Y:S02]  /*0440*/  @UP1 UIADD3 UR5, UR5, 0x1, URZ ;  /* 0x0000000105051890 */ /* 0x000fe4000fffe03f */
[----:B------:R-:W-:Y:S02]  /*0450*/  ULOP3.LUT UR9, UR4, 0x3, URZ, 0xc0, !UPT ;  /* 0x0000000304097892 */ /* 0x000fe4000f8ec03f */
[----:B------:R-:W-:Y:S02]  /*0460*/  @!UP2 UIADD3 UR5, URZ, -UR5, URZ ;  /* 0x800000053f05a290 */ /* 0x000fe4000fffe03f */
[----:B------:R-:W-:Y:S02]  /*0470*/  @!UP0 ULOP3.LUT UR5, URZ, UR11, URZ, 0x33, !UPT ;  /* 0x0000000b3f058292 */ /* 0x000fe4000f8e333f */
[----:B------:R-:W-:-:S02]  /*0480*/  UIADD3 UR10, UR4, -0x1, URZ ;  /* 0xffffffff040a7890 */ /* 0x000fc4000fffe03f */
[----:B------:R-:W-:-:S12]  /*0490*/  UIADD3 UR7, UR4, -UR9, URZ ;  /* 0x8000000904077290 */ /* 0x000fd8000fffe03f */
.L_x_38:
[----:B------:R-:W0:Y:S01]  /*04a0*/  LDC R9, c[0x0][0x240] ;  /* 0x00009000ff097b82 */ /* 0x000e220000000800 */
[----:B------:R-:W-:-:S07]  /*04b0*/  SHF.R.S32.HI R3, RZ, 0x1f, R0 ;  /* 0x0000001fff037819 */ /* 0x000fce0000011400 */
[----:B------:R-:W1:Y:S01]  /*04c0*/  LDC.64 R12, c[0x0][0x230] ;  /* 0x00008c00ff0c7b82 */ /* 0x000e620000000a00 */
[----:B------:R-:W-:-:S07]  /*04d0*/  LEA.HI R8, R3, R0, RZ, 0x3 ;  /* 0x0000000003087211 */ /* 0x000fce00078f18ff */
[----:B------:R-:W2:Y:S01]  /*04e0*/  LDC.64 R14, c[0x0][0x210] ;  /* 0x00008400ff0e7b82 */ /* 0x000ea20000000a00 */
[----:B-----5:R-:W-:Y:S01]  /*04f0*/  SHF.R.S32.HI R11, RZ, 0x3, R8 ;  /* 0x00000003ff0b7819 */ /* 0x020fe20000011408 */
[----:B------:R-:W-:Y:S01]  /*0500*/  USHF.R.S32.HI UR4, URZ, 0x1f, UR6 ;  /* 0x0000001f3f047899 */ /* 0x000fe20008011406 */
[----:B------:R-:W-:Y:S01]  /*0510*/  ULDC UR11, c[0x0][0x23c] ;  /* 0x00008f00000b7ab9 */ /* 0x000fe20000000800 */
[----:B0-----:R-:W-:-:S04]  /*0520*/  IMAD R5, R9, UR5, RZ ;  /* 0x0000000509057c24 */ /* 0x001fc8000f8e02ff */
[----:B------:R-:W0:Y:S01]  /*0530*/  LDC.64 R2, c[0x0][0x228] ;  /* 0x00008a00ff027b82 */ /* 0x000e220000000a00 */
[----:B------:R-:W-:-:S04]  /*0540*/  SHF.R.S32.HI R4, RZ, 0x1f, R5 ;  /* 0x0000001fff047819 */ /* 0x000fc80000011405 */
[----:B------:R-:W-:-:S04]  /*0550*/  LEA.HI R4, R4, R5, RZ, 0x3 ;  /* 0x0000000504047211 */ /* 0x000fc800078f18ff */
[----:B------:R-:W-:-:S05]  /*0560*/  LEA.HI.SX32 R11, R4, R11, 0x1d ;  /* 0x0000000b040b7211 */ /* 0x000fca00078feaff */
[----:B-1----:R-:W-:-:S06]  /*0570*/  IMAD.WIDE R12, R11, 0x4, R12 ;  /* 0x000000040b0c7825 */ /* 0x002fcc00078e020c */
[----:B------:R1:W3:Y:S01]  /*0580*/  LDG.E.CONSTANT R12, desc[UR12][R12.64] ;  /* 0x0000000c0c0c7981 */ /* 0x0002e2000c1e9900 */
[----:B------:R-:W-:-:S04]  /*0590*/  IMAD.IADD R5, R0, 0x1, R5 ;  /* 0x0000000100057824 */ /* 0x000fc800078e0205 */
[----:B0-----:R-:W-:Y:S02]  /*05a0*/  IMAD.WIDE R4, R5, 0x2, R2 ;  /* 0x0000000205047825 */ /* 0x001fe400078e0202 */
[----:B------:R-:W0:Y:S01]  /*05b0*/  LDC.64 R2, c[0x0][0x218] ;  /* 0x00008600ff027b82 */ /* 0x000e220000000a00 */
[----:B------:R-:W-:Y:S01]  /*05c0*/  UISETP.GE.U32.AND UP0, UPT, UR10, 0x3, UPT ;  /* 0x000000030a00788c */ /* 0x000fe2000bf06070 */
[----:B------:R-:W-:Y:S01]  /*05d0*/  IMAD.SHL.U32 R8, R0, 0x4, RZ ;  /* 0x0000000400087824 */ /* 0x000fe200078e00ff */
[----:B------:R-:W-:Y:S01]  /*05e0*/  ULEA.HI UR4, UR4, UR6, URZ, 0x3 ;  /* 0x0000000604047291 */ /* 0x000fe2000f8f183f */
[----:B------:R-:W-:Y:S01]  /*05f0*/  IMAD.U32 R16, RZ, RZ, UR11 ;  /* 0x0000000bff107e24 */ /* 0x000fe2000f8e00ff */
[----:B------:R2:W5:Y:S02]  /*0600*/  LDG.E.U16.CONSTANT R11, desc[UR12][R4.64] ;  /* 0x0000000c040b7981 */ /* 0x000564000c1e9500 */
[----:B------:R-:W-:Y:S01]  /*0610*/  PLOP3.LUT P0, PT, PT, PT, UP0, 0x80, 0x0 ;  /* 0x000000000000781c */ /* 0x000fe20003f0f008 */
[----:B------:R-:W-:Y:S01]  /*0620*/  USHF.R.S32.HI UR4, URZ, 0x3, UR4 ;  /* 0x000000033f047899 */ /* 0x000fe20008011404 */
[----:B------:R-:W-:Y:S01]  /*0630*/  LOP3.LUT R19, R8, 0x1c, RZ, 0xc0, !PT ;  /* 0x0000001c08137812 */ /* 0x000fe200078ec0ff */
[----:B-1----:R-:W-:-:S04]  /*0640*/  IMAD R13, R7, R16, UR6 ;  /* 0x00000006070d7e24 */ /* 0x002fc8000f8e0210 */
[----:B------:R-:W-:Y:S02]  /*0650*/  IMAD R17, R9, UR4, R0 ;  /* 0x0000000409117c24 */ /* 0x000fe4000f8e0200 */
[----:B--2---:R-:W-:-:S04]  /*0660*/  IMAD.WIDE R4, R13, 0x2, R14 ;  /* 0x000000020d047825 */ /* 0x004fc800078e020e */
[----:B------:R-:W-:Y:S02]  /*0670*/  IMAD.MOV.U32 R13, RZ, RZ, R4 ;  /* 0x000000ffff0d7224 */ /* 0x000fe400078e0004 */
[----:B0-----:R-:W-:-:S04]  /*0680*/  IMAD.WIDE R2, R17, 0x4, R2 ;  /* 0x0000000411027825 */ /* 0x001fc800078e0202 */
[----:B------:R-:W-:Y:S01]  /*0690*/  IMAD.MOV.U32 R4, RZ, RZ, R2 ;  /* 0x000000ffff047224 */ /* 0x000fe200078e0002 */
[----:B---3--:R-:W-:-:S05]  /*06a0*/  SHF.R.U32.HI R12, RZ, R19, R12 ;  /* 0x00000013ff0c7219 */ /* 0x008fca000001160c */
[----:B------:R-:W-:Y:S02]  /*06b0*/  VIADD R8, R12, 0x1 ;  /* 0x000000010c087836 */ /* 0x000fe40000000000 */
[----:B------:R-:W-:Y:S02]  /*06c0*/  IMAD.MOV.U32 R12, RZ, RZ, R5 ;  /* 0x000000ffff0c7224 */ /* 0x000fe400078e0005 */
[----:B------:R-:W-:Y:S01]  /*06d0*/  IMAD.MOV.U32 R5, RZ, RZ, R3 ;  /* 0x000000ffff057224 */ /* 0x000fe200078e0003 */
[----:B------:R-:W-:Y:S01]  /*06e0*/  LOP3.LUT R8, R8, 0xf, RZ, 0xc0, !PT ;  /* 0x0000000f08087812 */ /* 0x000fe200078ec0ff */
[----:B------:R-:W-:Y:S06]  /*06f0*/  @!P0 BRA `(.L_x_35) ;  /* 0x0000000c00508947 */ /* 0x000fec0003800000 */
[----:B------:R-:W-:Y:S01]  /*0700*/  IMAD.MOV.U32 R2, RZ, RZ, R13 ;  /* 0x000000ffff027224 */ /* 0x000fe200078e000d */
[----:B------:R-:W-:Y:S01]  /*0710*/  UMOV UR4, UR7 ;  /* 0x0000000700047c82 */ /* 0x000fe20008000000 */
[----:B------:R-:W-:-:S07]  /*0720*/  IMAD.MOV.U32 R3, RZ, RZ, R12 ;  /* 0x000000ffff037224 */ /* 0x000fce00078e000c */
.L_x_36:
[----:B------:R0:W2:Y:S04]  /*0730*/  LDG.E.CONSTANT R14, desc[UR12][R4.64] ;  /* 0x0000000c040e7981 */ /* 0x0000a8000c1e9900 */
[----:B------:R-:W3:Y:S04]  /*0740*/  LDG.E.U16.CONSTANT R12, desc[UR12][R2.64] ;  /* 0x0000000c020c7981 */ /* 0x000ee8000c1e9500 */
[----:B------:R-:W4:Y:S04]  /*0750*/  LDG.E.U16.CONSTANT R17, desc[UR12][R2.64+0x2] ;  /* 0x0000020c02117981 */ /* 0x000f28000c1e9500 */
[----:B------:R-:W4:Y:S04]  /*0760*/  LDG.E.U16.CONSTANT R15, desc[UR12][R2.64+0x4] ;  /* 0x0000040c020f7981 */ /* 0x000f28000c1e9500 */
[----:B------:R-:W4:Y:S04]  /*0770*/  LDG.E.U16.CONSTANT R19, desc[UR12][R2.64+0x6] ;  /* 0x0000060c02137981 */ /* 0x000f28000c1e9500 */
[----:B------:R-:W4:Y:S04]  /*0780*/  LDG.E.U16.CONSTANT R21, desc[UR12][R2.64+0x8] ;  /* 0x0000080c02157981 */ /* 0x000f28000c1e9500 */
[----:B------:R-:W4:Y:S04]  /*0790*/  LDG.E.U16.CONSTANT R25, desc[UR12][R2.64+0xa] ;  /* 0x00000a0c02197981 */ /* 0x000f28000c1e9500 */
[----:B------:R-:W4:Y:S04]  /*07a0*/  LDG.E.U16.CONSTANT R29, desc[UR12][R2.64+0xc] ;  /* 0x00000c0c021d7981 */ /* 0x000f28000c1e9500 */
[----:B------:R-:W4:Y:S01]  /*07b0*/  LDG.E.U16.CONSTANT R27, desc[UR12][R2.64+0xe] ;  /* 0x00000e0c021b7981 */ /* 0x000f22000c1e9500 */
[----:B0-----:R-:W-:-:S03]  /*07c0*/  IADD3 R4, P0, R4, UR15, RZ ;  /* 0x0000000f04047c10 */ /* 0x001fc6000ff1e0ff */
[----:B------:R-:W4:Y:S01]  /*07d0*/  LDG.E.U16.CONSTANT R20, desc[UR12][R2.64+0x10] ;  /* 0x0000100c02147981 */ /* 0x000f22000c1e9500 */
[----:B------:R-:W-:-:S03]  /*07e0*/  IADD3.X R5, R5, UR8, RZ, P0, !PT ;  /* 0x0000000805057c10 */ /* 0x000fc600087fe4ff */
[----:B------:R-:W4:Y:S04]  /*07f0*/  LDG.E.U16.CONSTANT R22, desc[UR12][R2.64+0x12] ;  /* 0x0000120c02167981 */ /* 0x000f28000c1e9500 */
[----:B------:R0:W4:Y:S02]  /*0800*/  LDG.E.CONSTANT R13, desc[UR12][R4.64] ;  /* 0x0000000c040d7981 */ /* 0x000124000c1e9900 */
[----:B0-----:R-:W-:-:S04]  /*0810*/  IADD3 R4, P0, R4, UR15, RZ ;  /* 0x0000000f04047c10 */ /* 0x001fc8000ff1e0ff */
[----:B------:R-:W-:Y:S02]  /*0820*/  IADD3.X R5, R5, UR8, RZ, P0, !PT ;  /* 0x0000000805057c10 */ /* 0x000fe400087fe4ff */
[----:B--2---:R-:W-:-:S05]  /*0830*/  LOP3.LUT R23, R14, 0xf, RZ, 0xc0, !PT ;  /* 0x0000000f0e177812 */ /* 0x004fca00078ec0ff */
[----:B------:R-:W-:Y:S01]  /*0840*/  IMAD.IADD R23, R23, 0x1, -R8 ;  /* 0x0000000117177824 */ /* 0x000fe200078e0a08 */
[----:B------:R-:W-:-:S05]  /*0850*/  SHF.R.U32.HI R16, RZ, 0x4, R14 ;  /* 0x00000004ff107819 */ /* 0x000fca000001160e */
[----:B------:R-:W3:Y:S01]  /*0860*/  I2F.F16 R23, R23 ;  /* 0x0000001700177306 */ /* 0x000ee20000200c00 */
[----:B------:R-:W-:-:S05]  /*0870*/  LOP3.LUT R16, R16, 0xf, RZ, 0xc0, !PT ;  /* 0x0000000f10107812 */ /* 0x000fca00078ec0ff */
[----:B------:R-:W-:-:S06]  /*0880*/  IMAD.IADD R16, R16, 0x1, -R8 ;  /* 0x0000000110107824 */ /* 0x000fcc00078e0a08 */
[----:B------:R-:W4:Y:S01]  /*0890*/  I2F.F16 R16, R16 ;  /* 0x0000001000107306 */ /* 0x000f220000200c00 */
[----:B---3--:R-:W-:Y:S01]  /*08a0*/  HMUL2 R18, R12.H0_H0, R23.H0_H0 ;  /* 0x200000170c127232 */ /* 0x008fe20000000800 */
[----:B------:R-:W-:-:S04]  /*08b0*/  SHF.R.U32.HI R12, RZ, 0x8, R14 ;  /* 0x00000008ff0c7819 */ /* 0x000fc8000001160e */
[----:B------:R-:W-:-:S05]  /*08c0*/  LOP3.LUT R24, R12, 0xf, RZ, 0xc0, !PT ;  /* 0x0000000f0c187812 */ /* 0x000fca00078ec0ff */
[----:B------:R-:W-:Y:S02]  /*08d0*/  IMAD.IADD R24, R24, 0x1, -R8 ;  /* 0x0000000118187824 */ /* 0x000fe400078e0a08 */
[----:B----4-:R-:W-:Y:S01]  /*08e0*/  HFMA2 R12, R17.H0_H0, R16.H0_H0, R18.H0_H0 ;  /* 0x20000010110c7231 */ /* 0x010fe20000040812 */
[----:B------:R-:W-:Y:S01]  /*08f0*/  SHF.R.U32.HI R17, RZ, 0xc, R14 ;  /* 0x0000000cff117819 */ /* 0x000fe2000001160e */
[----:B------:R-:W2:Y:S02]  /*0900*/  LDG.E.U16.CONSTANT R18, desc[UR12][R2.64+0x14] ;  /* 0x0000140c02127981 */ /* 0x000ea4000c1e9500 */
[----:B------:R-:W0:Y:S01]  /*0910*/  I2F.F16 R24, R24 ;  /* 0x0000001800187306 */ /* 0x000e220000200c00 */
[----:B------:R-:W-:-:S05]  /*0920*/  LOP3.LUT R17, R17, 0xf, RZ, 0xc0, !PT ;  /* 0x0000000f11117812 */ /* 0x000fca00078ec0ff */
[----:B------:R-:W-:Y:S02]  /*0930*/  IMAD.IADD R26, R17, 0x1, -R8 ;  /* 0x00000001111a7824 */ /* 0x000fe400078e0a08 */
[----:B------:R-:W3:Y:S02]  /*0940*/  LDG.E.U16.CONSTANT R17, desc[UR12][R2.64+0x16] ;  /* 0x0000160c02117981 */ /* 0x000ee4000c1e9500 */
[----:B------:R-:W1:Y:S01]  /*0950*/  I2F.F16 R16, R26 ;  /* 0x0000001a00107306 */ /* 0x000e620000200c00 */
[----:B0-----:R-:W-:Y:S01]  /*0960*/  HFMA2 R23, R15.H0_H0, R24.H0_H0, R12.H0_H0 ;  /* 0x200000180f177231 */ /* 0x001fe2000004080c */
[----:B------:R-:W-:-:S04]  /*0970*/  SHF.R.U32.HI R12, RZ, 0x10, R14 ;  /* 0x00000010ff0c7819 */ /* 0x000fc8000001160e */
[----:B------:R-:W-:-:S05]  /*0980*/  LOP3.LUT R15, R12, 0xf, RZ, 0xc0, !PT ;  /* 0x0000000f0c0f7812 */ /* 0x000fca00078ec0ff */
[----:B------:R-:W-:Y:S02]  /*0990*/  IMAD.IADD R28, R15, 0x1, -R8 ;  /* 0x000000010f1c7824 */ /* 0x000fe400078e0a08 */
[----:B-1----:R-:W-:Y:S02]  /*09a0*/  HFMA2 R16, R19.H0_H0, R16.H0_H0, R23.H0_H0 ;  /* 0x2000001013107231 */ /* 0x002fe40000040817 */
[----:B------:R-:W4:Y:S01]  /*09b0*/  LDG.E.U16.CONSTANT R19, desc[UR12][R2.64+0x18] ;  /* 0x0000180c02137981 */ /* 0x000f22000c1e9500 */
[----:B------:R-:W0:Y:S01]  /*09c0*/  I2F.F16 R23, R28 ;  /* 0x0000001c00177306 */ /* 0x000e220000200c00 */
[----:B------:R-:W-:-:S04]  /*09d0*/  SHF.R.U32.HI R12, RZ, 0x14, R14 ;  /* 0x00000014ff0c7819 */ /* 0x000fc8000001160e */
[----:B------:R-:W-:-:S05]  /*09e0*/  LOP3.LUT R15, R12, 0xf, RZ, 0xc0, !PT ;  /* 0x0000000f0c0f7812 */ /* 0x000fca00078ec0ff */
[----:B------:R-:W-:Y:S02]  /*09f0*/  IMAD.IADD R12, R15, 0x1, -R8 ;  /* 0x000000010f0c7824 */ /* 0x000fe400078e0a08 */
[----:B------:R-:W4:Y:S01]  /*0a00*/  LDG.E.U16.CONSTANT R15, desc[UR12][R2.64+0x1a] ;  /* 0x00001a0c020f7981 */ /* 0x000f22000c1e9500 */
[----:B0-----:R-:W-:-:S03]  /*0a10*/  HFMA2 R16, R21.H0_H0, R23.H0_H0, R16.H0_H0 ;  /* 0x2000001715107231 */ /* 0x001fc60000040810 */
[----:B------:R-:W0:Y:S01]  /*0a20*/  I2F.F16 R12, R12 ;  /* 0x0000000c000c7306 */ /* 0x000e220000200c00 */
[----:B------:R-:W4:Y:S04]  /*0a30*/  LDG.E.U16.CONSTANT R21, desc[UR12][R2.64+0x1c] ;  /* 0x00001c0c02157981 */ /* 0x000f28000c1e9500 */
[----:B------:R1:W4:Y:S01]  /*0a40*/  LDG.E.CONSTANT R23, desc[UR12][R4.64] ;  /* 0x0000000c04177981 */ /* 0x000322000c1e9900 */
[----:B------:R-:W-:Y:S01]  /*0a50*/  SHF.R.U32.HI R24, RZ, 0x18, R14 ;  /* 0x00000018ff187819 */ /* 0x000fe2000001160e */
[----:B0-----:R-:W-:-:S03]  /*0a60*/  HFMA2 R16, R25.H0_H0, R12.H0_H0, R16.H0_H0 ;  /* 0x2000000c19107231 */ /* 0x001fc60000040810 */
[----:B------:R-:W-:Y:S01]  /*0a70*/  LOP3.LUT R25, R24, 0xf, RZ, 0xc0, !PT ;  /* 0x0000000f18197812 */ /* 0x000fe200078ec0ff */
[----:B------:R-:W4:Y:S04]  /*0a80*/  LDG.E.U16.CONSTANT R12, desc[UR12][R2.64+0x20] ;  /* 0x0000200c020c7981 */ /* 0x000f28000c1e9500 */
[----:B------:R-:W-:Y:S02]  /*0a90*/  IMAD.IADD R26, R25, 0x1, -R8 ;  /* 0x00000001191a7824 */ /* 0x000fe400078e0a08 */
[----:B------:R-:W4:Y:S01]  /*0aa0*/  LDG.E.U16.CONSTANT R25, desc[UR12][R2.64+0x1e] ;  /* 0x00001e0c02197981 */ /* 0x000f22000c1e9500 */
[----:B------:R-:W-:-:S03]  /*0ab0*/  LEA.HI R28, R14, -R8, RZ, 0x4 ;  /* 0x800000080e1c7211 */ /* 0x000fc600078f20ff */
[----:B------:R-:W0:Y:S01]  /*0ac0*/  I2F.F16 R26, R26 ;  /* 0x0000001a001a7306 */ /* 0x000e220000200c00 */
[----:B------:R-:W4:Y:S07]  /*0ad0*/  LDG.E.U16.CONSTANT R14, desc[UR12][R2.64+0x22] ;  /* 0x0000220c020e7981 */ /* 0x000f2e000c1e9500 */
[----:B------:R-:W1:Y:S01]  /*0ae0*/  I2F.F16 R24, R28 ;  /* 0x0000001c00187306 */ /* 0x000e620000200c00 */
[----:B0-----:R-:W-:Y:S02]  /*0af0*/  HFMA2 R29, R29.H0_H0, R26.H0_H0, R16.H0_H0 ;  /* 0x2000001a1d1d7231 */ /* 0x001fe40000040810 */
[----:B------:R-:W4:Y:S02]  /*0b00*/  LDG.E.U16.CONSTANT R16, desc[UR12][R2.64+0x24] ;  /* 0x0000240c02107981 */ /* 0x000f24000c1e9500 */
[----:B-1----:R-:W-:-:S02]  /*0b10*/  HFMA2 R24, R27.H0_H0, R24.H0_H0, R29.H0_H0 ;  /* 0x200000181b187231 */ /* 0x002fc4000004081d */
[----:B------:R-:W4:Y:S01]  /*0b20*/  LDG.E.U16.CONSTANT R27, desc[UR12][R2.64+0x26] ;  /* 0x0000260c021b7981 */ /* 0x000f22000c1e9500 */
[----:B------:R-:W-:Y:S02]  /*0b30*/  LOP3.LUT R29, R13, 0xf, RZ, 0xc0, !PT ;  /* 0x0000000f0d1d7812 */ /* 0x000fe400078ec0ff */
[----:B------:R-:W-:-:S03]  /*0b40*/  SHF.R.U32.HI R26, RZ, 0x4, R13 ;  /* 0x00000004ff1a7819 */ /* 0x000fc6000001160d */
[----:B------:R-:W-:Y:S01]  /*0b50*/  IMAD.IADD R29, R29, 0x1, -R8 ;  /* 0x000000011d1d7824 */ /* 0x000fe200078e0a08 */
[----:B------:R-:W-:-:S05]  /*0b60*/  LOP3.LUT R26, R26, 0xf, RZ, 0xc0, !PT ;  /* 0x0000000f1a1a7812 */ /* 0x000fca00078ec0ff */
[----:B------:R-:W0:Y:S01]  /*0b70*/  I2F.F16 R29, R29 ;  /* 0x0000001d001d7306 */ /* 0x000e220000200c00 */
[----:B------:R-:W-:-:S07]  /*0b80*/  IMAD.IADD R26, R26, 0x1, -R8 ;  /* 0x000000011a1a7824 */ /* 0x000fce00078e0a08 */
[----:B------:R-:W1:Y:S01]  /*0b90*/  I2F.F16 R26, R26 ;  /* 0x0000001a001a7306 */ /* 0x000e620000200c00 */
[----:B0-----:R-:W-:-:S05]  /*0ba0*/  HMUL2 R20, R20.H0_H0, R29.H0_H0 ;  /* 0x2000001d14147232 */ /* 0x001fca0000000800 */
[----:B------:R-:W-:Y:S02]  /*0bb0*/  PRMT R29, R10, 0x5410, R20 ;  /* 0x000054100a1d7816 */ /* 0x000fe40000000014 */
[----:B-----5:R-:W-:Y:S02]  /*0bc0*/  PRMT R10, R11, 0x5410, R22 ;  /* 0x000054100b0a7816 */ /* 0x020fe40000000016 */
[----:B-1----:R-:W-:Y:S02]  /*0bd0*/  PRMT R24, R24, 0x5410, R26 ;  /* 0x0000541018187816 */ /* 0x002fe4000000001a */
[----:B------:R-:W-:-:S04]  /*0be0*/  SHF.R.U32.HI R20, RZ, 0x8, R13 ;  /* 0x00000008ff147819 */ /* 0x000fc8000001160d */
[----:B------:R-:W-:Y:S01]  /*0bf0*/  HFMA2.MMA R10, R10, R24, R29 ;  /* 0x000000180a0a7235 */ /* 0x000fe2000000001d */
[----:B------:R-:W-:Y:S02]  /*0c00*/  LOP3.LUT R29, R20, 0xf, RZ, 0xc0, !PT ;  /* 0x0000000f141d7812 */ /* 0x000fe400078ec0ff */
[----:B------:R-:W-:-:S03]  /*0c10*/  SHF.R.U32.HI R20, RZ, 0xc, R13 ;  /* 0x0000000cff147819 */ /* 0x000fc6000001160d */
[----:B------:R-:W-:Y:S01]  /*0c20*/  IMAD.IADD R22, R29, 0x1, -R8 ;  /* 0x000000011d167824 */ /* 0x000fe200078e0a08 */
[----:B------:R-:W-:-:S03]  /*0c30*/  LOP3.LUT R20, R20, 0xf, RZ, 0xc0, !PT ;  /* 0x0000000f14147812 */ /* 0x000fc600078ec0ff */
[----:B------:R0:W2:Y:S02]  /*0c40*/  I2F.F16 R29, R22 ;  /* 0x00000016001d7306 */ /* 0x0000a40000200c00 */
[----:B------:R-:W-:-:S06]  /*0c50*/  IMAD.IADD R24, R20, 0x1, -R8 ;  /* 0x0000000114187824 */ /* 0x000fcc00078e0a08 */
[----:B------:R-:W3:Y:S01]  /*0c60*/  I2F.F16 R24, R24 ;  /* 0x0000001800187306 */ /* 0x000ee20000200c00 */
[----:B0-----:R-:W-:-:S04]  /*0c70*/  SHF.R.U32.HI R22, RZ, 0x18, R13 ;  /* 0x00000018ff167819 */ /* 0x001fc8000001160d */
[----:B------:R-:W-:-:S05]  /*0c80*/  LOP3.LUT R22, R22, 0xf, RZ, 0xc0, !PT ;  /* 0x0000000f16167812 */ /* 0x000fca00078ec0ff */
[----:B------:R-:W-:Y:S01]  /*0c90*/  IMAD.IADD R22, R22, 0x1, -R8 ;  /* 0x0000000116167824 */ /* 0x000fe200078e0a08 */
[----:B------:R-:W-:-:S04]  /*0ca0*/  IADD3 R4, P0, R4, UR15, RZ ;  /* 0x0000000f04047c10 */ /* 0x000fc8000ff1e0ff */
[----:B------:R-:W-:Y:S01]  /*0cb0*/  IADD3.X R5, R5, UR8, RZ, P0, !PT ;  /* 0x0000000805057c10 */ /* 0x000fe200087fe4ff */
[----:B--2---:R-:W-:Y:S01]  /*0cc0*/  HFMA2 R20, R18.H0_H0, R29.H0_H0, R10.H1_H1 ;  /* 0x2000001d12147231 */ /* 0x004fe2000006080a */
[----:B------:R-:W-:Y:S01]  /*0cd0*/  SHF.R.U32.HI R18, RZ, 0x10, R13 ;  /* 0x00000010ff127819 */ /* 0x000fe2000001160d */
[----:B------:R-:W2:Y:S03]  /*0ce0*/  LDG.E.U16.CONSTANT R29, desc[UR12][R2.64+0x28] ;  /* 0x0000280c021d7981 */ /* 0x000ea6000c1e9500 */
[----:B------:R-:W-:-:S05]  /*0cf0*/  LOP3.LUT R18, R18, 0xf, RZ, 0xc0, !PT ;  /* 0x0000000f12127812 */ /* 0x000fca00078ec0ff */
[----:B------:R-:W-:Y:S01]  /*0d00*/  IMAD.IADD R26, R18, 0x1, -R8 ;  /* 0x00000001121a7824 */ /* 0x000fe200078e0a08 */
[----:B------:R-:W-:Y:S01]  /*0d10*/  SHF.R.U32.HI R18, RZ, 0x14, R13 ;  /* 0x00000014ff127819 */ /* 0x000fe2000001160d */
[----:B---3--:R-:W-:Y:S02]  /*0d20*/  HFMA2 R17, R17.H0_H0, R24.H0_H0, R20.H0_H0 ;  /* 0x2000001811117231 */ /* 0x008fe40000040814 */
[----:B------:R-:W4:Y:S01]  /*0d30*/  I2F.F16 R20, R26 ;  /* 0x0000001a00147306 */ /* 0x000f220000200c00 */
[----:B------:R-:W-:-:S05]  /*0d40*/  LOP3.LUT R18, R18, 0xf, RZ, 0xc0, !PT ;  /* 0x0000000f12127812 */ /* 0x000fca00078ec0ff */
[----:B------:R-:W-:-:S06]  /*0d50*/  IMAD.IADD R18, R18, 0x1, -R8 ;  /* 0x0000000112127824 */ /* 0x000fcc00078e0a08 */
[----:B------:R-:W0:Y:S01]  /*0d60*/  I2F.F16 R18, R18 ;  /* 0x0000001200127306 */ /* 0x000e220000200c00 */
[----:B----4-:R-:W-:Y:S02]  /*0d70*/  HFMA2 R19, R19.H0_H0, R20.H0_H0, R17.H0_H0 ;  /* 0x2000001413137231 */ /* 0x010fe40000040811 */
[----:B------:R-:W3:Y:S05]  /*0d80*/  LDG.E.U16.CONSTANT R17, desc[UR12][R2.64+0x2a] ;  /* 0x00002a0c02117981 */ /* 0x000eea000c1e9500 */
[----:B------:R-:W1:Y:S01]  /*0d90*/  I2F.F16 R20, R22 ;  /* 0x0000001600147306 */ /* 0x000e620000200c00 */
[----:B------:R-:W-:Y:S02]  /*0da0*/  LEA.HI R24, R13, -R8, RZ, 0x4 ;  /* 0x800000080d187211 */ /* 0x000fe400078f20ff */
[----:B------:R-:W4:Y:S01]  /*0db0*/  LDG.E.U16.CONSTANT R13, desc[UR12][R2.64+0x2e] ;  /* 0x00002e0c020d7981 */ /* 0x000f22000c1e9500 */
[----:B0-----:R-:W-:-:S03]  /*0dc0*/  HFMA2 R26, R15.H0_H0, R18.H0_H0, R19.H0_H0 ;  /* 0x200000120f1a7231 */ /* 0x001fc60000040813 */
[----:B------:R-:W4:Y:S04]  /*0dd0*/  LDG.E.U16.CONSTANT R19, desc[UR12][R2.64+0x2c] ;  /* 0x00002c0c02137981 */ /* 0x000f28000c1e9500 */
[----:B------:R0:W4:Y:S01]  /*0de0*/  LDG.E.CONSTANT R15, desc[UR12][R4.64] ;  /* 0x0000000c040f7981 */ /* 0x000122000c1e9900 */
[----:B-1----:R-:W-:Y:S01]  /*0df0*/  HFMA2 R20, R21.H0_H0, R20.H0_H0, R26.H0_H0 ;  /* 0x2000001415147231 */ /* 0x002fe2000004081a */
[----:B------:R-:W-:Y:S01]  /*0e00*/  LOP3.LUT R21, R23, 0xf, RZ, 0xc0, !PT ;  /* 0x0000000f17157812 */ /* 0x000fe200078ec0ff */
[----:B------:R-:W1:Y:S01]  /*0e10*/  I2F.F16 R18, R24 ;  /* 0x0000001800127306 */ /* 0x000e620000200c00 */
[----:B------:R-:W-:-:S03]  /*0e20*/  SHF.R.U32.HI R28, RZ, 0x4, R23 ;  /* 0x00000004ff1c7819 */ /* 0x000fc60000011617 */
[----:B------:R-:W-:Y:S01]  /*0e30*/  IMAD.IADD R26, R21, 0x1, -R8 ;  /* 0x00000001151a7824 */ /* 0x000fe200078e0a08 */
[----:B------:R-:W-:-:S03]  /*0e40*/  LOP3.LUT R28, R28, 0xf, RZ, 0xc0, !PT ;  /* 0x0000000f1c1c7812 */ /* 0x000fc600078ec0ff */
[----:B------:R-:W0:Y:S02]  /*0e50*/  I2F.F16 R21, R26 ;  /* 0x0000001a00157306 */ /* 0x000e240000200c00 */
[----:B------:R-:W-:-:S06]  /*0e60*/  IMAD.IADD R22, R28, 0x1, -R8 ;  /* 0x000000011c167824 */ /* 0x000fcc00078e0a08 */
[----:B------:R-:W0:Y:S01]  /*0e70*/  I2F.F16 R22, R22 ;  /* 0x0000001600167306 */ /* 0x000e220000200c00 */
[----:B-1----:R-:W-:Y:S01]  /*0e80*/  HFMA2 R20, R25.H0_H0, R18.H0_H0, R20.H0_H0 ;  /* 0x2000001219147231 */ /* 0x002fe20000040814 */
[--C-:B------:R-:W-:Y:S01]  /*0e90*/  SHF.R.U32.HI R25, RZ, 0x8, R23.reuse ;  /* 0x00000008ff197819 */ /* 0x100fe20000011617 */
[----:B------:R-:W4:Y:S01]  /*0ea0*/  LDG.E.U16.CONSTANT R18, desc[UR12][R2.64+0x30] ;  /* 0x0000300c02127981 */ /* 0x000f22000c1e9500 */
[----:B0-----:R-:W-:Y:S01]  /*0eb0*/  HMUL2 R21, R12.H0_H0, R21.H0_H0 ;  /* 0x200000150c157232 */ /* 0x001fe20000000800 */
[----:B------:R-:W-:Y:S02]  /*0ec0*/  SHF.R.U32.HI R12, RZ, 0xc, R23 ;  /* 0x0000000cff0c7819 */ /* 0x000fe40000011617 */
[----:B------:R-:W-:Y:S02]  /*0ed0*/  LOP3.LUT R25, R25, 0xf, RZ, 0xc0, !PT ;  /* 0x0000000f19197812 */ /* 0x000fe400078ec0ff */
[----:B------:R-:W-:Y:S02]  /*0ee0*/  LOP3.LUT R24, R12, 0xf, RZ, 0xc0, !PT ;  /* 0x0000000f0c187812 */ /* 0x000fe400078ec0ff */
[----:B------:R-:W4:Y:S01]  /*0ef0*/  LDG.E.U16.CONSTANT R12, desc[UR12][R2.64+0x32] ;  /* 0x0000320c020c7981 */ /* 0x000f22000c1e9500 */
[----:B------:R-:W-:Y:S01]  /*0f00*/  IMAD.IADD R25, R25, 0x1, -R8 ;  /* 0x0000000119197824 */ /* 0x000fe200078e0a08 */
[----:B------:R-:W-:-:S02]  /*0f10*/  PRMT R10, R10, 0x5410, R21 ;  /* 0x000054100a0a7816 */ /* 0x000fc40000000015 */
[----:B------:R-:W-:Y:S02]  /*0f20*/  PRMT R20, R20, 0x5410, R22 ;  /* 0x0000541014147816 */ /* 0x000fe40000000016 */
[----:B------:R-:W-:Y:S01]  /*0f30*/  PRMT R21, R11, 0x5410, R14 ;  /* 0x000054100b157816 */ /* 0x000fe2000000000e */
[----:B------:R-:W0:Y:S01]  /*0f40*/  I2F.F16 R25, R25 ;  /* 0x0000001900197306 */ /* 0x000e220000200c00 */
[----:B------:R-:W-:Y:S01]  /*0f50*/  IMAD.IADD R24, R24, 0x1, -R8 ;  /* 0x0000000118187824 */ /* 0x000fe200078e0a08 */
[----:B------:R-:W4:Y:S03]  /*0f60*/  LDG.E.U16.CONSTANT R14, desc[UR12][R2.64+0x34] ;  /* 0x0000340c020e7981 */ /* 0x000f26000c1e9500 */
[----:B------:R-:W-:Y:S02]  /*0f70*/  HFMA2.MMA R10, R21, R20, R10 ;  /* 0x00000014150a7235 */ /* 0x000fe4000000000a */
[----:B------:R-:W4:Y:S01]  /*0f80*/  LDG.E.U16.CONSTANT R21, desc[UR12][R2.64+0x36] ;  /* 0x0000360c02157981 */ /* 0x000f22000c1e9500 */
[----:B------:R-:W1:Y:S07]  /*0f90*/  I2F.F16 R22, R24 ;  /* 0x0000001800167306 */ /* 0x000e6e0000200c00 */
[----:B0-----:R-:W-:-:S02]  /*0fa0*/  HFMA2 R20, R16.H0_H0, R25.H0_H0, R10.H1_H1 ;  /* 0x2000001910147231 */ /* 0x001fc4000006080a */
[----:B------:R-:W4:Y:S04]  /*0fb0*/  LDG.E.U16.CONSTANT R16, desc[UR12][R2.64+0x38] ;  /* 0x0000380c02107981 */ /* 0x000f28000c1e9500 */
[----:B------:R-:W4:Y:S01]  /*0fc0*/  LDG.E.U16.CONSTANT R25, desc[UR12][R2.64+0x3a] ;  /* 0x00003a0c02197981 */ /* 0x000f22000c1e9500 */
[----:B-1----:R-:W-:-:S03]  /*0fd0*/  HFMA2 R22, R27.H0_H0, R22.H0_H0, R20.H0_H0 ;  /* 0x200000161b167231 */ /* 0x002fc60000040814 */
[----:B------:R-:W4:Y:S04]  /*0fe0*/  LDG.E.U16.CONSTANT R20, desc[UR12][R2.64+0x3c] ;  /* 0x00003c0c02147981 */ /* 0x000f28000c1e9500 */
[----:B------:R0:W4:Y:S01]  /*0ff0*/  LDG.E.U16.CONSTANT R27, desc[UR12][R2.64+0x3e] ;  /* 0x00003e0c021b7981 */ /* 0x000122000c1e9500 */
[----:B------:R-:W-:-:S04]  /*1000*/  SHF.R.U32.HI R26, RZ, 0x10, R23 ;  /* 0x00000010ff1a7819 */ /* 0x000fc80000011617 */
[----:B------:R-:W-:-:S05]  /*1010*/  LOP3.LUT R26, R26, 0xf, RZ, 0xc0, !PT ;  /* 0x0000000f1a1a7812 */ /* 0x000fca00078ec0ff */
[----:B------:R-:W-:-:S06]  /*1020*/  IMAD.IADD R26, R26, 0x1, -R8 ;  /* 0x000000011a1a7824 */ /* 0x000fcc00078e0a08 */
[----:B------:R-:W2:Y:S01]  /*1030*/  I2F.F16 R26, R26 ;  /* 0x0000001a001a7306 */ /* 0x000ea20000200c00 */
[----:B------:R-:W-:Y:S01]  /*1040*/  SHF.R.U32.HI R24, RZ, 0x14, R23 ;  /* 0x00000014ff187819 */ /* 0x000fe20000011617 */
[----:B------:R-:W-:-:S06]  /*1050*/  UIADD3 UR4, UR4, -0x4, URZ ;  /* 0xfffffffc04047890 */ /* 0x000fcc000fffe03f */
[----:B------:R-:W-:Y:S02]  /*1060*/  ISETP.NE.AND P0, PT, RZ, UR4, PT ;  /* 0x00000004ff007c0c */ /* 0x000fe4000bf05270 */
[----:B------:R-:W-:Y:S02]  /*1070*/  IADD3 R4, P1, R4, UR15, RZ ;  /* 0x0000000f04047c10 */ /* 0x000fe4000ff3e0ff */
[----:B0-----:R-:W-:Y:S02]  /*1080*/  IADD3 R2, P2, R2, 0x40, RZ ;  /* 0x0000004002027810 */ /* 0x001fe40007f5e0ff */
[----:B------:R-:W-:-:S03]  /*1090*/  IADD3.X R5, R5, UR8, RZ, P1, !PT ;  /* 0x0000000805057c10 */ /* 0x000fc60008ffe4ff */
[----:B------:R-:W-:Y:S02]  /*10a0*/  IMAD.X R3, RZ, RZ, R3, P2 ;  /* 0x000000ffff037224 */ /* 0x000fe400010e0603 */
[----:B--2---:R-:W-:Y:S01]  /*10b0*/  HFMA2 R22, R29.H0_H0, R26.H0_H0, R22.H0_H0 ;  /* 0x2000001a1d167231 */ /* 0x004fe20000040816 */
[----:B------:R-:W-:Y:S02]  /*10c0*/  LOP3.LUT R29, R24, 0xf, RZ, 0xc0, !PT ;  /* 0x0000000f181d7812 */ /* 0x000fe400078ec0ff */
[----:B------:R-:W-:-:S03]  /*10d0*/  SHF.R.U32.HI R24, RZ, 0x18, R23 ;  /* 0x00000018ff187819 */ /* 0x000fc60000011617 */
[----:B------:R-:W-:Y:S01]  /*10e0*/  IMAD.IADD R29, R29, 0x1, -R8 ;  /* 0x000000011d1d7824 */ /* 0x000fe200078e0a08 */
[----:B------:R-:W-:-:S05]  /*10f0*/  LOP3.LUT R24, R24, 0xf, RZ, 0xc0, !PT ;  /* 0x0000000f18187812 */ /* 0x000fca00078ec0ff */
[----:B------:R-:W3:Y:S01]  /*1100*/  I2F.F16 R29, R29 ;  /* 0x0000001d001d7306 */ /* 0x000ee20000200c00 */
[----:B------:R-:W-:-:S07]  /*1110*/  IMAD.IADD R28, R24, 0x1, -R8 ;  /* 0x00000001181c7824 */ /* 0x000fce00078e0a08 */
[----:B------:R-:W4:Y:S01]  /*1120*/  I2F.F16 R24, R28 ;  /* 0x0000001c00187306 */ /* 0x000f220000200c00 */
[----:B---3--:R-:W-:Y:S01]  /*1130*/  HFMA2 R22, R17.H0_H0, R29.H0_H0, R22.H0_H0 ;  /* 0x2000001d11167231 */ /* 0x008fe20000040816 */
[----:B------:R-:W-:-:S06]  /*1140*/  LEA.HI R17, R23, -R8, RZ, 0x4 ;  /* 0x8000000817117211 */ /* 0x000fcc00078f20ff */
[----:B------:R-:W0:Y:S01]  /*1150*/  I2F.F16 R17, R17 ;  /* 0x0000001100117306 */ /* 0x000e220000200c00 */
[----:B----4-:R-:W-:Y:S01]  /*1160*/  HFMA2 R24, R19.H0_H0, R24.H0_H0, R22.H0_H0 ;  /* 0x2000001813187231 */ /* 0x010fe20000040816 */
[----:B------:R-:W-:Y:S02]  /*1170*/  LOP3.LUT R19, R15, 0xf, RZ, 0xc0, !PT ;  /* 0x0000000f0f137812 */ /* 0x000fe400078ec0ff */
[----:B------:R-:W-:-:S03]  /*1180*/  SHF.R.U32.HI R22, RZ, 0x4, R15 ;  /* 0x00000004ff167819 */ /* 0x000fc6000001160f */
[----:B------:R-:W-:Y:S01]  /*1190*/  IMAD.IADD R19, R19, 0x1, -R8 ;  /* 0x0000000113137824 */ /* 0x000fe200078e0a08 */
[----:B------:R-:W-:Y:S02]  /*11a0*/  LOP3.LUT R23, R22, 0xf, RZ, 0xc0, !PT ;  /* 0x0000000f16177812 */ /* 0x000fe400078ec0ff */
[----:B------:R-:W-:-:S03]  /*11b0*/  SHF.R.U32.HI R22, RZ, 0x8, R15 ;  /* 0x00000008ff167819 */ /* 0x000fc6000001160f */
[----:B------:R-:W1:Y:S01]  /*11c0*/  I2F.F16 R19, R19 ;  /* 0x0000001300137306 */ /* 0x000e620000200c00 */
[----:B------:R-:W-:Y:S02]  /*11d0*/  IMAD.IADD R23, R23, 0x1, -R8 ;  /* 0x0000000117177824 */ /* 0x000fe400078e0a08 */
[----:B0-----:R-:W-:Y:S01]  /*11e0*/  HFMA2 R24, R13.H0_H0, R17.H0_H0, R24.H0_H0 ;  /* 0x200000110d187231 */ /* 0x001fe20000040818 */
[----:B------:R-:W-:Y:S02]  /*11f0*/  LOP3.LUT R13, R22, 0xf, RZ, 0xc0, !PT ;  /* 0x0000000f160d7812 */ /* 0x000fe400078ec0ff */
[----:B------:R-:W-:Y:S02]  /*1200*/  SHF.R.U32.HI R22, RZ, 0x10, R15 ;  /* 0x00000010ff167819 */ /* 0x000fe4000001160f */
[----:B------:R-:W0:Y:S02]  /*1210*/  I2F.F16 R23, R23 ;  /* 0x0000001700177306 */ /* 0x000e240000200c00 */
[----:B------:R-:W-:-:S02]  /*1220*/  LOP3.LUT R29, R22, 0xf, RZ, 0xc0, !PT ;  /* 0x0000000f161d7812 */ /* 0x000fc400078ec0ff */
[--C-:B------:R-:W-:Y:S02]  /*1230*/  SHF.R.U32.HI R17, RZ, 0xc, R15.reuse ;  /* 0x0000000cff117819 */ /* 0x100fe4000001160f */
[----:B------:R-:W-:Y:S01]  /*1240*/  SHF.R.U32.HI R22, RZ, 0x14, R15 ;  /* 0x00000014ff167819 */ /* 0x000fe2000001160f */
[----:B-1----:R-:W-:Y:S02]  /*1250*/  HMUL2 R18, R18.H0_H0, R19.H0_H0 ;  /* 0x2000001312127232 */ /* 0x002fe40000000800 */
[--C-:B------:R-:W-:Y:S01]  /*1260*/  IMAD.IADD R19, R29, 0x1, -R8.reuse ;  /* 0x000000011d137824 */ /* 0x100fe200078e0a08 */
[----:B------:R-:W-:Y:S01]  /*1270*/  LOP3.LUT R17, R17, 0xf, RZ, 0xc0, !PT ;  /* 0x0000000f11117812 */ /* 0x000fe200078ec0ff */
[----:B------:R-:W-:Y:S01]  /*1280*/  IMAD.IADD R13, R13, 0x1, -R8 ;  /* 0x000000010d0d7824 */ /* 0x000fe200078e0a08 */
[----:B------:R-:W-:Y:S02]  /*1290*/  LOP3.LUT R29, R22, 0xf, RZ, 0xc0, !PT ;  /* 0x0000000f161d7812 */ /* 0x000fe400078ec0ff */
[----:B------:R-:W-:Y:S01]  /*12a0*/  PRMT R10, R10, 0x5410, R18 ;  /* 0x000054100a0a7816 */ /* 0x000fe20000000012 */
[--C-:B------:R-:W-:Y:S01]  /*12b0*/  IMAD.IADD R17, R17, 0x1, -R8.reuse ;  /* 0x0000000111117824 */ /* 0x100fe200078e0a08 */
[----:B0-----:R-:W-:Y:S01]  /*12c0*/  PRMT R24, R24, 0x5410, R23 ;  /* 0x0000541018187816 */ /* 0x001fe20000000017 */
[----:B------:R-:W-:Y:S01]  /*12d0*/  IMAD.IADD R22, R29, 0x1, -R8 ;  /* 0x000000011d167824 */ /* 0x000fe200078e0a08 */
[----:B------:R-:W-:Y:S01]  /*12e0*/  PRMT R29, R11, 0x5410, R12 ;  /* 0x000054100b1d7816 */ /* 0x000fe2000000000c */
[----:B------:R-:W0:Y:S01]  /*12f0*/  I2F.F16 R13, R13 ;  /* 0x0000000d000d7306 */ /* 0x000e220000200c00 */
[----:B------:R-:W-:-:S04]  /*1300*/  SHF.R.U32.HI R23, RZ, 0x18, R15 ;  /* 0x00000018ff177819 */ /* 0x000fc8000001160f */
[----:B------:R-:W-:Y:S01]  /*1310*/  LOP3.LUT R23, R23, 0xf, RZ, 0xc0, !PT ;  /* 0x0000000f17177812 */ /* 0x000fe200078ec0ff */
[----:B------:R-:W-:Y:S02]  /*1320*/  HFMA2.MMA R10, R29, R24, R10 ;  /* 0x000000181d0a7235 */ /* 0x000fe4000000000a */
[----:B------:R-:W1:Y:S02]  /*1330*/  I2F.F16 R17, R17 ;  /* 0x0000001100117306 */ /* 0x000e640000200c00 */
[----:B------:R-:W-:-:S06]  /*1340*/  IMAD.IADD R23, R23, 0x1, -R8 ;  /* 0x0000000117177824 */ /* 0x000fcc00078e0a08 */
[----:B------:R-:W2:Y:S01]  /*1350*/  I2F.F16 R19, R19 ;  /* 0x0000001300137306 */ /* 0x000ea20000200c00 */
[----:B------:R-:W-:Y:S01]  /*1360*/  LEA.HI R15, R15, -R8, RZ, 0x4 ;  /* 0x800000080f0f7211 */ /* 0x000fe200078f20ff */
[----:B0-----:R-:W-:-:S06]  /*1370*/  HFMA2 R13, R14.H0_H0, R13.H0_H0, R10.H1_H1 ;  /* 0x2000000d0e0d7231 */ /* 0x001fcc000006080a */
[----:B------:R-:W0:Y:S01]  /*1380*/  I2F.F16 R22, R22 ;  /* 0x0000001600167306 */ /* 0x000e220000200c00 */
[----:B-1----:R-:W-:-:S07]  /*1390*/  HFMA2 R13, R21.H0_H0, R17.H0_H0, R13.H0_H0 ;  /* 0x20000011150d7231 */ /* 0x002fce000004080d */
[----:B------:R-:W1:Y:S01]  /*13a0*/  I2F.F16 R23, R23 ;  /* 0x0000001700177306 */ /* 0x000e620000200c00 */
[----:B--2---:R-:W-:-:S07]  /*13b0*/  HFMA2 R13, R16.H0_H0, R19.H0_H0, R13.H0_H0 ;  /* 0x20000013100d7231 */ /* 0x004fce000004080d */
[----:B------:R-:W2:Y:S01]  /*13c0*/  I2F.F16 R15, R15 ;  /* 0x0000000f000f7306 */ /* 0x000ea20000200c00 */
[----:B0-----:R-:W-:-:S04]  /*13d0*/  HFMA2 R13, R25.H0_H0, R22.H0_H0, R13.H0_H0 ;  /* 0x20000016190d7231 */ /* 0x001fc8000004080d */
[----:B-1----:R-:W-:-:S04]  /*13e0*/  HFMA2 R13, R20.H0_H0, R23.H0_H0, R13.H0_H0 ;  /* 0x20000017140d7231 */ /* 0x002fc8000004080d */
[----:B--2---:R-:W-:-:S04]  /*13f0*/  HFMA2 R13, R27.H0_H0, R15.H0_H0, R13.H0_H0 ;  /* 0x2000000f1b0d7231 */ /* 0x004fc8000004080d */
[----:B------:R-:W-:Y:S01]  /*1400*/  HFMA2 R10, R11.H0_H0, R13.H0_H0, R10.H0_H0 ;  /* 0x2000000d0b0a7231 */ /* 0x000fe2000004080a */
[----:B------:R-:W-:Y:S06]  /*1410*/  @P0 BRA `(.L_x_36) ;  /* 0xfffffff000c40947 */ /* 0x000fec000383ffff */
[----:B------:R-:W-:Y:S02]  /*1420*/  IMAD.MOV.U32 R13, RZ, RZ, R2 ;  /* 0x000000ffff0d7224 */ /* 0x000fe400078e0002 */
[----:B------:R-:W-:-:S07]  /*1430*/  IMAD.MOV.U32 R12, RZ, RZ, R3 ;  /* 0x000000ffff0c7224 */ /* 0x000fce00078e0003 */
.L_x_35:
[----:B------:R-:W-:Y:S01]  /*1440*/  ISETP.NE.AND P0, PT, RZ, UR9, PT ;  /* 0x00000009ff007c0c */ /* 0x000fe2000bf05270 */
[----:B------:R-:W-:Y:S02]  /*1450*/  IMAD.MOV.U32 R2, RZ, RZ, R13 ;  /* 0x000000ffff027224 */ /* 0x000fe400078e000d */
[----:B------:R-:W-:-:S10]  /*1460*/  IMAD.MOV.U32 R3, RZ, RZ, R12 ;  /* 0x000000ffff037224 */ /* 0x000fd400078e000c */
[----:B------:R-:W-:Y:S05]  /*1470*/  @!P0 BRA `(.L_x_37) ;  /* 0x0000000800608947 */ /* 0x000fea0003800000 */
[----:B------:R-:W2:Y:S04]  /*1480*/  LDG.E.CONSTANT R15, desc[UR12][R4.64] ;  /* 0x0000000c040f7981 */ /* 0x000ea8000c1e9900 */
        /* <DEDUP_REMOVED lines=8> */
[----:B------:R-:W-:-:S06]  /*1510*/  UISETP.NE.AND UP0, UPT, UR9, 0x1, UPT ;  /* 0x000000010900788c */ /* 0x000fcc000bf05270 */
[----:B------:R-:W-:Y:S02]  /*1520*/  PLOP3.LUT P0, PT, PT, PT, UP0, 0x80, 0x0 ;  /* 0x000000000000781c */ /* 0x000fe40003f0f008 */
[----:B--2---:R-:W-:Y:S02]  /*1530*/  LOP3.LUT R29, R15, 0xf, RZ, 0xc0, !PT ;  /* 0x0000000f0f1d7812 */ /* 0x004fe400078ec0ff */
[--C-:B------:R-:W-:Y:S02]  /*1540*/  SHF.R.U32.HI R14, RZ, 0x4, R15.reuse ;  /* 0x00000004ff0e7819 */ /* 0x100fe4000001160f */
[----:B------:R-:W-:Y:S01]  /*1550*/  SHF.R.U32.HI R16, RZ, 0x8, R15 ;  /* 0x00000008ff107819 */ /* 0x000fe2000001160f */
[----:B------:R-:W-:Y:S01]  /*1560*/  IMAD.IADD R29, R29, 0x1, -R8 ;  /* 0x000000011d1d7824 */ /* 0x000fe200078e0a08 */
[----:B------:R-:W-:Y:S02]  /*1570*/  LOP3.LUT R14, R14, 0xf, RZ, 0xc0, !PT ;  /* 0x0000000f0e0e7812 */ /* 0x000fe400078ec0ff */
[----:B------:R-:W-:-:S02]  /*1580*/  LOP3.LUT R16, R16, 0xf, RZ, 0xc0, !PT ;  /* 0x0000000f10107812 */ /* 0x000fc400078ec0ff */
[--C-:B------:R-:W-:Y:S01]  /*1590*/  SHF.R.U32.HI R18, RZ, 0xc, R15.reuse ;  /* 0x0000000cff127819 */ /* 0x100fe2000001160f */
[----:B------:R-:W3:Y:S01]  /*15a0*/  I2F.F16 R29, R29 ;  /* 0x0000001d001d7306 */ /* 0x000ee20000200c00 */
[--C-:B------:R-:W-:Y:S01]  /*15b0*/  IMAD.IADD R14, R14, 0x1, -R8.reuse ;  /* 0x000000010e0e7824 */ /* 0x100fe200078e0a08 */
[--C-:B------:R-:W-:Y:S01]  /*15c0*/  SHF.R.U32.HI R20, RZ, 0x10, R15.reuse ;  /* 0x00000010ff147819 */ /* 0x100fe2000001160f */
[--C-:B------:R-:W-:Y:S01]  /*15d0*/  IMAD.IADD R16, R16, 0x1, -R8.reuse ;  /* 0x0000000110107824 */ /* 0x100fe200078e0a08 */
[----:B------:R-:W-:Y:S02]  /*15e0*/  LOP3.LUT R18, R18, 0xf, RZ, 0xc0, !PT ;  /* 0x0000000f12127812 */ /* 0x000fe400078ec0ff */
[--C-:B------:R-:W-:Y:S02]  /*15f0*/  SHF.R.U32.HI R22, RZ, 0x14, R15.reuse ;  /* 0x00000014ff167819 */ /* 0x100fe4000001160f */
[----:B------:R-:W4:Y:S01]  /*1600*/  I2F.F16 R14, R14 ;  /* 0x0000000e000e7306 */ /* 0x000f220000200c00 */
[----:B------:R-:W-:Y:S01]  /*1610*/  LOP3.LUT R20, R20, 0xf, RZ, 0xc0, !PT ;  /* 0x0000000f14147812 */ /* 0x000fe200078ec0ff */
[----:B------:R-:W-:Y:S01]  /*1620*/  IMAD.IADD R18, R18, 0x1, -R8 ;  /* 0x0000000112127824 */ /* 0x000fe200078e0a08 */
[----:B------:R-:W-:-:S02]  /*1630*/  SHF.R.U32.HI R24, RZ, 0x18, R15 ;  /* 0x00000018ff187819 */ /* 0x000fc4000001160f */
[----:B------:R-:W-:Y:S01]  /*1640*/  LEA.HI R15, R15, -R8, RZ, 0x4 ;  /* 0x800000080f0f7211 */ /* 0x000fe200078f20ff */
[--C-:B------:R-:W-:Y:S02]  /*1650*/  IMAD.IADD R20, R20, 0x1, -R8.reuse ;  /* 0x0000000114147824 */ /* 0x100fe400078e0a08 */
[----:B---3--:R-:W-:Y:S01]  /*1660*/  HMUL2 R12, R12.H0_H0, R29.H0_H0 ;  /* 0x2000001d0c0c7232 */ /* 0x008fe20000000800 */
[----:B------:R-:W-:Y:S01]  /*1670*/  LOP3.LUT R29, R22, 0xf, RZ, 0xc0, !PT ;  /* 0x0000000f161d7812 */ /* 0x000fe200078ec0ff */
[----:B------:R-:W0:Y:S04]  /*1680*/  I2F.F16 R16, R16 ;  /* 0x0000001000107306 */ /* 0x000e280000200c00 */
[----:B------:R-:W-:Y:S01]  /*1690*/  IMAD.IADD R22, R29, 0x1, -R8 ;  /* 0x000000011d167824 */ /* 0x000fe200078e0a08 */
[----:B------:R-:W-:Y:S01]  /*16a0*/  LOP3.LUT R29, R24, 0xf, RZ, 0xc0, !PT ;  /* 0x0000000f181d7812 */ /* 0x000fe200078ec0ff */
[----:B----4-:R-:W-:-:S02]  /*16b0*/  HFMA2 R14, R27.H0_H0, R14.H0_H0, R12.H0_H0 ;  /* 0x2000000e1b0e7231 */ /* 0x010fc4000004080c */
[----:B------:R-:W1:Y:S02]  /*16c0*/  I2F.F16 R18, R18 ;  /* 0x0000001200127306 */ /* 0x000e640000200c00 */
[----:B------:R-:W-:Y:S02]  /*16d0*/  IMAD.IADD R12, R29, 0x1, -R8 ;  /* 0x000000011d0c7824 */ /* 0x000fe400078e0a08 */
[----:B0-----:R-:W-:-:S04]  /*16e0*/  HFMA2 R14, R25.H0_H0, R16.H0_H0, R14.H0_H0 ;  /* 0x20000010190e7231 */ /* 0x001fc8000004080e */
[----:B------:R-:W0:Y:S01]  /*16f0*/  I2F.F16 R20, R20 ;  /* 0x0000001400147306 */ /* 0x000e220000200c00 */
[----:B-1----:R-:W-:-:S07]  /*1700*/  HFMA2 R14, R23.H0_H0, R18.H0_H0, R14.H0_H0 ;  /* 0x20000012170e7231 */ /* 0x002fce000004080e */
[----:B------:R-:W1:Y:S01]  /*1710*/  I2F.F16 R22, R22 ;  /* 0x0000001600167306 */ /* 0x000e620000200c00 */
[----:B0-----:R-:W-:-:S07]  /*1720*/  HFMA2 R14, R21.H0_H0, R20.H0_H0, R14.H0_H0 ;  /* 0x20000014150e7231 */ /* 0x001fce000004080e */
[----:B------:R-:W0:Y:S01]  /*1730*/  I2F.F16 R12, R12 ;  /* 0x0000000c000c7306 */ /* 0x000e220000200c00 */
[----:B-1----:R-:W-:-:S07]  /*1740*/  HFMA2 R14, R19.H0_H0, R22.H0_H0, R14.H0_H0 ;  /* 0x20000016130e7231 */ /* 0x002fce000004080e */
[----:B------:R-:W1:Y:S01]  /*1750*/  I2F.F16 R15, R15 ;  /* 0x0000000f000f7306 */ /* 0x000e620000200c00 */
[----:B0-----:R-:W-:-:S04]  /*1760*/  HFMA2 R14, R17.H0_H0, R12.H0_H0, R14.H0_H0 ;  /* 0x2000000c110e7231 */ /* 0x001fc8000004080e */
[----:B-1----:R-:W-:-:S04]  /*1770*/  HFMA2 R13, R13.H0_H0, R15.H0_H0, R14.H0_H0 ;  /* 0x2000000f0d0d7231 */ /* 0x002fc8000004080e */
[----:B-----5:R-:W-:Y:S01]  /*1780*/  HFMA2 R10, R11.H0_H0, R13.H0_H0, R10.H0_H0 ;  /* 0x2000000d0b0a7231 */ /* 0x020fe2000004080a */
[----:B------:R-:W-:Y:S06]  /*1790*/  @!P0 BRA `(.L_x_37) ;  /* 0x0000000400988947 */ /* 0x000fec0003800000 */
[----:B------:R-:W-:Y:S01]  /*17a0*/  IADD3 R14, P0, R4, UR15, RZ ;  /* 0x0000000f040e7c10 */ /* 0x000fe2000ff1e0ff */
[----:B------:R-:W2:Y:S03]  /*17b0*/  LDG.E.U16.CONSTANT R12, desc[UR12][R2.64+0x10] ;  /* 0x0000100c020c7981 */ /* 0x000ea6000c1e9500 */
[----:B------:R-:W-:Y:S01]  /*17c0*/  IADD3.X R15, R5, UR8, RZ, P0, !PT ;  /* 0x00000008050f7c10 */ /* 0x000fe200087fe4ff */
[----:B------:R-:W3:Y:S04]  /*17d0*/  LDG.E.U16.CONSTANT R27, desc[UR12][R2.64+0x12] ;  /* 0x0000120c021b7981 */ /* 0x000ee8000c1e9500 */
[----:B------:R-:W4:Y:S04]  /*17e0*/  LDG.E.U16.CONSTANT R25, desc[UR12][R2.64+0x14] ;  /* 0x0000140c02197981 */ /* 0x000f28000c1e9500 */
[----:B------:R-:W5:Y:S04]  /*17f0*/  LDG.E.CONSTANT R15, desc[UR12][R14.64] ;  /* 0x0000000c0e0f7981 */ /* 0x000f68000c1e9900 */
[----:B------:R-:W4:Y:S04]  /*1800*/  LDG.E.U16.CONSTANT R23, desc[UR12][R2.64+0x16] ;  /* 0x0000160c02177981 */ /* 0x000f28000c1e9500 */
[----:B------:R-:W4:Y:S04]  /*1810*/  LDG.E.U16.CONSTANT R21, desc[UR12][R2.64+0x18] ;  /* 0x0000180c02157981 */ /* 0x000f28000c1e9500 */
[----:B------:R-:W4:Y:S04]  /*1820*/  LDG.E.U16.CONSTANT R19, desc[UR12][R2.64+0x1a] ;  /* 0x00001a0c02137981 */ /* 0x000f28000c1e9500 */
[----:B------:R-:W4:Y:S04]  /*1830*/  LDG.E.U16.CONSTANT R17, desc[UR12][R2.64+0x1c] ;  /* 0x00001c0c02117981 */ /* 0x000f28000c1e9500 */
[----:B------:R-:W4:Y:S01]  /*1840*/  LDG.E.U16.CONSTANT R13, desc[UR12][R2.64+0x1e] ;  /* 0x00001e0c020d7981 */ /* 0x000f22000c1e9500 */
[----:B------:R-:W-:-:S06]  /*1850*/  UISETP.NE.AND UP0, UPT, UR9, 0x2, UPT ;  /* 0x000000020900788c */ /* 0x000fcc000bf05270 */
[----:B------:R-:W-:Y:S02]  /*1860*/  PLOP3.LUT P0, PT, PT, PT, UP0, 0x80, 0x0 ;  /* 0x000000000000781c */ /* 0x000fe40003f0f008 */
[----:B-----5:R-:W-:Y:S02]  /*1870*/  LOP3.LUT R29, R15, 0xf, RZ, 0xc0, !PT ;  /* 0x0000000f0f1d7812 */ /* 0x020fe400078ec0ff */
[----:B------:R-:W-:-:S03]  /*1880*/  SHF.R.U32.HI R16, RZ, 0x4, R15 ;  /* 0x00000004ff107819 */ /* 0x000fc6000001160f */
[----:B------:R-:W-:Y:S01]  /*1890*/  IMAD.IADD R29, R29, 0x1, -R8 ;  /* 0x000000011d1d7824 */ /* 0x000fe200078e0a08 */
[----:B------:R-:W-:Y:S02]  /*18a0*/  LOP3.LUT R16, R16, 0xf, RZ, 0xc0, !PT ;  /* 0x0000000f10107812 */ /* 0x000fe400078ec0ff */
[----:B------:R-:W-:-:S03]  /*18b0*/  SHF.R.U32.HI R18, RZ, 0x8, R15 ;  /* 0x00000008ff127819 */ /* 0x000fc6000001160f */
[----:B------:R-:W2:Y:S01]  /*18c0*/  I2F.F16 R29, R29 ;  /* 0x0000001d001d7306 */ /* 0x000ea20000200c00 */
[--C-:B------:R-:W-:Y:S01]  /*18d0*/  IMAD.IADD R14, R16, 0x1, -R8.reuse ;  /* 0x00000001100e7824 */ /* 0x100fe200078e0a08 */
[----:B------:R-:W-:Y:S02]  /*18e0*/  LOP3.LUT R18, R18, 0xf, RZ, 0xc0, !PT ;  /* 0x0000000f12127812 */ /* 0x000fe400078ec0ff */
[--C-:B------:R-:W-:Y:S02]  /*18f0*/  SHF.R.U32.HI R20, RZ, 0xc, R15.reuse ;  /* 0x0000000cff147819 */ /* 0x100fe4000001160f */
[--C-:B------:R-:W-:Y:S01]  /*1900*/  SHF.R.U32.HI R22, RZ, 0x10, R15.reuse ;  /* 0x00000010ff167819 */ /* 0x100fe2000001160f */
[----:B------:R-:W-:Y:S01]  /*1910*/  IMAD.IADD R16, R18, 0x1, -R8 ;  /* 0x0000000112107824 */ /* 0x000fe200078e0a08 */
[----:B------:R-:W-:Y:S01]  /*1920*/  LOP3.LUT R20, R20, 0xf, RZ, 0xc0, !PT ;  /* 0x0000000f14147812 */ /* 0x000fe200078ec0ff */
[----:B------:R-:W3:Y:S01]  /*1930*/  I2F.F16 R14, R14 ;  /* 0x0000000e000e7306 */ /* 0x000ee20000200c00 */
[----:B------:R-:W-:-:S02]  /*1940*/  SHF.R.U32.HI R24, RZ, 0x14, R15 ;  /* 0x00000014ff187819 */ /* 0x000fc4000001160f */
[----:B------:R-:W-:Y:S01]  /*1950*/  LOP3.LUT R22, R22, 0xf, RZ, 0xc0, !PT ;  /* 0x0000000f16167812 */ /* 0x000fe200078ec0ff */
[--C-:B------:R-:W-:Y:S02]  /*1960*/  IMAD.IADD R18, R20, 0x1, -R8.reuse ;  /* 0x0000000114127824 */ /* 0x100fe400078e0a08 */
[----:B--2---:R-:W-:Y:S01]  /*1970*/  HMUL2 R12, R12.H0_H0, R29.H0_H0 ;  /* 0x2000001d0c0c7232 */ /* 0x004fe20000000800 */
[----:B------:R-:W-:Y:S01]  /*1980*/  LOP3.LUT R29, R24, 0xf, RZ, 0xc0, !PT ;  /* 0x0000000f181d7812 */ /* 0x000fe200078ec0ff */
[----:B------:R-:W4:Y:S01]  /*1990*/  I2F.F16 R16, R16 ;  /* 0x0000001000107306 */ /* 0x000f220000200c00 */
[----:B------:R-:W-:Y:S01]  /*19a0*/  SHF.R.U32.HI R24, RZ, 0x18, R15 ;  /* 0x00000018ff187819 */ /* 0x000fe2000001160f */
[--C-:B------:R-:W-:Y:S02]  /*19b0*/  IMAD.IADD R20, R22, 0x1, -R8.reuse ;  /* 0x0000000116147824 */ /* 0x100fe400078e0a08 */
[----:B------:R-:W-:Y:S01]  /*19c0*/  IMAD.IADD R22, R29, 0x1, -R8 ;  /* 0x000000011d167824 */ /* 0x000fe200078e0a08 */
[----:B------:R-:W-:-:S03]  /*19d0*/  LOP3.LUT R29, R24, 0xf, RZ, 0xc0, !PT ;  /* 0x0000000f181d7812 */ /* 0x000fc600078ec0ff */
[----:B------:R-:W0:Y:S01]  /*19e0*/  I2F.F16 R18, R18 ;  /* 0x0000001200127306 */ /* 0x000e220000200c00 */
[----:B---3--:R-:W-:Y:S02]  /*19f0*/  HFMA2 R14, R27.H0_H0, R14.H0_H0, R12.H0_H0 ;  /* 0x2000000e1b0e7231 */ /* 0x008fe4000004080c */
[----:B------:R-:W-:-:S05]  /*1a00*/  IMAD.IADD R12, R29, 0x1, -R8 ;  /* 0x000000011d0c7824 */ /* 0x000fca00078e0a08 */
[----:B------:R-:W1:Y:S01]  /*1a10*/  I2F.F16 R20, R20 ;  /* 0x0000001400147306 */ /* 0x000e620000200c00 */
[----:B------:R-:W-:Y:S01]  /*1a20*/  LEA.HI R15, R15, -R8, RZ, 0x4 ;  /* 0x800000080f0f7211 */ /* 0x000fe200078f20ff */
[----:B----4-:R-:W-:-:S06]  /*1a30*/  HFMA2 R14, R25.H0_H0, R16.H0_H0, R14.H0_H0 ;  /* 0x20000010190e7231 */ /* 0x010fcc000004080e */
[----:B------:R-:W2:Y:S01]  /*1a40*/  I2F.F16 R22, R22 ;  /* 0x0000001600167306 */ /* 0x000ea20000200c00 */
[----:B0-----:R-:W-:-:S07]  /*1a50*/  HFMA2 R14, R23.H0_H0, R18.H0_H0, R14.H0_H0 ;  /* 0x20000012170e7231 */ /* 0x001fce000004080e */
[----:B------:R-:W0:Y:S01]  /*1a60*/  I2F.F16 R12, R12 ;  /* 0x0000000c000c7306 */ /* 0x000e220000200c00 */
[----:B-1----:R-:W-:-:S07]  /*1a70*/  HFMA2 R14, R21.H0_H0, R20.H0_H0, R14.H0_H0 ;  /* 0x20000014150e7231 */ /* 0x002fce000004080e */
[----:B------:R-:W1:Y:S01]  /*1a80*/  I2F.F16 R15, R15 ;  /* 0x0000000f000f7306 */ /* 0x000e620000200c00 */
[----:B--2---:R-:W-:-:S04]  /*1a90*/  HFMA2 R14, R19.H0_H0, R22.H0_H0, R14.H0_H0 ;  /* 0x20000016130e7231 */ /* 0x004fc8000004080e */
[----:B0-----:R-:W-:-:S04]  /*1aa0*/  HFMA2 R14, R17.H0_H0, R12.H0_H0, R14.H0_H0 ;  /* 0x2000000c110e7231 */ /* 0x001fc8000004080e */
[----:B-1----:R-:W-:-:S04]  /*1ab0*/  HFMA2 R13, R13.H0_H0, R15.H0_H0, R14.H0_H0 ;  /* 0x2000000f0d0d7231 */ /* 0x002fc8000004080e */
[----:B------:R-:W-:Y:S01]  /*1ac0*/  HFMA2 R10, R11.H0_H0, R13.H0_H0, R10.H0_H0 ;  /* 0x2000000d0b0a7231 */ /* 0x000fe2000004080a */
[----:B------:R-:W-:Y:S06]  /*1ad0*/  @!P0 BRA `(.L_x_37) ;  /* 0x0000000000c88947 */ /* 0x000fec0003800000 */
[C---:B------:R-:W-:Y:S01]  /*1ae0*/  LEA R18, P0, R9.reuse, R4, 0x3 ;  /* 0x0000000409127211 */ /* 0x040fe200078018ff */
[----:B------:R-:W-:Y:S01]  /*1af0*/  IMAD.U32 R4, RZ, RZ, UR14 ;  /* 0x0000000eff047e24 */ /* 0x000fe2000f8e00ff */
[----:B------:R-:W2:Y:S04]  /*1b00*/  LDG.E.U16.CONSTANT R17, desc[UR12][R2.64+0x22] ;  /* 0x0000220c02117981 */ /* 0x000ea8000c1e9500 */
[----:B------:R-:W-:Y:S01]  /*1b10*/  LEA.HI.X R19, R9, R5, R4, 0x3, P0 ;  /* 0x0000000509137211 */ /* 0x000fe200000f1c04 */
[----:B------:R-:W3:Y:S04]  /*1b20*/  LDG.E.U16.CONSTANT R21, desc[UR12][R2.64+0x24] ;  /* 0x0000240c02157981 */ /* 0x000ee8000c1e9500 */
[----:B------:R-:W4:Y:S04]  /*1b30*/  LDG.E.U16.CONSTANT R4, desc[UR12][R2.64+0x20] ;  /* 0x0000200c02047981 */ /* 0x000f28000c1e9500 */
[----:B------:R-:W5:Y:S04]  /*1b40*/  LDG.E.CONSTANT R19, desc[UR12][R18.64] ;  /* 0x0000000c12137981 */ /* 0x000f68000c1e9900 */
[----:B------:R-:W3:Y:S04]  /*1b50*/  LDG.E.U16.CONSTANT R15, desc[UR12][R2.64+0x26] ;  /* 0x0000260c020f7981 */ /* 0x000ee8000c1e9500 */
[----:B------:R-:W3:Y:S04]  /*1b60*/  LDG.E.U16.CONSTANT R13, desc[UR12][R2.64+0x28] ;  /* 0x0000280c020d7981 */ /* 0x000ee8000c1e9500 */
[----:B------:R-:W3:Y:S04]  /*1b70*/  LDG.E.U16.CONSTANT R9, desc[UR12][R2.64+0x2a] ;  /* 0x00002a0c02097981 */ /* 0x000ee8000c1e9500 */
[----:B------:R-:W3:Y:S04]  /*1b80*/  LDG.E.U16.CONSTANT R5, desc[UR12][R2.64+0x2c] ;  /* 0x00002c0c02057981 */ /* 0x000ee8000c1e9500 */
[----:B------:R0:W3:Y:S01]  /*1b90*/  LDG.E.U16.CONSTANT R23, desc[UR12][R2.64+0x2e] ;  /* 0x00002e0c02177981 */ /* 0x0000e2000c1e9500 */
[----:B-----5:R-:W-:-:S02]  /*1ba0*/  SHF.R.U32.HI R12, RZ, 0x4, R19 ;  /* 0x00000004ff0c7819 */ /* 0x020fc40000011613 */
[----:B------:R-:W-:Y:S02]  /*1bb0*/  SHF.R.U32.HI R14, RZ, 0x8, R19 ;  /* 0x00000008ff0e7819 */ /* 0x000fe40000011613 */
[----:B------:R-:W-:Y:S02]  /*1bc0*/  LOP3.LUT R27, R12, 0xf, RZ, 0xc0, !PT ;  /* 0x0000000f0c1b7812 */ /* 0x000fe400078ec0ff */
[----:B------:R-:W-:-:S03]  /*1bd0*/  LOP3.LUT R25, R19, 0xf, RZ, 0xc0, !PT ;  /* 0x0000000f13197812 */ /* 0x000fc600078ec0ff */
[--C-:B------:R-:W-:Y:S01]  /*1be0*/  IMAD.IADD R12, R27, 0x1, -R8.reuse ;  /* 0x000000011b0c7824 */ /* 0x100fe200078e0a08 */
[----:B------:R-:W-:Y:S02]  /*1bf0*/  LOP3.LUT R27, R14, 0xf, RZ, 0xc0, !PT ;  /* 0x0000000f0e1b7812 */ /* 0x000fe400078ec0ff */
[----:B------:R-:W-:Y:S01]  /*1c00*/  SHF.R.U32.HI R14, RZ, 0xc, R19 ;  /* 0x0000000cff0e7819 */ /* 0x000fe20000011613 */
[----:B------:R-:W-:-:S03]  /*1c10*/  IMAD.IADD R25, R25, 0x1, -R8 ;  /* 0x0000000119197824 */ /* 0x000fc600078e0a08 */
[----:B0-----:R-:W-:Y:S02]  /*1c20*/  LOP3.LUT R3, R14, 0xf, RZ, 0xc0, !PT ;  /* 0x0000000f0e037812 */ /* 0x001fe400078ec0ff */
[--C-:B------:R-:W-:Y:S01]  /*1c30*/  SHF.R.U32.HI R14, RZ, 0x10, R19.reuse ;  /* 0x00000010ff0e7819 */ /* 0x100fe20000011613 */
[----:B------:R-:W4:Y:S01]  /*1c40*/  I2F.F16 R25, R25 ;  /* 0x0000001900197306 */ /* 0x000f220000200c00 */
[--C-:B------:R-:W-:Y:S02]  /*1c50*/  IMAD.IADD R2, R27, 0x1, -R8.reuse ;  /* 0x000000011b027824 */ /* 0x100fe400078e0a08 */
[----:B------:R-:W-:Y:S02]  /*1c60*/  LOP3.LUT R27, R14, 0xf, RZ, 0xc0, !PT ;  /* 0x0000000f0e1b7812 */ /* 0x000fe400078ec0ff */
[----:B------:R-:W-:Y:S01]  /*1c70*/  SHF.R.U32.HI R16, RZ, 0x14, R19 ;  /* 0x00000014ff107819 */ /* 0x000fe20000011613 */
[--C-:B------:R-:W-:Y:S02]  /*1c80*/  IMAD.IADD R3, R3, 0x1, -R8.reuse ;  /* 0x0000000103037824 */ /* 0x100fe400078e0a08 */
[----:B------:R-:W2:Y:S01]  /*1c90*/  I2F.F16 R12, R12 ;  /* 0x0000000c000c7306 */ /* 0x000ea20000200c00 */
[----:B------:R-:W-:Y:S01]  /*1ca0*/  IMAD.IADD R14, R27, 0x1, -R8 ;  /* 0x000000011b0e7824 */ /* 0x000fe200078e0a08 */
[----:B------:R-:W-:-:S02]  /*1cb0*/  LOP3.LUT R27, R16, 0xf, RZ, 0xc0, !PT ;  /* 0x0000000f101b7812 */ /* 0x000fc400078ec0ff */
[----:B------:R-:W-:-:S04]  /*1cc0*/  SHF.R.U32.HI R18, RZ, 0x18, R19 ;  /* 0x00000018ff127819 */ /* 0x000fc80000011613 */
[----:B------:R-:W3:Y:S01]  /*1cd0*/  I2F.F16 R2, R2 ;  /* 0x0000000200027306 */ /* 0x000ee20000200c00 */
[----:B------:R-:W-:Y:S01]  /*1ce0*/  IMAD.IADD R16, R27, 0x1, -R8 ;  /* 0x000000011b107824 */ /* 0x000fe200078e0a08 */
[----:B------:R-:W-:Y:S01]  /*1cf0*/  LOP3.LUT R27, R18, 0xf, RZ, 0xc0, !PT ;  /* 0x0000000f121b7812 */ /* 0x000fe200078ec0ff */
[----:B----4-:R-:W-:-:S05]  /*1d00*/  HMUL2 R4, R4.H0_H0, R25.H0_H0 ;  /* 0x2000001904047232 */ /* 0x010fca0000000800 */
[----:B------:R-:W0:Y:S01]  /*1d10*/  I2F.F16 R3, R3 ;  /* 0x0000000300037306 */ /* 0x000e220000200c00 */
[----:B------:R-:W-:Y:S02]  /*1d20*/  IMAD.IADD R27, R27, 0x1, -R8 ;  /* 0x000000011b1b7824 */ /* 0x000fe400078e0a08 */
[----:B--2---:R-:W-:-:S05]  /*1d30*/  HFMA2 R4, R17.H0_H0, R12.H0_H0, R4.H0_H0 ;  /* 0x2000000c11047231 */ /* 0x004fca0000040804 */
[----:B------:R-:W1:Y:S01]  /*1d40*/  I2F.F16 R14, R14 ;  /* 0x0000000e000e7306 */ /* 0x000e620000200c00 */
[----:B------:R-:W-:Y:S01]  /*1d50*/  LEA.HI R8, R19, -R8, RZ, 0x4 ;  /* 0x8000000813087211 */ /* 0x000fe200078f20ff */
[----:B---3--:R-:W-:-:S06]  /*1d60*/  HFMA2 R2, R21.H0_H0, R2.H0_H0, R4.H0_H0 ;  /* 0x2000000215027231 */ /* 0x008fcc0000040804 */
        /* <DEDUP_REMOVED lines=8> */
[----:B------:R-:W-:-:S07]  /*1df0*/  HFMA2 R10, R11.H0_H0, R5.H0_H0, R10.H0_H0 ;  /* 0x200000050b0a7231 */ /* 0x000fce000004080a */
.L_x_37:
[----:B------:R-:W-:Y:S01]  /*1e00*/  ULDC UR4, c[0x0][0x244] ;  /* 0x0000910000047ab9 */ /* 0x000fe20000000800 */
[----:B------:R-:W-:Y:S02]  /*1e10*/  UIADD3 UR5, UR5, 0x1, URZ ;  /* 0x0000000105057890 */ /* 0x000fe4000fffe03f */
[----:B------:R-:W-:-:S06]  /*1e20*/  UIADD3 UR6, UR6, UR4, URZ ;  /* 0x0000000406067290 */ /* 0x000fcc000fffe03f */
[----:B------:R-:W-:-:S13]  /*1e30*/  ISETP.LE.AND P0, PT, R6, UR6, PT ;  /* 0x0000000606007c0c */ /* 0x000fda000bf03270 */
[----:B------:R-:W-:Y:S05]  /*1e40*/  @!P0 BRA `(.L_x_38) ;  /* 0xffffffe400948947 */ /* 0x000fea000383ffff */
.L_x_34:
        /* <DEDUP_REMOVED lines=11> */
.L_x_39:
[----:B-----5:R-:W-:-:S05]  /*1f00*/  HADD2 R6, R7, R10.H0_H0 ;  /* 0x2000000a07067230 */ /* 0x020fca0000000000 */
[----:B------:R-:W-:-:S05]  /*1f10*/  PRMT R9, R7, R0, R6 ;  /* 0x0000000007097216 */ /* 0x000fca0000000006 */
[----:B------:R-:W2:Y:S02]  /*1f20*/  ATOM.E.CAS.STRONG.GPU PT, R6, [R2], R7, R9 ;  /* 0x000000070206738b */ /* 0x000ea400001ee109 */
[----:B--2---:R-:W-:Y:S01]  /*1f30*/  ISETP.NE.U32.AND P0, PT, R6, R7, PT ;  /* 0x000000070600720c */ /* 0x004fe20003f05070 */
[----:B------:R-:W-:-:S12]  /*1f40*/  IMAD.MOV.U32 R7, RZ, RZ, R6 ;  /* 0x000000ffff077224 */ /* 0x000fd800078e0006 */
[----:B------:R-:W-:Y:S05]  /*1f50*/  @P0 BRA `(.L_x_39) ;  /* 0xfffffffc00e80947 */ /* 0x000fea000383ffff */
[----:B------:R-:W-:Y:S05]  /*1f60*/  EXIT ;  /* 0x000000000000794d */ /* 0x000fea0003800000 */
.L_x_40:
        /* <DEDUP_REMOVED lines=9> */
.L_x_54:


//--------------------- .text._Z16q4_matmul_kernelILb0ELb1ELb1EEvPK6__halfPKjPS0_S2_S4_iiiiiS4_b --------------------------
	.section	.text._Z16q4_matmul_kernelILb0ELb1ELb1EEvPK6__halfPKjPS0_S2_S4_iiiiiS4_b,"ax",@progbits
	.align	128
        .global         _Z16q4_matmul_kernelILb0ELb1ELb1EEvPK6__halfPKjPS0_S2_S4_iiiiiS4_b
        .type           _Z16q4_matmul_kernelILb0ELb1ELb1EEvPK6__halfPKjPS0_S2_S4_iiiiiS4_b,@function
        .size           _Z16q4_matmul_kernelILb0ELb1ELb1EEvPK6__halfPKjPS0_S2_S4_iiiiiS4_b,(.L_x_55 - _Z16q4_matmul_kernelILb0ELb1ELb1EEvPK6__halfPKjPS0_S2_S4_iiiiiS4_b)
        .other          _Z16q4_matmul_kernelILb0ELb1ELb1EEvPK6__halfPKjPS0_S2_S4_iiiiiS4_b,@"STO_CUDA_ENTRY STV_DEFAULT"
_Z16q4_matmul_kernelILb0ELb1ELb1EEvPK6__halfPKjPS0_S2_S4_iiiiiS4_b:
.text._Z16q4_matmul_kernelILb0ELb1ELb1EEvPK6__halfPKjPS0_S2_S4_iiiiiS4_b:
        /* <DEDUP_REMOVED lines=25> */
[----:B------:R-:W-:-:S13]  /*0190*/  ISETP.GE.AND P0, PT, R13, 0x8, PT ;  /* 0x000000080d00780c */ /* 0x000fda0003f06270 */
[----:B0-----:R-:W-:Y:S05]  /*01a0*/  @!P0 BRA `(.L_x_41) ;  /* 0x0000001400908947 */ /* 0x001fea0003800000 */
[----:B------:R-:W0:Y:S02]  /*01b0*/  LDC R5, c[0x0][0x244] ;  /* 0x00009100ff057b82 */ /* 0x000e240000000800 */
[----:B0-----:R-:W-:-:S13]  /*01c0*/  ISETP.GE.AND P0, PT, R5, 0x8, PT ;  /* 0x000000080500780c */ /* 0x001fda0003f06270 */
[----:B------:R-:W-:Y:S05]  /*01d0*/  @!P0 BRA `(.L_x_41) ;  /* 0x0000001400848947 */ /* 0x000fea0003800000 */
[----:B------:R-:W-:Y:S01]  /*01e0*/  IABS R9, R5 ;  /* 0x0000000500097213 */ /* 0x000fe20000000000 */
[----:B------:R-:W-:-:S03]  /*01f0*/  IMAD R4, R3, R4, RZ ;  /* 0x0000000403047224 */ /* 0x000fc600078e02ff */
[----:B------:R-:W0:Y:S08]  /*0200*/  I2F.RP R8, R9 ;  /* 0x0000000900087306 */ /* 0x000e300000209400 */
[----:B0-----:R-:W0:Y:S02]  /*0210*/  MUFU.RCP R8, R8 ;  /* 0x0000000800087308 */ /* 0x001e240000001000 */
[----:B0-----:R-:W-:-:S06]  /*0220*/  VIADD R6, R8, 0xffffffe ;  /* 0x0ffffffe08067836 */ /* 0x001fcc0000000000 */
[----:B------:R0:W1:Y:S02]  /*0230*/  F2I.FTZ.U32.TRUNC.NTZ R7, R6 ;  /* 0x0000000600077305 */ /* 0x000064000021f000 */
[----:B0-----:R-:W-:Y:S02]  /*0240*/  IMAD.MOV.U32 R6, RZ, RZ, RZ ;  /* 0x000000ffff067224 */ /* 0x001fe400078e00ff */
[----:B-1----:R-:W-:-:S04]  /*0250*/  IMAD.MOV R10, RZ, RZ, -R7 ;  /* 0x000000ffff0a7224 */ /* 0x002fc800078e0a07 */
[----:B------:R-:W-:Y:S01]  /*0260*/  IMAD R11, R10, R9, RZ ;  /* 0x000000090a0b7224 */ /* 0x000fe200078e02ff */
[----:B------:R-:W-:-:S03]  /*0270*/  IABS R10, R2 ;  /* 0x00000002000a7213 */ /* 0x000fc60000000000 */
[----:B------:R-:W-:Y:S01]  /*0280*/  IMAD.HI.U32 R7, R7, R11, R6 ;  /* 0x0000000b07077227 */ /* 0x000fe200078e0006 */
[----:B------:R-:W-:Y:S02]  /*0290*/  LOP3.LUT R6, R2, R5, RZ, 0x3c, !PT ;  /* 0x0000000502067212 */ /* 0x000fe400078e3cff */
[----:B------:R-:W-:Y:S02]  /*02a0*/  PRMT R11, RZ, 0x7610, R11 ;  /* 0x00007610ff0b7816 */ /* 0x000fe4000000000b */
[----:B------:R-:W-:Y:S01]  /*02b0*/  ISETP.GE.AND P2, PT, R6, RZ, PT ;  /* 0x000000ff0600720c */ /* 0x000fe20003f46270 */
[----:B------:R-:W-:Y:S01]  /*02c0*/  IMAD.HI.U32 R7, R7, R10, RZ ;  /* 0x0000000a07077227 */ /* 0x000fe200078e00ff */
[----:B------:R-:W-:-:S03]  /*02d0*/  SHF.R.S32.HI R6, RZ, 0x1f, R5 ;  /* 0x0000001fff067819 */ /* 0x000fc60000011405 */
[----:B------:R-:W-:Y:S01]  /*02e0*/  IMAD.MOV R8, RZ, RZ, -R7 ;  /* 0x000000ffff087224 */ /* 0x000fe200078e0a07 */
[----:B------:R-:W-:-:S03]  /*02f0*/  LEA.HI R6, R6, R5, RZ, 0x3 ;  /* 0x0000000506067211 */ /* 0x000fc600078f18ff */
[----:B------:R-:W-:Y:S01]  /*0300*/  IMAD R8, R9, R8, R10 ;  /* 0x0000000809087224 */ /* 0x000fe200078e020a */
[----:B------:R-:W-:-:S04]  /*0310*/  SHF.R.S32.HI R6, RZ, 0x3, R6 ;  /* 0x00000003ff067819 */ /* 0x000fc80000011406 */
[----:B------:R-:W-:-:S13]  /*0320*/  ISETP.GT.U32.AND P1, PT, R9, R8, PT ;  /* 0x000000080900720c */ /* 0x000fda0003f24070 */
[----:B------:R-:W-:Y:S02]  /*0330*/  @!P1 IMAD.IADD R8, R8, 0x1, -R9 ;  /* 0x0000000108089824 */ /* 0x000fe400078e0a09 */
[----:B------:R-:W-:Y:S01]  /*0340*/  @!P1 VIADD R7, R7, 0x1 ;  /* 0x0000000107079836 */ /* 0x000fe20000000000 */
[----:B------:R-:W-:Y:S02]  /*0350*/  ISETP.NE.AND P1, PT, R5, RZ, PT ;  /* 0x000000ff0500720c */ /* 0x000fe40003f25270 */
[----:B------:R-:W-:Y:S02]  /*0360*/  ISETP.GE.U32.AND P0, PT, R8, R9, PT ;  /* 0x000000090800720c */ /* 0x000fe40003f06070 */
[----:B------:R-:W-:-:S04]  /*0370*/  SHF.R.S32.HI R8, RZ, 0x1f, R13 ;  /* 0x0000001fff087819 */ /* 0x000fc8000001140d */
[----:B------:R-:W-:-:S04]  /*0380*/  LEA.HI R8, R8, R13, RZ, 0x3 ;  /* 0x0000000d08087211 */ /* 0x000fc800078f18ff */
[----:B------:R-:W-:-:S03]  /*0390*/  LOP3.LUT R9, R8, 0xfffffff8, RZ, 0xc0, !PT ;  /* 0xfffffff808097812 */ /* 0x000fc600078ec0ff */
[----:B------:R-:W-:Y:S01]  /*03a0*/  @P0 VIADD R7, R7, 0x1 ;  /* 0x0000000107070836 */ /* 0x000fe20000000000 */
[----:B------:R-:W-:-:S03]  /*03b0*/  LOP3.LUT P0, RZ, R6, 0x1, RZ, 0xc0, !PT ;  /* 0x0000000106ff7812 */ /* 0x000fc6000780c0ff */
[----:B------:R-:W-:Y:S01]  /*03c0*/  @!P2 IMAD.MOV R7, RZ, RZ, -R7 ;  /* 0x000000ffff07a224 */ /* 0x000fe200078e0a07 */
[----:B------:R-:W-:Y:S01]  /*03d0*/  @!P1 LOP3.LUT R7, RZ, R5, RZ, 0x33, !PT ;  /* 0x00000005ff079212 */ /* 0x000fe200078e33ff */
[----:B------:R-:W-:-:S04]  /*03e0*/  IMAD.IADD R5, R2, 0x1, R9 ;  /* 0x0000000102057824 */ /* 0x000fc800078e0209 */
[----:B------:R-:W-:-:S07]  /*03f0*/  IMAD.MOV.U32 R6, RZ, RZ, R7 ;  /* 0x000000ffff067224 */ /* 0x000fce00078e0007 */
.L_x_45:
[----:B------:R-:W0:Y:S01]  /*0400*/  LDC R7, c[0x0][0x240] ;  /* 0x00009000ff077b82 */ /* 0x000e220000000800 */
[----:B-----5:R-:W-:-:S04]  /*0410*/  SHF.R.S32.HI R9, RZ, 0x1f, R0 ;  /* 0x0000001fff097819 */ /* 0x020fc80000011400 */
[----:B------:R-:W-:-:S03]  /*0420*/  LEA.HI R9, R9, R0, RZ, 0x3 ;  /* 0x0000000009097211 */ /* 0x000fc600078f18ff */
[----:B------:R-:W1:Y:S01]  /*0430*/  LDC.64 R12, c[0x0][0x230] ;  /* 0x00008c00ff0c7b82 */ /* 0x000e620000000a00 */
[----:B------:R-:W-:Y:S01]  /*0440*/  SHF.R.S32.HI R17, RZ, 0x3, R9 ;  /* 0x00000003ff117819 */ /* 0x000fe20000011409 */
[----:B0-----:R-:W-:-:S05]  /*0450*/  IMAD R15, R6, R7, RZ ;  /* 0x00000007060f7224 */ /* 0x001fca00078e02ff */
[----:B------:R-:W-:-:S04]  /*0460*/  SHF.R.S32.HI R8, RZ, 0x1f, R15 ;  /* 0x0000001fff087819 */ /* 0x000fc8000001140f */
[----:B------:R-:W-:Y:S02]  /*0470*/  LEA.HI R10, R8, R15, RZ, 0x3 ;  /* 0x0000000f080a7211 */ /* 0x000fe400078f18ff */
[----:B------:R-:W0:Y:S02]  /*0480*/  LDC.64 R8, c[0x0][0x228] ;  /* 0x00008a00ff087b82 */ /* 0x000e240000000a00 */
[----:B------:R-:W-:-:S05]  /*0490*/  LEA.HI.SX32 R17, R10, R17, 0x1d ;  /* 0x000000110a117211 */ /* 0x000fca00078feaff */
[----:B-1----:R-:W-:Y:S01]  /*04a0*/  IMAD.WIDE R16, R17, 0x4, R12 ;  /* 0x0000000411107825 */ /* 0x002fe200078e020c */
[----:B------:R-:W1:Y:S05]  /*04b0*/  LDC R10, c[0x0][0x244] ;  /* 0x00009100ff0a7b82 */ /* 0x000e6a0000000800 */
[----:B------:R1:W2:Y:S01]  /*04c0*/  LDG.E.CONSTANT R16, desc[UR4][R16.64] ;  /* 0x0000000410107981 */ /* 0x0002a2000c1e9900 */
[C---:B------:R-:W-:Y:S02]  /*04d0*/  IMAD.IADD R15, R0.reuse, 0x1, R15 ;  /* 0x00000001000f7824 */ /* 0x040fe400078e020f */
[----:B------:R-:W3:Y:S01]  /*04e0*/  LDC.64 R12, c[0x0][0x218] ;  /* 0x00008600ff0c7b82 */ /* 0x000ee20000000a00 */
[----:B------:R-:W-:-:S02]  /*04f0*/  IMAD.SHL.U32 R18, R0, 0x4, RZ ;  /* 0x0000000400127824 */ /* 0x000fc400078e00ff */
[----:B0-----:R-:W-:-:S05]  /*0500*/  IMAD.WIDE R8, R15, 0x2, R8 ;  /* 0x000000020f087825 */ /* 0x001fca00078e0208 */
[----:B------:R-:W0:Y:S01]  /*0510*/  LDC.64 R14, c[0x0][0x250] ;  /* 0x00009400ff0e7b82 */ /* 0x000e220000000a00 */
[----:B------:R-:W-:Y:S02]  /*0520*/  SHF.R.S32.HI R19, RZ, 0x1f, R2 ;  /* 0x0000001fff137819 */ /* 0x000fe40000011402 */
[----:B-1----:R-:W-:Y:S01]  /*0530*/  LOP3.LUT R17, R10, 0xfffffff8, RZ, 0xc0, !PT ;  /* 0xfffffff80a117812 */ /* 0x002fe200078ec0ff */
[----:B------:R1:W5:Y:S01]  /*0540*/  LDG.E.U16.CONSTANT R9, desc[UR4][R8.64] ;  /* 0x0000000408097981 */ /* 0x000362000c1e9500 */
[----:B------:R-:W-:Y:S02]  /*0550*/  LOP3.LUT R21, R18, 0x1c, RZ, 0xc0, !PT ;  /* 0x0000001c12157812 */ /* 0x000fe400078ec0ff */
[----:B------:R-:W-:Y:S02]  /*0560*/  ISETP.NE.AND P1, PT, R17, 0x8, PT ;  /* 0x000000081100780c */ /* 0x000fe40003f25270 */
[----:B------:R-:W-:-:S04]  /*0570*/  LEA.HI R19, R19, R2, RZ, 0x3 ;  /* 0x0000000213137211 */ /* 0x000fc800078f18ff */
[----:B------:R-:W-:-:S05]  /*0580*/  SHF.R.S32.HI R19, RZ, 0x3, R19 ;  /* 0x00000003ff137819 */ /* 0x000fca0000011413 */
[----:B------:R-:W-:Y:S02]  /*0590*/  IMAD R19, R19, R7, R0 ;  /* 0x0000000713137224 */ /* 0x000fe400078e0200 */
[----:B0-----:R-:W-:-:S04]  /*05a0*/  IMAD.WIDE R14, R2, 0x4, R14 ;  /* 0x00000004020e7825 */ /* 0x001fc800078e020e */
[----:B---3--:R-:W-:Y:S01]  /*05b0*/  IMAD.WIDE R12, R19, 0x4, R12 ;  /* 0x00000004130c7825 */ /* 0x008fe200078e020c */
[----:B--2---:R-:W-:-:S05]  /*05c0*/  SHF.R.U32.HI R16, RZ, R21, R16 ;  /* 0x00000015ff107219 */ /* 0x004fca0000011610 */
[----:B-1----:R-:W-:-:S05]  /*05d0*/  VIADD R8, R16, 0x1 ;  /* 0x0000000110087836 */ /* 0x002fca0000000000 */
[----:B------:R-:W-:Y:S01]  /*05e0*/  LOP3.LUT R8, R8, 0xf, RZ, 0xc0, !PT ;  /* 0x0000000f08087812 */ /* 0x000fe200078ec0ff */
[----:B------:R-:W-:Y:S06]  /*05f0*/  @!P1 BRA `(.L_x_42) ;  /* 0x0000000800f89947 */ /* 0x000fec0003800000 */
[----:B------:R-:W-:Y:S01]  /*0600*/  SHF.R.S32.HI R17, RZ, 0x1f, R10 ;  /* 0x0000001fff117819 */ /* 0x000fe2000001140a */
[----:B------:R-:W-:-:S03]  /*0610*/  ULDC.64 UR6, c[0x0][0x210] ;  /* 0x0000840000067ab9 */ /* 0x000fc60000000a00 */
[----:B------:R-:W-:-:S04]  /*0620*/  LEA.HI R17, R17, R10, RZ, 0x3 ;  /* 0x0000000a11117211 */ /* 0x000fc800078f18ff */
[----:B------:R-:W-:-:S04]  /*0630*/  SHF.R.S32.HI R17, RZ, 0x3, R17 ;  /* 0x00000003ff117819 */ /* 0x000fc80000011411 */
[----:B------:R-:W-:-:S05]  /*0640*/  LOP3.LUT R10, R17, 0x1, RZ, 0xc0, !PT ;  /* 0x00000001110a7812 */ /* 0x000fca00078ec0ff */
[----:B------:R-:W-:-:S07]  /*0650*/  IMAD.IADD R10, R17, 0x1, -R10 ;  /* 0x00000001110a7824 */ /* 0x000fce00078e0a0a */
.L_x_43:
        /* <DEDUP_REMOVED lines=9> */
[----:B--2---:R-:W-:-:S05]  /*06f0*/  IADD3 R19, P1, R4, R19, RZ ;  /* 0x0000001304137210 */ /* 0x004fca0007f3e0ff */
[----:B------:R-:W-:Y:S01]  /*0700*/  IMAD.X R16, RZ, RZ, R22, P1 ;  /* 0x000000ffff107224 */ /* 0x000fe200008e0616 */
[----:B------:R-:W-:-:S04]  /*0710*/  LEA R18, P1, R19, UR6, 0x1 ;  /* 0x0000000613127c11 */ /* 0x000fc8000f8208ff */
[----:B------:R-:W-:-:S05]  /*0720*/  LEA.HI.X R19, R19, UR7, R16, 0x1, P1 ;  /* 0x0000000713137c11 */ /* 0x000fca00088f0c10 */
[----:B------:R0:W2:Y:S01]  /*0730*/  LDG.E.U16.CONSTANT R26, desc[UR4][R18.64] ;  /* 0x00000004121a7981 */ /* 0x0000a2000c1e9500 */
[----:B---3--:R-:W-:-:S05]  /*0740*/  IADD3 R25, P1, R4, R25, RZ ;  /* 0x0000001904197210 */ /* 0x008fca0007f3e0ff */
[----:B------:R-:W-:Y:S01]  /*0750*/  IMAD.X R16, RZ, RZ, R22, P1 ;  /* 0x000000ffff107224 */ /* 0x000fe200008e0616 */
[----:B------:R-:W-:-:S04]  /*0760*/  LEA R24, P1, R25, UR6, 0x1 ;  /* 0x0000000619187c11 */ /* 0x000fc8000f8208ff */
[----:B------:R-:W-:-:S05]  /*0770*/  LEA.HI.X R25, R25, UR7, R16, 0x1, P1 ;  /* 0x0000000719197c11 */ /* 0x000fca00088f0c10 */
[----:B------:R-:W3:Y:S01]  /*0780*/  LDG.E.U16.CONSTANT R24, desc[UR4][R24.64] ;  /* 0x0000000418187981 */ /* 0x000ee2000c1e9500 */
[----:B----4-:R-:W-:-:S05]  /*0790*/  IADD3 R17, P1, R4, R17, RZ ;  /* 0x0000001104117210 */ /* 0x010fca0007f3e0ff */
[----:B------:R-:W-:Y:S01]  /*07a0*/  IMAD.X R20, RZ, RZ, R22, P1 ;  /* 0x000000ffff147224 */ /* 0x000fe200008e0616 */
[----:B------:R-:W-:-:S04]  /*07b0*/  LEA R16, P1, R17, UR6, 0x1 ;  /* 0x0000000611107c11 */ /* 0x000fc8000f8208ff */
[----:B------:R-:W-:Y:S02]  /*07c0*/  LEA.HI.X R17, R17, UR7, R20, 0x1, P1 ;  /* 0x0000000711117c11 */ /* 0x000fe400088f0c14 */
[----:B------:R-:W-:-:S03]  /*07d0*/  IADD3 R29, P1, R4, R29, RZ ;  /* 0x0000001d041d7210 */ /* 0x000fc60007f3e0ff */
[----:B------:R1:W4:Y:S02]  /*07e0*/  LDG.E.U16.CONSTANT R20, desc[UR4][R16.64] ;  /* 0x0000000410147981 */ /* 0x000324000c1e9500 */
[----:B0-----:R-:W-:Y:S01]  /*07f0*/  IMAD.X R19, RZ, RZ, R22, P1 ;  /* 0x000000ffff137224 */ /* 0x001fe200008e0616 */
[----:B------:R-:W-:-:S04]  /*0800*/  LEA R18, P1, R29, UR6, 0x1 ;  /* 0x000000061d127c11 */ /* 0x000fc8000f8208ff */
[----:B------:R-:W-:Y:S02]  /*0810*/  LEA.HI.X R19, R29, UR7, R19, 0x1, P1 ;  /* 0x000000071d137c11 */ /* 0x000fe400088f0c13 */
[----:B------:R-:W-:-:S03]  /*0820*/  IADD3 R23, P1, R4, R23, RZ ;  /* 0x0000001704177210 */ /* 0x000fc60007f3e0ff */
[----:B------:R0:W4:Y:S02]  /*0830*/  LDG.E.U16.CONSTANT R25, desc[UR4][R18.64] ;  /* 0x0000000412197981 */ /* 0x000124000c1e9500 */
[----:B------:R-:W-:Y:S01]  /*0840*/  IMAD.X R29, RZ, RZ, R22, P1 ;  /* 0x000000ffff1d7224 */ /* 0x000fe200008e0616 */
[----:B-1----:R-:W-:-:S04]  /*0850*/  LEA R16, P1, R23, UR6, 0x1 ;  /* 0x0000000617107c11 */ /* 0x002fc8000f8208ff */
[----:B------:R-:W-:Y:S02]  /*0860*/  LEA.HI.X R17, R23, UR7, R29, 0x1, P1 ;  /* 0x0000000717117c11 */ /* 0x000fe400088f0c1d */
[----:B------:R-:W-:-:S05]  /*0870*/  LOP3.LUT R23, R21, 0xf, RZ, 0xc0, !PT ;  /* 0x0000000f15177812 */ /* 0x000fca00078ec0ff */
[----:B------:R-:W-:Y:S02]  /*0880*/  IMAD.IADD R29, R23, 0x1, -R8 ;  /* 0x00000001171d7824 */ /* 0x000fe400078e0a08 */
[----:B------:R1:W4:Y:S01]  /*0890*/  LDG.E.U16.CONSTANT R23, desc[UR4][R16.64] ;  /* 0x0000000410177981 */ /* 0x000322000c1e9500 */
[----:B------:R-:W-:-:S05]  /*08a0*/  IADD3 R28, P1, R4, R28, RZ ;  /* 0x0000001c041c7210 */ /* 0x000fca0007f3e0ff */
[----:B0-----:R-:W-:Y:S01]  /*08b0*/  IMAD.X R19, RZ, RZ, R22, P1 ;  /* 0x000000ffff137224 */ /* 0x001fe200008e0616 */
[----:B-1----:R0:W2:Y:S01]  /*08c0*/  I2F.F16 R17, R29 ;  /* 0x0000001d00117306 */ /* 0x0020a20000200c00 */
[C---:B------:R-:W-:Y:S01]  /*08d0*/  LEA R18, P1, R28.reuse, UR6, 0x1 ;  /* 0x000000061c127c11 */ /* 0x040fe2000f8208ff */
[----:B0-----:R-:W4:Y:S03]  /*08e0*/  LDG.E.CONSTANT R29, desc[UR4][R14.64+0x1c] ;  /* 0x00001c040e1d7981 */ /* 0x001f26000c1e9900 */
[----:B------:R-:W-:Y:S02]  /*08f0*/  LEA.HI.X R19, R28, UR7, R19, 0x1, P1 ;  /* 0x000000071c137c11 */ /* 0x000fe400088f0c13 */
[----:B------:R-:W-:-:S04]  /*0900*/  IADD3 R27, P1, R4, R27, RZ ;  /* 0x0000001b041b7210 */ /* 0x000fc80007f3e0ff */
[----:B------:R-:W4:Y:S01]  /*0910*/  LDG.E.U16.CONSTANT R19, desc[UR4][R18.64] ;  /* 0x0000000412137981 */ /* 0x000f22000c1e9500 */
[----:B------:R-:W-:Y:S01]  /*0920*/  IMAD.X R28, RZ, RZ, R22, P1 ;  /* 0x000000ffff1c7224 */ /* 0x000fe200008e0616 */
[----:B------:R-:W-:Y:S01]  /*0930*/  LEA R16, P1, R27, UR6, 0x1 ;  /* 0x000000061b107c11 */ /* 0x000fe2000f8208ff */
[----:B--2---:R-:W-:-:S03]  /*0940*/  HMUL2 R26, R26.H0_H0, R17.H0_H0 ;  /* 0x200000111a1a7232 */ /* 0x004fc60000000800 */
[----:B------:R-:W-:Y:S02]  /*0950*/  LEA.HI.X R17, R27, UR7, R28, 0x1, P1 ;  /* 0x000000071b117c11 */ /* 0x000fe400088f0c1c */
[----:B------:R-:W2:Y:S04]  /*0960*/  LDG.E.CONSTANT R27, desc[UR4][R14.64+0x20] ;  /* 0x000020040e1b7981 */ /* 0x000ea8000c1e9900 */
[----:B------:R0:W2:Y:S02]  /*0970*/  LDG.E.U16.CONSTANT R28, desc[UR4][R16.64] ;  /* 0x00000004101c7981 */ /* 0x0000a4000c1e9500 */
[----:B0-----:R-:W-:-:S04]  /*0980*/  SHF.R.U32.HI R16, RZ, 0x4, R21 ;  /* 0x00000004ff107819 */ /* 0x001fc80000011615 */
[----:B------:R-:W-:-:S05]  /*0990*/  LOP3.LUT R17, R16, 0xf, RZ, 0xc0, !PT ;  /* 0x0000000f10117812 */ /* 0x000fca00078ec0ff */
[----:B------:R-:W-:-:S06]  /*09a0*/  IMAD.IADD R17, R17, 0x1, -R8 ;  /* 0x0000000111117824 */ /* 0x000fcc00078e0a08 */
[----:B------:R-:W3:Y:S01]  /*09b0*/  I2F.F16 R17, R17 ;  /* 0x0000001100117306 */ /* 0x000ee20000200c00 */
[----:B------:R-:W-:-:S04]  /*09c0*/  SHF.R.U32.HI R18, RZ, 0x8, R21 ;  /* 0x00000008ff127819 */ /* 0x000fc80000011615 */
[----:B------:R-:W-:Y:S01]  /*09d0*/  LOP3.LUT R18, R18, 0xf, RZ, 0xc0, !PT ;  /* 0x0000000f12127812 */ /* 0x000fe200078ec0ff */
[----:B---3--:R-:W-:-:S04]  /*09e0*/  HFMA2 R26, R24.H0_H0, R17.H0_H0, R26.H0_H0 ;  /* 0x20000011181a7231 */ /* 0x008fc8000004081a */
[----:B------:R-:W-:-:S06]  /*09f0*/  IMAD.IADD R24, R18, 0x1, -R8 ;  /* 0x0000000112187824 */ /* 0x000fcc00078e0a08 */
[----:B------:R-:W4:Y:S01]  /*0a00*/  I2F.F16 R24, R24 ;  /* 0x0000001800187306 */ /* 0x000f220000200c00 */
[--C-:B------:R-:W-:Y:S02]  /*0a10*/  SHF.R.U32.HI R16, RZ, 0xc, R21.reuse ;  /* 0x0000000cff107819 */ /* 0x100fe40000011615 */
[----:B------:R-:W-:Y:S02]  /*0a20*/  SHF.R.U32.HI R18, RZ, 0x10, R21 ;  /* 0x00000010ff127819 */ /* 0x000fe40000011615 */
[----:B------:R-:W-:Y:S02]  /*0a30*/  LOP3.LUT R16, R16, 0xf, RZ, 0xc0, !PT ;  /* 0x0000000f10107812 */ /* 0x000fe400078ec0ff */
[----:B------:R-:W-:Y:S01]  /*0a40*/  LOP3.LUT R17, R18, 0xf, RZ, 0xc0, !PT ;  /* 0x0000000f12117812 */ /* 0x000fe200078ec0ff */
[----:B----4-:R-:W-:Y:S02]  /*0a50*/  HFMA2 R20, R20.H0_H0, R24.H0_H0, R26.H0_H0 ;  /* 0x2000001814147231 */ /* 0x010fe4000004081a */
[----:B------:R-:W-:-:S02]  /*0a60*/  IMAD.IADD R26, R16, 0x1, -R8 ;  /* 0x00000001101a7824 */ /* 0x000fc400078e0a08 */
[----:B------:R-:W-:-:S04]  /*0a70*/  IMAD.IADD R24, R17, 0x1, -R8 ;  /* 0x0000000111187824 */ /* 0x000fc800078e0a08 */
[----:B------:R-:W0:Y:S08]  /*0a80*/  I2F.F16 R26, R26 ;  /* 0x0000001a001a7306 */ /* 0x000e300000200c00 */
[----:B------:R-:W1:Y:S01]  /*0a90*/  I2F.F16 R18, R24 ;  /* 0x0000001800127306 */ /* 0x000e620000200c00 */
[----:B0-----:R-:W-:-:S04]  /*0aa0*/  HFMA2 R20, R25.H0_H0, R26.H0_H0, R20.H0_H0 ;  /* 0x2000001a19147231 */ /* 0x001fc80000040814 */
[----:B-1----:R-:W-:Y:S01]  /*0ab0*/  HFMA2 R18, R23.H0_H0, R18.H0_H0, R20.H0_H0 ;  /* 0x2000001217127231 */ /* 0x002fe20000040814 */
[----:B------:R-:W-:Y:S02]  /*0ac0*/  SHF.R.U32.HI R20, RZ, 0x14, R21 ;  /* 0x00000014ff147819 */ /* 0x000fe40000011615 */
[----:B------:R-:W-:Y:S01]  /*0ad0*/  IADD3 R29, P1, R4, R29, RZ ;  /* 0x0000001d041d7210 */ /* 0x000fe20007f3e0ff */
[----:B------:R-:W-:Y:S01]  /*0ae0*/  IMAD.WIDE R24, R7, 0x4, R12 ;  /* 0x0000000407187825 */ /* 0x000fe200078e020c */
[----:B------:R-:W-:Y:S01]  /*0af0*/  LOP3.LUT R20, R20, 0xf, RZ, 0xc0, !PT ;  /* 0x0000000f14147812 */ /* 0x000fe200078ec0ff */
[----:B------:R-:W3:Y:S04]  /*0b00*/  LDG.E.CONSTANT R23, desc[UR4][R14.64+0x24] ;  /* 0x000024040e177981 */ /* 0x000ee8000c1e9900 */
[----:B------:R-:W-:Y:S01]  /*0b10*/  IMAD.IADD R20, R20, 0x1, -R8 ;  /* 0x0000000114147824 */ /* 0x000fe200078e0a08 */
[----:B------:R-:W4:Y:S01]  /*0b20*/  LDG.E.CONSTANT R25, desc[UR4][R24.64] ;  /* 0x0000000418197981 */ /* 0x000f22000c1e9900 */
[----:B------:R-:W-:Y:S01]  /*0b30*/  IMAD.X R17, RZ, RZ, R22, P1 ;  /* 0x000000ffff117224 */ /* 0x000fe200008e0616 */
[----:B------:R-:W-:-:S03]  /*0b40*/  LEA R16, P1, R29, UR6, 0x1 ;  /* 0x000000061d107c11 */ /* 0x000fc6000f8208ff */
[----:B------:R-:W0:Y:S01]  /*0b50*/  I2F.F16 R20, R20 ;  /* 0x0000001400147306 */ /* 0x000e220000200c00 */
[----:B------:R-:W-:-:S05]  /*0b60*/  LEA.HI.X R17, R29, UR7, R17, 0x1, P1 ;  /* 0x000000071d117c11 */ /* 0x000fca00088f0c11 */
[----:B------:R0:W4:Y:S02]  /*0b70*/  LDG.E.U16.CONSTANT R29, desc[UR4][R16.64] ;  /* 0x00000004101d7981 */ /* 0x000124000c1e9500 */
[----:B0-----:R-:W-:Y:S01]  /*0b80*/  HFMA2 R17, R19.H0_H0, R20.H0_H0, R18.H0_H0 ;  /* 0x2000001413117231 */ /* 0x001fe20000040812 */
[----:B------:R-:W-:Y:S01]  /*0b90*/  SHF.R.U32.HI R18, RZ, 0x18, R21 ;  /* 0x00000018ff127819 */ /* 0x000fe20000011615 */
[----:B------:R-:W4:Y:S01]  /*0ba0*/  LDG.E.CONSTANT R16, desc[UR4][R14.64+0x2c] ;  /* 0x00002c040e107981 */ /* 0x000f22000c1e9900 */
[----:B--2---:R-:W-:-:S05]  /*0bb0*/  IADD3 R27, P1, R4, R27, RZ ;  /* 0x0000001b041b7210 */ /* 0x004fca0007f3e0ff */
[----:B------:R-:W-:Y:S01]  /*0bc0*/  IMAD.X R19, RZ, RZ, R22, P1 ;  /* 0x000000ffff137224 */ /* 0x000fe200008e0616 */
[----:B------:R-:W-:-:S04]  /*0bd0*/  LEA R26, P1, R27, UR6, 0x1 ;  /* 0x000000061b1a7c11 */ /* 0x000fc8000f8208ff */
[----:B------:R-:W-:Y:S02]  /*0be0*/  LEA.HI.X R27, R27, UR7, R19, 0x1, P1 ;  /* 0x000000071b1b7c11 */ /* 0x000fe400088f0c13 */
[----:B------:R-:W-:Y:S02]  /*0bf0*/  LOP3.LUT R19, R18, 0xf, RZ, 0xc0, !PT ;  /* 0x0000000f12137812 */ /* 0x000fe400078ec0ff */
[----:B------:R-:W2:Y:S03]  /*0c00*/  LDG.E.CONSTANT R18, desc[UR4][R14.64+0x28] ;  /* 0x000028040e127981 */ /* 0x000ea6000c1e9900 */
[----:B------:R-:W-:Y:S01]  /*0c10*/  IMAD.IADD R24, R19, 0x1, -R8 ;  /* 0x0000000113187824 */ /* 0x000fe200078e0a08 */
[----:B------:R0:W2:Y:S04]  /*0c20*/  LDG.E.U16.CONSTANT R26, desc[UR4][R26.64] ;  /* 0x000000041a1a7981 */ /* 0x0000a8000c1e9500 */
[----:B------:R-:W2:Y:S01]  /*0c30*/  LDG.E.CONSTANT R19, desc[UR4][R14.64+0x30] ;  /* 0x000030040e137981 */ /* 0x000ea2000c1e9900 */
[----:B------:R-:W0:Y:S02]  /*0c40*/  I2F.F16 R24, R24 ;  /* 0x0000001800187306 */ /* 0x000e240000200c00 */
[----:B0-----:R-:W-:-:S02]  /*0c50*/  HFMA2 R27, R28.H0_H0, R24.H0_H0, R17.H0_H0 ;  /* 0x200000181c1b7231 */ /* 0x001fc40000040811 */
[----:B------:R-:W2:Y:S01]  /*0c60*/  LDG.E.CONSTANT R17, desc[UR4][R14.64+0x34] ;  /* 0x000034040e117981 */ /* 0x000ea2000c1e9900 */
[----:B------:R-:W-:-:S06]  /*0c70*/  LEA.HI R28, R21, -R8, RZ, 0x4 ;  /* 0x80000008151c7211 */ /* 0x000fcc00078f20ff */
[----:B------:R-:W0:Y:S01]  /*0c80*/  I2F.F16 R28, R28 ;  /* 0x0000001c001c7306 */ /* 0x000e220000200c00 */
[----:B---3--:R-:W-:-:S05]  /*0c90*/  IADD3 R23, P1, R4, R23, RZ ;  /* 0x0000001704177210 */ /* 0x008fca0007f3e0ff */
[----:B------:R-:W-:Y:S01]  /*0ca0*/  IMAD.X R21, RZ, RZ, R22, P1 ;  /* 0x000000ffff157224 */ /* 0x000fe200008e0616 */
[----:B----4-:R-:W-:Y:S02]  /*0cb0*/  SHF.R.U32.HI R24, RZ, 0x4, R25 ;  /* 0x00000004ff187819 */ /* 0x010fe40000011619 */
[----:B------:R-:W-:-:S04]  /*0cc0*/  LEA R20, P1, R23, UR6, 0x1 ;  /* 0x0000000617147c11 */ /* 0x000fc8000f8208ff */
[----:B------:R-:W-:Y:S01]  /*0cd0*/  LEA.HI.X R21, R23, UR7, R21, 0x1, P1 ;  /* 0x0000000717157c11 */ /* 0x000fe200088f0c15 */
[----:B0-----:R-:W-:Y:S01]  /*0ce0*/  HFMA2 R27, R29.H0_H0, R28.H0_H0, R27.H0_H0 ;  /* 0x2000001c1d1b7231 */ /* 0x001fe2000004081b */
[----:B------:R-:W-:Y:S02]  /*0cf0*/  LOP3.LUT R29, R24, 0xf, RZ, 0xc0, !PT ;  /* 0x0000000f181d7812 */ /* 0x000fe400078ec0ff */
[----:B------:R-:W-:-:S03]  /*0d00*/  LOP3.LUT R23, R25, 0xf, RZ, 0xc0, !PT ;  /* 0x0000000f19177812 */ /* 0x000fc600078ec0ff */
[--C-:B------:R-:W-:Y:S02]  /*0d10*/  IMAD.IADD R24, R29, 0x1, -R8.reuse ;  /* 0x000000011d187824 */ /* 0x100fe400078e0a08 */
[----:B------:R-:W-:Y:S02]  /*0d20*/  IMAD.IADD R23, R23, 0x1, -R8 ;  /* 0x0000000117177824 */ /* 0x000fe400078e0a08 */
[----:B------:R0:W1:Y:S08]  /*0d30*/  I2F.F16 R28, R24 ;  /* 0x00000018001c7306 */ /* 0x0000700000200c00 */
[----:B------:R-:W3:Y:S01]  /*0d40*/  I2F.F16 R23, R23 ;  /* 0x0000001700177306 */ /* 0x000ee20000200c00 */
[----:B------:R-:W-:Y:S01]  /*0d50*/  IADD3 R16, P2, R4, R16, RZ ;  /* 0x0000001004107210 */ /* 0x000fe20007f5e0ff */
[----:B0-----:R0:W4:Y:S01]  /*0d60*/  LDG.E.U16.CONSTANT R24, desc[UR4][R20.64] ;  /* 0x0000000414187981 */ /* 0x001122000c1e9500 */
[----:B-1----:R-:W-:-:S02]  /*0d70*/  PRMT R27, R27, 0x5410, R28 ;  /* 0x000054101b1b7816 */ /* 0x002fc4000000001c */
[----:B--2---:R-:W-:-:S05]  /*0d80*/  IADD3 R18, P1, R4, R18, RZ ;  /* 0x0000001204127210 */ /* 0x004fca0007f3e0ff */
[--C-:B------:R-:W-:Y:S01]  /*0d90*/  IMAD.X R29, RZ, RZ, R22.reuse, P1 ;  /* 0x000000ffff1d7224 */ /* 0x100fe200008e0616 */
[C---:B------:R-:W-:Y:S01]  /*0da0*/  LEA R28, P1, R18.reuse, UR6, 0x1 ;  /* 0x00000006121c7c11 */ /* 0x040fe2000f8208ff */
[----:B---3--:R-:W-:Y:S02]  /*0db0*/  HMUL2 R26, R26.H0_H0, R23.H0_H0 ;  /* 0x200000171a1a7232 */ /* 0x008fe40000000800 */
[----:B------:R-:W-:Y:S01]  /*0dc0*/  IMAD.X R23, RZ, RZ, R22, P2 ;  /* 0x000000ffff177224 */ /* 0x000fe200010e0616 */
[----:B------:R-:W-:Y:S02]  /*0dd0*/  LEA.HI.X R29, R18, UR7, R29, 0x1, P1 ;  /* 0x00000007121d7c11 */ /* 0x000fe400088f0c1d */
[----:B0-----:R-:W-:-:S03]  /*0de0*/  LEA R20, P1, R16, UR6, 0x1 ;  /* 0x0000000610147c11 */ /* 0x001fc6000f8208ff */
[----:B------:R-:W2:Y:S01]  /*0df0*/  LDG.E.U16.CONSTANT R28, desc[UR4][R28.64] ;  /* 0x000000041c1c7981 */ /* 0x000ea2000c1e9500 */
[----:B------:R-:W-:Y:S02]  /*0e00*/  LEA.HI.X R21, R16, UR7, R23, 0x1, P1 ;  /* 0x0000000710157c11 */ /* 0x000fe400088f0c17 */
[----:B------:R-:W-:-:S05]  /*0e10*/  IADD3 R19, P1, R4, R19, RZ ;  /* 0x0000001304137210 */ /* 0x000fca0007f3e0ff */
[----:B------:R-:W-:Y:S01]  /*0e20*/  IMAD.X R18, RZ, RZ, R22, P1 ;  /* 0x000000ffff127224 */ /* 0x000fe200008e0616 */
[C---:B------:R-:W-:Y:S01]  /*0e30*/  LEA R16, P1, R19.reuse, UR6, 0x1 ;  /* 0x0000000613107c11 */ /* 0x040fe2000f8208ff */
[----:B------:R0:W3:Y:S01]  /*0e40*/  LDG.E.U16.CONSTANT R29, desc[UR4][R20.64] ;  /* 0x00000004141d7981 */ /* 0x0000e2000c1e9500 */
[----:B------:R-:W-:Y:S02]  /*0e50*/  IADD3 R23, P2, R4, R17, RZ ;  /* 0x0000001104177210 */ /* 0x000fe40007f5e0ff */
[----:B------:R-:W-:Y:S02]  /*0e60*/  LEA.HI.X R17, R19, UR7, R18, 0x1, P1 ;  /* 0x0000000713117c11 */ /* 0x000fe400088f0c12 */
[----:B------:R-:W-:Y:S01]  /*0e70*/  LEA R18, P1, R23, UR6, 0x1 ;  /* 0x0000000617127c11 */ /* 0x000fe2000f8208ff */
[----:B------:R-:W-:-:S03]  /*0e80*/  IMAD.X R19, RZ, RZ, R22, P2 ;  /* 0x000000ffff137224 */ /* 0x000fc600010e0616 */
[----:B------:R-:W3:Y:S02]  /*0e90*/  LDG.E.U16.CONSTANT R17, desc[UR4][R16.64] ;  /* 0x0000000410117981 */ /* 0x000ee4000c1e9500 */
[----:B------:R-:W-:Y:S02]  /*0ea0*/  LEA.HI.X R19, R23, UR7, R19, 0x1, P1 ;  /* 0x0000000717137c11 */ /* 0x000fe400088f0c13 */
[----:B------:R-:W4:Y:S04]  /*0eb0*/  LDG.E.CONSTANT R23, desc[UR4][R14.64+0x38] ;  /* 0x000038040e177981 */ /* 0x000f28000c1e9900 */
[----:B------:R-:W3:Y:S01]  /*0ec0*/  LDG.E.U16.CONSTANT R19, desc[UR4][R18.64] ;  /* 0x0000000412137981 */ /* 0x000ee2000c1e9500 */
[----:B----4-:R-:W-:-:S05]  /*0ed0*/  IADD3 R23, P1, R4, R23, RZ ;  /* 0x0000001704177210 */ /* 0x010fca0007f3e0ff */
[----:B0-----:R-:W-:Y:S01]  /*0ee0*/  IMAD.X R21, RZ, RZ, R22, P1 ;  /* 0x000000ffff157224 */ /* 0x001fe200008e0616 */
[----:B------:R-:W-:-:S04]  /*0ef0*/  LEA R20, P1, R23, UR6, 0x1 ;  /* 0x0000000617147c11 */ /* 0x000fc8000f8208ff */
[----:B------:R-:W-:Y:S02]  /*0f00*/  LEA.HI.X R21, R23, UR7, R21, 0x1, P1 ;  /* 0x0000000717157c11 */ /* 0x000fe400088f0c15 */
[----:B------:R-:W4:Y:S04]  /*0f10*/  LDG.E.CONSTANT R23, desc[UR4][R14.64+0x3c] ;  /* 0x00003c040e177981 */ /* 0x000f28000c1e9900 */
[----:B------:R0:W3:Y:S01]  /*0f20*/  LDG.E.U16.CONSTANT R21, desc[UR4][R20.64] ;  /* 0x0000000414157981 */ /* 0x0000e2000c1e9500 */
[----:B------:R-:W-:Y:S02]  /*0f30*/  PRMT R11, R11, 0x5410, R26 ;  /* 0x000054100b0b7816 */ /* 0x000fe4000000001a */
[----:B-----5:R-:W-:-:S06]  /*0f40*/  PRMT R24, R9, 0x5410, R24 ;  /* 0x0000541009187816 */ /* 0x020fcc0000000018 */
[----:B------:R-:W-:Y:S01]  /*0f50*/  HFMA2.MMA R11, R24, R27, R11 ;  /* 0x0000001b180b7235 */ /* 0x000fe2000000000b */
[----:B0-----:R-:W-:-:S04]  /*0f60*/  SHF.R.U32.HI R20, RZ, 0x14, R25 ;  /* 0x00000014ff147819 */ /* 0x001fc80000011619 */
[----:B------:R-:W-:Y:S02]  /*0f70*/  LOP3.LUT R20, R20, 0xf, RZ, 0xc0, !PT ;  /* 0x0000000f14147812 */ /* 0x000fe400078ec0ff */
[----:B----4-:R-:W-:-:S05]  /*0f80*/  IADD3 R23, P1, R4, R23, RZ ;  /* 0x0000001704177210 */ /* 0x010fca0007f3e0ff */
[----:B------:R-:W-:Y:S01]  /*0f90*/  IMAD.X R16, RZ, RZ, R22, P1 ;  /* 0x000000ffff107224 */ /* 0x000fe200008e0616 */
[----:B------:R-:W-:-:S04]  /*0fa0*/  LEA R22, P1, R23, UR6, 0x1 ;  /* 0x0000000617167c11 */ /* 0x000fc8000f8208ff */
[----:B------:R-:W-:-:S06]  /*0fb0*/  LEA.HI.X R23, R23, UR7, R16, 0x1, P1 ;  /* 0x0000000717177c11 */ /* 0x000fcc00088f0c10 */
[----:B------:R0:W4:Y:S01]  /*0fc0*/  LDG.E.U16.CONSTANT R23, desc[UR4][R22.64] ;  /* 0x0000000416177981 */ /* 0x000122000c1e9500 */
[----:B------:R-:W-:-:S04]  /*0fd0*/  SHF.R.U32.HI R16, RZ, 0x8, R25 ;  /* 0x00000008ff107819 */ /* 0x000fc80000011619 */
[----:B------:R-:W-:Y:S02]  /*0fe0*/  LOP3.LUT R27, R16, 0xf, RZ, 0xc0, !PT ;  /* 0x0000000f101b7812 */ /* 0x000fe400078ec0ff */
[----:B------:R-:W-:-:S03]  /*0ff0*/  SHF.R.U32.HI R16, RZ, 0xc, R25 ;  /* 0x0000000cff107819 */ /* 0x000fc60000011619 */
[----:B------:R-:W-:Y:S01]  /*1000*/  IMAD.IADD R27, R27, 0x1, -R8 ;  /* 0x000000011b1b7824 */ /* 0x000fe200078e0a08 */
[----:B------:R-:W-:-:S05]  /*1010*/  LOP3.LUT R16, R16, 0xf, RZ, 0xc0, !PT ;  /* 0x0000000f10107812 */ /* 0x000fca00078ec0ff */
[----:B------:R-:W2:Y:S01]  /*1020*/  I2F.F16 R27, R27 ;  /* 0x0000001b001b7306 */ /* 0x000ea20000200c00 */
[----:B------:R-:W-:Y:S01]  /*1030*/  IMAD.IADD R18, R16, 0x1, -R8 ;  /* 0x0000000110127824 */ /* 0x000fe200078e0a08 */
[----:B------:R-:W-:-:S04]  /*1040*/  SHF.R.U32.HI R16, RZ, 0x10, R25 ;  /* 0x00000010ff107819 */ /* 0x000fc80000011619 */
[----:B------:R-:W-:Y:S02]  /*1050*/  LOP3.LUT R16, R16, 0xf, RZ, 0xc0, !PT ;  /* 0x0000000f10107812 */ /* 0x000fe400078ec0ff */
[----:B0-----:R-:W-:Y:S01]  /*1060*/  SHF.R.U32.HI R22, RZ, 0x18, R25 ;  /* 0x00000018ff167819 */ /* 0x001fe20000011619 */
[----:B------:R-:W3:Y:S02]  /*1070*/  I2F.F16 R18, R18 ;  /* 0x0000001200127306 */ /* 0x000ee40000200c00 */
[--C-:B------:R-:W-:Y:S02]  /*1080*/  IMAD.IADD R16, R16, 0x1, -R8.reuse ;  /* 0x0000000110107824 */ /* 0x100fe400078e0a08 */
[--C-:B------:R-:W-:Y:S02]  /*1090*/  IMAD.IADD R20, R20, 0x1, -R8.reuse ;  /* 0x0000000114147824 */ /* 0x100fe400078e0a08 */
[----:B--2---:R-:W-:Y:S01]  /*10a0*/  HFMA2 R28, R28.H0_H0, R27.H0_H0, R11.H1_H1 ;  /* 0x2000001b1c1c7231 */ /* 0x004fe2000006080b */
[----:B------:R-:W-:Y:S01]  /*10b0*/  LOP3.LUT R27, R22, 0xf, RZ, 0xc0, !PT ;  /* 0x0000000f161b7812 */ /* 0x000fe200078ec0ff */
[----:B------:R-:W0:Y:S04]  /*10c0*/  I2F.F16 R16, R16 ;  /* 0x0000001000107306 */ /* 0x000e280000200c00 */
[----:B------:R-:W-:Y:S01]  /*10d0*/  IMAD.IADD R27, R27, 0x1, -R8 ;  /* 0x000000011b1b7824 */ /* 0x000fe200078e0a08 */
[----:B------:R-:W-:-:S03]  /*10e0*/  LEA.HI R25, R25, -R8, RZ, 0x4 ;  /* 0x8000000819197211 */ /* 0x000fc600078f20ff */
[----:B------:R-:W1:Y:S01]  /*10f0*/  I2F.F16 R20, R20 ;  /* 0x0000001400147306 */ /* 0x000e620000200c00 */
[----:B---3--:R-:W-:Y:S02]  /*1100*/  HFMA2 R29, R29.H0_H0, R18.H0_H0, R28.H0_H0 ;  /* 0x200000121d1d7231 */ /* 0x008fe4000004081c */
[----:B------:R-:W-:-:S05]  /*1110*/  VIADD R10, R10, 0xfffffffe ;  /* 0xfffffffe0a0a7836 */ /* 0x000fca0000000000 */
[----:B------:R-:W2:Y:S01]  /*1120*/  I2F.F16 R27, R27 ;  /* 0x0000001b001b7306 */ /* 0x000ea20000200c00 */
[----:B0-----:R-:W-:Y:S01]  /*1130*/  HFMA2 R17, R17.H0_H0, R16.H0_H0, R29.H0_H0 ;  /* 0x2000001011117231 */ /* 0x001fe2000004081d */
[----:B------:R-:W-:-:S06]  /*1140*/  ISETP.NE.AND P1, PT, R10, RZ, PT ;  /* 0x000000ff0a00720c */ /* 0x000fcc0003f25270 */
[----:B------:R-:W4:Y:S01]  /*1150*/  I2F.F16 R25, R25 ;  /* 0x0000001900197306 */ /* 0x000f220000200c00 */
[----:B-1----:R-:W-:Y:S01]  /*1160*/  HFMA2 R17, R19.H0_H0, R20.H0_H0, R17.H0_H0 ;  /* 0x2000001413117231 */ /* 0x002fe20000040811 */
[----:B------:R-:W-:-:S03]  /*1170*/  IADD3 R14, P2, R14, 0x40, RZ ;  /* 0x000000400e0e7810 */ /* 0x000fc60007f5e0ff */
[----:B--2---:R-:W-:Y:S02]  /*1180*/  HFMA2 R17, R21.H0_H0, R27.H0_H0, R17.H0_H0 ;  /* 0x2000001b15117231 */ /* 0x004fe40000040811 */
[----:B------:R-:W-:Y:S02]  /*1190*/  IMAD.X R15, RZ, RZ, R15, P2 ;  /* 0x000000ffff0f7224 */ /* 0x000fe400010e060f */
[----:B------:R-:W-:-:S04]  /*11a0*/  IMAD.WIDE R12, R7, 0x8, R12 ;  /* 0x00000008070c7825 */ /* 0x000fc800078e020c */
[----:B----4-:R-:W-:-:S04]  /*11b0*/  HFMA2 R17, R23.H0_H0, R25.H0_H0, R17.H0_H0 ;  /* 0x2000001917117231 */ /* 0x010fc80000040811 */
[----:B------:R-:W-:Y:S01]  /*11c0*/  HFMA2 R11, R9.H0_H0, R17.H0_H0, R11.H0_H0 ;  /* 0x20000011090b7231 */ /* 0x000fe2000004080b */
[----:B------:R-:W-:Y:S06]  /*11d0*/  @P1 BRA `(.L_x_43) ;  /* 0xfffffff400201947 */ /* 0x000fec000383ffff */
.L_x_42:
[----:B------:R-:W-:Y:S02]  /*11e0*/  IMAD.MOV.U32 R16, RZ, RZ, R14 ;  /* 0x000000ffff107224 */ /* 0x000fe400078e000e */
[----:B------:R-:W-:Y:S01]  /*11f0*/  IMAD.MOV.U32 R17, RZ, RZ, R15 ;  /* 0x000000ffff117224 */ /* 0x000fe200078e000f */
[----:B------:R-:W-:Y:S06]  /*1200*/  @!P0 BRA `(.L_x_44) ;  /* 0x0000000400648947 */ /* 0x000fec0003800000 */
[----:B------:R-:W2:Y:S04]  /*1210*/  LDG.E.CONSTANT R23, desc[UR4][R16.64] ;  /* 0x0000000410177981 */ /* 0x000ea8000c1e9900 */
[----:B------:R-:W3:Y:S04]  /*1220*/  LDG.E.CONSTANT R14, desc[UR4][R16.64+0x4] ;  /* 0x00000404100e7981 */ /* 0x000ee8000c1e9900 */
[----:B------:R-:W4:Y:S04]  /*1230*/  LDG.E.CONSTANT R25, desc[UR4][R16.64+0x8] ;  /* 0x0000080410197981 */ /* 0x000f28000c1e9900 */
[----:B------:R-:W4:Y:S04]  /*1240*/  LDG.E.CONSTANT R19, desc[UR4][R16.64+0xc] ;  /* 0x00000c0410137981 */ /* 0x000f28000c1e9900 */
[----:B------:R-:W4:Y:S04]  /*1250*/  LDG.E.CONSTANT R15, desc[UR4][R16.64+0x10] ;  /* 0x00001004100f7981 */ /* 0x000f28000c1e9900 */
[----:B------:R-:W4:Y:S04]  /*1260*/  LDG.E.CONSTANT R27, desc[UR4][R16.64+0x14] ;  /* 0x00001404101b7981 */ /* 0x000f28000c1e9900 */
[----:B------:R-:W4:Y:S04]  /*1270*/  LDG.E.CONSTANT R29, desc[UR4][R16.64+0x18] ;  /* 0x00001804101d7981 */ /* 0x000f28000c1e9900 */
[----:B------:R0:W4:Y:S04]  /*1280*/  LDG.E.CONSTANT R21, desc[UR4][R16.64+0x1c] ;  /* 0x00001c0410157981 */ /* 0x000128000c1e9900 */
[----:B------:R1:W4:Y:S01]  /*1290*/  LDG.E.CONSTANT R7, desc[UR4][R12.64] ;  /* 0x000000040c077981 */ /* 0x000322000c1e9900 */
[----:B------:R-:W-:Y:S01]  /*12a0*/  SHF.R.S32.HI R10, RZ, 0x1f, R4 ;  /* 0x0000001fff0a7819 */ /* 0x000fe20000011404 */
[----:B------:R-:W-:Y:S01]  /*12b0*/  ULDC.64 UR6, c[0x0][0x210] ;  /* 0x0000840000067ab9 */ /* 0x000fe20000000a00 */
[----:B--2---:R-:W-:-:S05]  /*12c0*/  IADD3 R23, P1, R4, R23, RZ ;  /* 0x0000001704177210 */ /* 0x004fca0007f3e0ff */
[----:B------:R-:W-:Y:S01]  /*12d0*/  IMAD.X R18, RZ, RZ, R10, P1 ;  /* 0x000000ffff127224 */ /* 0x000fe200008e060a */
[----:B------:R-:W-:-:S04]  /*12e0*/  LEA R22, P1, R23, UR6, 0x1 ;  /* 0x0000000617167c11 */ /* 0x000fc8000f8208ff */
[----:B------:R-:W-:Y:S02]  /*12f0*/  LEA.HI.X R23, R23, UR7, R18, 0x1, P1 ;  /* 0x0000000717177c11 */ /* 0x000fe400088f0c12 */
[----:B---3--:R-:W-:-:S03]  /*1300*/  IADD3 R14, P1, R4, R14, RZ ;  /* 0x0000000e040e7210 */ /* 0x008fc60007f3e0ff */
[----:B------:R-:W2:Y:S01]  /*1310*/  LDG.E.U16.CONSTANT R22, desc[UR4][R22.64] ;  /* 0x0000000416167981 */ /* 0x000ea2000c1e9500 */
[----:B----4-:R-:W-:Y:S01]  /*1320*/  IADD3 R25, P2, R4, R25, RZ ;  /* 0x0000001904197210 */ /* 0x010fe20007f5e0ff */
[----:B------:R-:W-:Y:S01]  /*1330*/  IMAD.X R18, RZ, RZ, R10, P1 ;  /* 0x000000ffff127224 */ /* 0x000fe200008e060a */
[----:B0-----:R-:W-:-:S03]  /*1340*/  LEA R16, P1, R14, UR6, 0x1 ;  /* 0x000000060e107c11 */ /* 0x001fc6000f8208ff */
[----:B-1----:R-:W-:Y:S01]  /*1350*/  IMAD.X R12, RZ, RZ, R10, P2 ;  /* 0x000000ffff0c7224 */ /* 0x002fe200010e060a */
[----:B------:R-:W-:Y:S02]  /*1360*/  LEA.HI.X R17, R14, UR7, R18, 0x1, P1 ;  /* 0x000000070e117c11 */ /* 0x000fe400088f0c12 */
[C---:B------:R-:W-:Y:S02]  /*1370*/  IADD3 R13, P2, R4.reuse, R19, RZ ;  /* 0x00000013040d7210 */ /* 0x040fe40007f5e0ff */
[C---:B------:R-:W-:Y:S02]  /*1380*/  LEA R18, P1, R25.reuse, UR6, 0x1 ;  /* 0x0000000619127c11 */ /* 0x040fe4000f8208ff */
[C---:B------:R-:W-:Y:S01]  /*1390*/  IADD3 R15, P3, R4.reuse, R15, RZ ;  /* 0x0000000f040f7210 */ /* 0x040fe20007f7e0ff */
[----:B------:R-:W-:Y:S01]  /*13a0*/  IMAD.X R14, RZ, RZ, R10, P2 ;  /* 0x000000ffff0e7224 */ /* 0x000fe200010e060a */
[----:B------:R-:W-:Y:S02]  /*13b0*/  LEA.HI.X R19, R25, UR7, R12, 0x1, P1 ;  /* 0x0000000719137c11 */ /* 0x000fe400088f0c0c */
[C---:B------:R-:W-:Y:S01]  /*13c0*/  LEA R12, P1, R13.reuse, UR6, 0x1 ;  /* 0x000000060d0c7c11 */ /* 0x040fe2000f8208ff */
[----:B------:R0:W3:Y:S01]  /*13d0*/  LDG.E.U16.CONSTANT R25, desc[UR4][R16.64] ;  /* 0x0000000410197981 */ /* 0x0000e2000c1e9500 */
[C---:B------:R-:W-:Y:S01]  /*13e0*/  IADD3 R27, P2, R4.reuse, R27, RZ ;  /* 0x0000001b041b7210 */ /* 0x040fe20007f5e0ff */
[----:B------:R-:W-:Y:S01]  /*13f0*/  IMAD.X R24, RZ, RZ, R10, P3 ;  /* 0x000000ffff187224 */ /* 0x000fe200018e060a */
[----:B------:R-:W-:Y:S01]  /*1400*/  LEA.HI.X R13, R13, UR7, R14, 0x1, P1 ;  /* 0x000000070d0d7c11 */ /* 0x000fe200088f0c0e */
[----:B------:R1:W4:Y:S01]  /*1410*/  LDG.E.U16.CONSTANT R23, desc[UR4][R18.64] ;  /* 0x0000000412177981 */ /* 0x000322000c1e9500 */
[----:B------:R-:W-:Y:S01]  /*1420*/  LEA R14, P3, R15, UR6, 0x1 ;  /* 0x000000060f0e7c11 */ /* 0x000fe2000f8608ff */
[----:B------:R-:W-:Y:S01]  /*1430*/  IMAD.X R20, RZ, RZ, R10, P2 ;  /* 0x000000ffff147224 */ /* 0x000fe200010e060a */
[----:B------:R-:W-:-:S02]  /*1440*/  IADD3 R29, P1, R4, R29, RZ ;  /* 0x0000001d041d7210 */ /* 0x000fc40007f3e0ff */
[----:B------:R1:W4:Y:S01]  /*1450*/  LDG.E.U16.CONSTANT R13, desc[UR4][R12.64] ;  /* 0x000000040c0d7981 */ /* 0x000322000c1e9500 */
[----:B0-----:R-:W-:Y:S02]  /*1460*/  LEA R16, P2, R27, UR6, 0x1 ;  /* 0x000000061b107c11 */ /* 0x001fe4000f8408ff */
[----:B------:R-:W-:Y:S02]  /*1470*/  LEA.HI.X R15, R15, UR7, R24, 0x1, P3 ;  /* 0x000000070f0f7c11 */ /* 0x000fe400098f0c18 */
[----:B------:R-:W-:Y:S01]  /*1480*/  LEA.HI.X R17, R27, UR7, R20, 0x1, P2 ;  /* 0x000000071b117c11 */ /* 0x000fe200090f0c14 */
[--C-:B------:R-:W-:Y:S01]  /*1490*/  IMAD.X R20, RZ, RZ, R10.reuse, P1 ;  /* 0x000000ffff147224 */ /* 0x100fe200008e060a */
[----:B------:R-:W-:Y:S02]  /*14a0*/  IADD3 R21, P2, R4, R21, RZ ;  /* 0x0000001504157210 */ /* 0x000fe40007f5e0ff */
[C---:B-1----:R-:W-:Y:S01]  /*14b0*/  LEA R18, P1, R29.reuse, UR6, 0x1 ;  /* 0x000000061d127c11 */ /* 0x042fe2000f8208ff */
[----:B------:R0:W4:Y:S02]  /*14c0*/  LDG.E.U16.CONSTANT R15, desc[UR4][R14.64] ;  /* 0x000000040e0f7981 */ /* 0x000124000c1e9500 */
[----:B------:R-:W-:Y:S01]  /*14d0*/  IMAD.X R10, RZ, RZ, R10, P2 ;  /* 0x000000ffff0a7224 */ /* 0x000fe200010e060a */
[----:B------:R-:W-:Y:S01]  /*14e0*/  LEA.HI.X R19, R29, UR7, R20, 0x1, P1 ;  /* 0x000000071d137c11 */ /* 0x000fe200088f0c14 */
[----:B------:R1:W4:Y:S01]  /*14f0*/  LDG.E.U16.CONSTANT R17, desc[UR4][R16.64] ;  /* 0x0000000410117981 */ /* 0x000322000c1e9500 */
[----:B------:R-:W-:-:S04]  /*1500*/  LEA R20, P1, R21, UR6, 0x1 ;  /* 0x0000000615147c11 */ /* 0x000fc8000f8208ff */
[----:B------:R-:W-:Y:S01]  /*1510*/  LEA.HI.X R21, R21, UR7, R10, 0x1, P1 ;  /* 0x0000000715157c11 */ /* 0x000fe200088f0c0a */
[----:B------:R1:W4:Y:S05]  /*1520*/  LDG.E.U16.CONSTANT R19, desc[UR4][R18.64] ;  /* 0x0000000412137981 */ /* 0x00032a000c1e9500 */
[----:B------:R1:W4:Y:S01]  /*1530*/  LDG.E.U16.CONSTANT R21, desc[UR4][R20.64] ;  /* 0x0000000414157981 */ /* 0x000322000c1e9500 */
[----:B------:R-:W-:-:S05]  /*1540*/  LOP3.LUT R27, R7, 0xf, RZ, 0xc0, !PT ;  /* 0x0000000f071b7812 */ /* 0x000fca00078ec0ff */
[----:B------:R-:W-:Y:S01]  /*1550*/  IMAD.IADD R27, R27, 0x1, -R8 ;  /* 0x000000011b1b7824 */ /* 0x000fe200078e0a08 */
[----:B------:R-:W-:-:S05]  /*1560*/  SHF.R.U32.HI R10, RZ, 0x4, R7 ;  /* 0x00000004ff0a7819 */ /* 0x000fca0000011607 */
[----:B------:R-:W2:Y:S01]  /*1570*/  I2F.F16 R27, R27 ;  /* 0x0000001b001b7306 */ /* 0x000ea20000200c00 */
[----:B------:R-:W-:Y:S02]  /*1580*/  LOP3.LUT R29, R10, 0xf, RZ, 0xc0, !PT ;  /* 0x0000000f0a1d7812 */ /* 0x000fe400078ec0ff */
[----:B------:R-:W-:-:S03]  /*1590*/  SHF.R.U32.HI R12, RZ, 0x8, R7 ;  /* 0x00000008ff0c7819 */ /* 0x000fc60000011607 */
[--C-:B------:R-:W-:Y:S01]  /*15a0*/  IMAD.IADD R10, R29, 0x1, -R8.reuse ;  /* 0x000000011d0a7824 */ /* 0x100fe200078e0a08 */
[----:B------:R-:W-:Y:S02]  /*15b0*/  LOP3.LUT R29, R12, 0xf, RZ, 0xc0, !PT ;  /* 0x0000000f0c1d7812 */ /* 0x000fe400078ec0ff */
[--C-:B0-----:R-:W-:Y:S02]  /*15c0*/  SHF.R.U32.HI R14, RZ, 0xc, R7.reuse ;  /* 0x0000000cff0e7819 */ /* 0x101fe40000011607 */
[--C-:B-1----:R-:W-:Y:S01]  /*15d0*/  SHF.R.U32.HI R16, RZ, 0x10, R7.reuse ;  /* 0x00000010ff107819 */ /* 0x102fe20000011607 */
[----:B------:R-:W-:Y:S01]  /*15e0*/  IMAD.IADD R12, R29, 0x1, -R8 ;  /* 0x000000011d0c7824 */ /* 0x000fe200078e0a08 */
[----:B------:R-:W-:Y:S01]  /*15f0*/  LOP3.LUT R29, R14, 0xf, RZ, 0xc0, !PT ;  /* 0x0000000f0e1d7812 */ /* 0x000fe200078ec0ff */
[----:B------:R-:W3:Y:S01]  /*1600*/  I2F.F16 R10, R10 ;  /* 0x0000000a000a7306 */ /* 0x000ee20000200c00 */
[----:B------:R-:W-:-:S03]  /*1610*/  SHF.R.U32.HI R18, RZ, 0x14, R7 ;  /* 0x00000014ff127819 */ /* 0x000fc60000011607 */
[----:B------:R-:W-:Y:S01]  /*1620*/  IMAD.IADD R14, R29, 0x1, -R8 ;  /* 0x000000011d0e7824 */ /* 0x000fe200078e0a08 */
[----:B------:R-:W-:-:S03]  /*1630*/  SHF.R.U32.HI R20, RZ, 0x18, R7 ;  /* 0x00000018ff147819 */ /* 0x000fc60000011607 */
[----:B------:R-:W4:Y:S08]  /*1640*/  I2F.F16 R12, R12 ;  /* 0x0000000c000c7306 */ /* 0x000f300000200c00 */
[----:B------:R-:W0:Y:S01]  /*1650*/  I2F.F16 R14, R14 ;  /* 0x0000000e000e7306 */ /* 0x000e220000200c00 */
[----:B------:R-:W-:-:S07]  /*1660*/  LEA.HI R7, R7, -R8, RZ, 0x4 ;  /* 0x8000000807077211 */ /* 0x000fce00078f20ff */
[----:B------:R-:W-:Y:S01]  /*1670*/  I2F.F16 R7, R7 ;  /* 0x0000000700077306 */ /* 0x000fe20000200c00 */
[----:B--2---:R-:W-:Y:S01]  /*1680*/  HMUL2 R22, R22.H0_H0, R27.H0_H0 ;  /* 0x2000001b16167232 */ /* 0x004fe20000000800 */
[----:B------:R-:W-:-:S05]  /*1690*/  LOP3.LUT R27, R16, 0xf, RZ, 0xc0, !PT ;  /* 0x0000000f101b7812 */ /* 0x000fca00078ec0ff */
[----:B------:R-:W-:Y:S01]  /*16a0*/  IMAD.IADD R16, R27, 0x1, -R8 ;  /* 0x000000011b107824 */ /* 0x000fe200078e0a08 */
[----:B------:R-:W-:-:S05]  /*16b0*/  LOP3.LUT R27, R18, 0xf, RZ, 0xc0, !PT ;  /* 0x0000000f121b7812 */ /* 0x000fca00078ec0ff */
[--C-:B------:R-:W-:Y:S01]  /*16c0*/  IMAD.IADD R18, R27, 0x1, -R8.reuse ;  /* 0x000000011b127824 */ /* 0x100fe200078e0a08 */
[----:B------:R-:W-:Y:S01]  /*16d0*/  LOP3.LUT R27, R20, 0xf, RZ, 0xc0, !PT ;  /* 0x0000000f141b7812 */ /* 0x000fe200078ec0ff */
[----:B------:R-:W1:Y:S04]  /*16e0*/  I2F.F16 R16, R16 ;  /* 0x0000001000107306 */ /* 0x000e680000200c00 */
[----:B------:R-:W-:Y:S02]  /*16f0*/  IMAD.IADD R27, R27, 0x1, -R8 ;  /* 0x000000011b1b7824 */ /* 0x000fe400078e0a08 */
[----:B---3--:R-:W-:Y:S02]  /*1700*/  HFMA2 R10, R25.H0_H0, R10.H0_H0, R22.H0_H0 ;  /* 0x2000000a190a7231 */ /* 0x008fe40000040816 */
[----:B------:R-:W2:Y:S02]  /*1710*/  I2F.F16 R18, R18 ;  /* 0x0000001200127306 */ /* 0x000ea40000200c00 */
[----:B----4-:R-:W-:-:S04]  /*1720*/  HFMA2 R10, R23.H0_H0, R12.H0_H0, R10.H0_H0 ;  /* 0x2000000c170a7231 */ /* 0x010fc8000004080a */
[----:B0-----:R-:W-:Y:S02]  /*1730*/  HFMA2 R8, R13.H0_H0, R14.H0_H0, R10.H0_H0 ;  /* 0x2000000e0d087231 */ /* 0x001fe4000004080a */
[----:B------:R-:W0:Y:S02]  /*1740*/  I2F.F16 R27, R27 ;  /* 0x0000001b001b7306 */ /* 0x000e240000200c00 */
[----:B-1----:R-:W-:-:S04]  /*1750*/  HFMA2 R8, R15.H0_H0, R16.H0_H0, R8.H0_H0 ;  /* 0x200000100f087231 */ /* 0x002fc80000040808 */
[----:B--2---:R-:W-:-:S04]  /*1760*/  HFMA2 R8, R17.H0_H0, R18.H0_H0, R8.H0_H0 ;  /* 0x2000001211087231 */ /* 0x004fc80000040808 */
[----:B0-----:R-:W-:-:S04]  /*1770*/  HFMA2 R8, R19.H0_H0, R27.H0_H0, R8.H0_H0 ;  /* 0x2000001b13087231 */ /* 0x001fc80000040808 */
[----:B------:R-:W-:-:S04]  /*1780*/  HFMA2 R8, R21.H0_H0, R7.H0_H0, R8.H0_H0 ;  /* 0x2000000715087231 */ /* 0x000fc80000040808 */
[----:B-----5:R-:W-:-:S07]  /*1790*/  HFMA2 R11, R9.H0_H0, R8.H0_H0, R11.H0_H0 ;  /* 0x20000008090b7231 */ /* 0x020fce000004080b */
.L_x_44:
[----:B------:R-:W0:Y:S01]  /*17a0*/  LDC R7, c[0x0][0x244] ;  /* 0x00009100ff077b82 */ /* 0x000e220000000800 */
[----:B------:R-:W-:Y:S02]  /*17b0*/  VIADD R6, R6, 0x1 ;  /* 0x0000000106067836 */ /* 0x000fe40000000000 */
[----:B0-----:R-:W-:-:S05]  /*17c0*/  IMAD.IADD R2, R2, 0x1, R7 ;  /* 0x0000000102027824 */ /* 0x001fca00078e0207 */
[----:B------:R-:W-:-:S13]  /*17d0*/  ISETP.GE.AND P1, PT, R2, R5, PT ;  /* 0x000000050200720c */ /* 0x000fda0003f26270 */
[----:B------:R-:W-:Y:S05]  /*17e0*/  @!P1 BRA `(.L_x_45) ;  /* 0xffffffec00049947 */ /* 0x000fea000383ffff */
.L_x_41:
        /* <DEDUP_REMOVED lines=11> */
.L_x_46:
[----:B-----5:R-:W-:-:S05]  /*18a0*/  HADD2 R6, R7, R11.H0_H0 ;  /* 0x2000000b07067230 */ /* 0x020fca0000000000 */
[----:B------:R-:W-:-:S05]  /*18b0*/  PRMT R9, R7, R0, R6 ;  /* 0x0000000007097216 */ /* 0x000fca0000000006 */
[----:B------:R-:W2:Y:S02]  /*18c0*/  ATOM.E.CAS.STRONG.GPU PT, R6, [R2], R7, R9 ;  /* 0x000000070206738b */ /* 0x000ea400001ee109 */
[----:B--2---:R-:W-:Y:S01]  /*18d0*/  ISETP.NE.U32.AND P0, PT, R6, R7, PT ;  /* 0x000000070600720c */ /* 0x004fe20003f05070 */
[----:B------:R-:W-:-:S12]  /*18e0*/  IMAD.MOV.U32 R7, RZ, RZ, R6 ;  /* 0x000000ffff077224 */ /* 0x000fd800078e0006 */
[----:B------:R-:W-:Y:S05]  /*18f0*/  @P0 BRA `(.L_x_46) ;  /* 0xfffffffc00e80947 */ /* 0x000fea000383ffff */
[----:B------:R-:W-:Y:S05]  /*1900*/  EXIT ;  /* 0x000000000000794d */ /* 0x000fea0003800000 */
.L_x_47:
        /* <DEDUP_REMOVED lines=15> */
.L_x_55:


//--------------------- .nv.shared.reserved.0     --------------------------
	.section	.nv.shared.reserved.0,"aw",@nobits
	.weak		__nv_reservedSMEM_offset_0_alias
	.size		__nv_reservedSMEM_offset_0_alias, 0, 0
	.other		__nv_reservedSMEM_offset_0_alias,@"STO_CUDA_RESERVED_SHARED STV_DEFAULT"
__nv_reservedSMEM_offset_0_alias:
	.zero		0


//--------------------- .nv.global                --------------------------
	.section	.nv.global,"aw",@nobits
.nv.global:
	.type		_ZN43_INTERNAL_35134359_12_q4_matmul_cu_1a5c58374cuda3std3__48in_placeE,@object
	.size		_ZN43_INTERNAL_35134359_12_q4_matmul_cu_1a5c58374cuda3std3__48in_placeE,(_ZN43_INTERNAL_35134359_12_q4_matmul_cu_1a5c58374cuda3std6ranges3__45__cpo8distanceE - _ZN43_INTERNAL_35134359_12_q4_matmul_cu_1a5c58374cuda3std3__48in_placeE)
_ZN43_INTERNAL_35134359_12_q4_matmul_cu_1a5c58374cuda3std3__48in_placeE:
	.zero		1
	.type		_ZN43_INTERNAL_35134359_12_q4_matmul_cu_1a5c58374cuda3std6ranges3__45__cpo8distanceE,@object
	.size		_ZN43_INTERNAL_35134359_12_q4_matmul_cu_1a5c58374cuda3std6ranges3__45__cpo8distanceE,(_ZN43_INTERNAL_35134359_12_q4_matmul_cu_1a5c58374cuda3std3__45__cpo6cbeginE - _ZN43_INTERNAL_35134359_12_q4_matmul_cu_1a5c58374cuda3std6ranges3__45__cpo8distanceE)
_ZN43_INTERNAL_35134359_12_q4_matmul_cu_1a5c58374cuda3std6ranges3__45__cpo8distanceE:
	.zero		1
	.type		_ZN43_INTERNAL_35134359_12_q4_matmul_cu_1a5c58374cuda3std3__45__cpo6cbeginE,@object
	.size		_ZN43_INTERNAL_35134359_12_q4_matmul_cu_1a5c58374cuda3std3__45__cpo6cbeginE,(_ZN43_INTERNAL_35134359_12_q4_matmul_cu_1a5c58374cuda3std6ranges3__45__cpo7advanceE - _ZN43_INTERNAL_35134359_12_q4_matmul_cu_1a5c58374cuda3std3__45__cpo6cbeginE)
_ZN43_INTERNAL_35134359_12_q4_matmul_cu_1a5c58374cuda3std3__45__cpo6cbeginE:
	.zero		1
	.type		_ZN43_INTERNAL_35134359_12_q4_matmul_cu_1a5c58374cuda3std6ranges3__45__cpo7advanceE,@object
	.size		_ZN43_INTERNAL_35134359_12_q4_matmul_cu_1a5c58374cuda3std6ranges3__45__cpo7advanceE,(_ZN43_INTERNAL_35134359_12_q4_matmul_cu_1a5c58374cuda3std3__45__cpo7crbeginE - _ZN43_INTERNAL_35134359_12_q4_matmul_cu_1a5c58374cuda3std6ranges3__45__cpo7advanceE)
_ZN43_INTERNAL_35134359_12_q4_matmul_cu_1a5c58374cuda3std6ranges3__45__cpo7advanceE:
	.zero		1
	.type		_ZN43_INTERNAL_35134359_12_q4_matmul_cu_1a5c58374cuda3std3__45__cpo7crbeginE,@object
	.size		_ZN43_INTERNAL_35134359_12_q4_matmul_cu_1a5c58374cuda3std3__45__cpo7crbeginE,(_ZN43_INTERNAL_35134359_12_q4_matmul_cu_1a5c58374cuda3std6ranges3__45__cpo4dataE - _ZN43_INTERNAL_35134359_12_q4_matmul_cu_1a5c58374cuda3std3__45__cpo7crbeginE)
_ZN43_INTERNAL_35134359_12_q4_matmul_cu_1a5c58374cuda3std3__45__cpo7crbeginE:
	.zero		1
	.type		_ZN43_INTERNAL_35134359_12_q4_matmul_cu_1a5c58374cuda3std6ranges3__45__cpo4dataE,@object
	.size		_ZN43_INTERNAL_35134359_12_q4_matmul_cu_1a5c58374cuda3std6ranges3__45__cpo4dataE,(_ZN43_INTERNAL_35134359_12_q4_matmul_cu_1a5c58374cuda3std6ranges3__45__cpo5beginE - _ZN43_INTERNAL_35134359_12_q4_matmul_cu_1a5c58374cuda3std6ranges3__45__cpo4dataE)
_ZN43_INTERNAL_35134359_12_q4_matmul_cu_1a5c58374cuda3std6ranges3__45__cpo4dataE:
	.zero		1
	.type		_ZN43_INTERNAL_35134359_12_q4_matmul_cu_1a5c58374cuda3std6ranges3__45__cpo5beginE,@object
	.size		_ZN43_INTERNAL_35134359_12_q4_matmul_cu_1a5c58374cuda3std6ranges3__45__cpo5beginE,(_ZN43_INTERNAL_35134359_12_q4_matmul_cu_1a5c58374cuda3std3__445_GLOBAL__N__35134359_12_q4_matmul_cu_1a5c58376ignoreE - _ZN43_INTERNAL_35134359_12_q4_matmul_cu_1a5c58374cuda3std6ranges3__45__cpo5beginE)
_ZN43_INTERNAL_35134359_12_q4_matmul_cu_1a5c58374cuda3std6ranges3__45__cpo5beginE:
	.zero		1
	.type		_ZN43_INTERNAL_35134359_12_q4_matmul_cu_1a5c58374cuda3std3__445_GLOBAL__N__35134359_12_q4_matmul_cu_1a5c58376ignoreE,@object
	.size		_ZN43_INTERNAL_35134359_12_q4_matmul_cu_1a5c58374cuda3std3__445_GLOBAL__N__35134359_12_q4_matmul_cu_1a5c58376ignoreE,(_ZN43_INTERNAL_35134359_12_q4_matmul_cu_1a5c58374cuda3std6ranges3__45__cpo4sizeE - _ZN43_INTERNAL_35134359_12_q4_matmul_cu_1a5c58374cuda3std3__445_GLOBAL__N__35134359_12_q4_matmul_cu_1a5c58376ignoreE)
_ZN43_INTERNAL_35134359_12_q4_matmul_cu_1a5c58374cuda3std3__445_GLOBAL__N__35134359_12_q4_matmul_cu_1a5c58376ignoreE:
	.zero		1
	.type		_ZN43_INTERNAL_35134359_12_q4_matmul_cu_1a5c58374cuda3std6ranges3__45__cpo4sizeE,@object
	.size		_ZN43_INTERNAL_35134359_12_q4_matmul_cu_1a5c58374cuda3std6ranges3__45__cpo4sizeE,(_ZN43_INTERNAL_35134359_12_q4_matmul_cu_1a5c58374cuda3std3__45__cpo5beginE - _ZN43_INTERNAL_35134359_12_q4_matmul_cu_1a5c58374cuda3std6ranges3__45__cpo4sizeE)
_ZN43_INTERNAL_35134359_12_q4_matmul_cu_1a5c58374cuda3std6ranges3__45__cpo4sizeE:
	.zero		1
	.type		_ZN43_INTERNAL_35134359_12_q4_matmul_cu_1a5c58374cuda3std3__45__cpo5beginE,@object
	.size		_ZN43_INTERNAL_35134359_12_q4_matmul_cu_1a5c58374cuda3std3__45__cpo5beginE,(_ZN43_INTERNAL_35134359_12_q4_matmul_cu_1a5c58374cuda3std6ranges3__45__cpo6cbeginE - _ZN43_INTERNAL_35134359_12_q4_matmul_cu_1a5c58374cuda3std3__45__cpo5beginE)
_ZN43_INTERNAL_35134359_12_q4_matmul_cu_1a5c58374cuda3std3__45__cpo5beginE:
	.zero		1
	.type		_ZN43_INTERNAL_35134359_12_q4_matmul_cu_1a5c58374cuda3std6ranges3__45__cpo6cbeginE,@object
	.size		_ZN43_INTERNAL_35134359_12_q4_matmul_cu_1a5c58374cuda3std6ranges3__45__cpo6cbeginE,(_ZN43_INTERNAL_35134359_12_q4_matmul_cu_1a5c58374cuda3std3__45__cpo6rbeginE - _ZN43_INTERNAL_35134359_12_q4_matmul_cu_1a5c58374cuda3std6ranges3__45__cpo6cbeginE)
_ZN43_INTERNAL_35134359_12_q4_matmul_cu_1a5c58374cuda3std6ranges3__45__cpo6cbeginE:
	.zero		1
	.type		_ZN43_INTERNAL_35134359_12_q4_matmul_cu_1a5c58374cuda3std3__45__cpo6rbeginE,@object
	.size		_ZN43_INTERNAL_35134359_12_q4_matmul_cu_1a5c58374cuda3std3__45__cpo6rbeginE,(_ZN43_INTERNAL_35134359_12_q4_matmul_cu_1a5c58374cuda3std6ranges3__45__cpo4nextE - _ZN43_INTERNAL_35134359_12_q4_matmul_cu_1a5c58374cuda3std3__45__cpo6rbeginE)
_ZN43_INTERNAL_35134359_12_q4_matmul_cu_1a5c58374cuda3std3__45__cpo6rbeginE:
	.zero		1
	.type		_ZN43_INTERNAL_35134359_12_q4_matmul_cu_1a5c58374cuda3std6ranges3__45__cpo4nextE,@object
	.size		_ZN43_INTERNAL_35134359_12_q4_matmul_cu_1a5c58374cuda3std6ranges3__45__cpo4nextE,(_ZN43_INTERNAL_35134359_12_q4_matmul_cu_1a5c58374cuda3std6ranges3__45__cpo4swapE - _ZN43_INTERNAL_35134359_12_q4_matmul_cu_1a5c58374cuda3std6ranges3__45__cpo4nextE)
_ZN43_INTERNAL_35134359_12_q4_matmul_cu_1a5c58374cuda3std6ranges3__45__cpo4nextE:
	.zero		1
	.type		_ZN43_INTERNAL_35134359_12_q4_matmul_cu_1a5c58374cuda3std6ranges3__45__cpo4swapE,@object
	.size		_ZN43_INTERNAL_35134359_12_q4_matmul_cu_1a5c58374cuda3std6ranges3__45__cpo4swapE,(_ZN43_INTERNAL_35134359_12_q4_matmul_cu_1a5c58374cuda3std3__420unreachable_sentinelE - _ZN43_INTERNAL_35134359_12_q4_matmul_cu_1a5c58374cuda3std6ranges3__45__cpo4swapE)
_ZN43_INTERNAL_35134359_12_q4_matmul_cu_1a5c58374cuda3std6ranges3__45__cpo4swapE:
	.zero		1
	.type		_ZN43_INTERNAL_35134359_12_q4_matmul_cu_1a5c58374cuda3std3__420unreachable_sentinelE,@object
	.size		_ZN43_INTERNAL_35134359_12_q4_matmul_cu_1a5c58374cuda3std3__420unreachable_sentinelE,(_ZN43_INTERNAL_35134359_12_q4_matmul_cu_1a5c58376thrust23THRUST_300001_SM_900_NS6system6detail10sequential3seqE - _ZN43_INTERNAL_35134359_12_q4_matmul_cu_1a5c58374cuda3std3__420unreachable_sentinelE)
_ZN43_INTERNAL_35134359_12_q4_matmul_cu_1a5c58374cuda3std3__420unreachable_sentinelE:
	.zero		1
	.type		_ZN43_INTERNAL_35134359_12_q4_matmul_cu_1a5c58376thrust23THRUST_300001_SM_900_NS6system6detail10sequential3seqE,@object
	.size		_ZN43_INTERNAL_35134359_12_q4_matmul_cu_1a5c58376thrust23THRUST_300001_SM_900_NS6system6detail10sequential3seqE,(_ZN43_INTERNAL_35134359_12_q4_matmul_cu_1a5c58374cuda3std3__45__cpo4cendE - _ZN43_INTERNAL_35134359_12_q4_matmul_cu_1a5c58376thrust23THRUST_300001_SM_900_NS6system6detail10sequential3seqE)
_ZN43_INTERNAL_35134359_12_q4_matmul_cu_1a5c58376thrust23THRUST_300001_SM_900_NS6system6detail10sequential3seqE:
	.zero		1
	.type		_ZN43_INTERNAL_35134359_12_q4_matmul_cu_1a5c58374cuda3std3__45__cpo4cendE,@object
	.size		_ZN43_INTERNAL_35134359_12_q4_matmul_cu_1a5c58374cuda3std3__45__cpo4cendE,(_ZN43_INTERNAL_35134359_12_q4_matmul_cu_1a5c58374cuda3std6ranges3__45__cpo9iter_swapE - _ZN43_INTERNAL_35134359_12_q4_matmul_cu_1a5c58374cuda3std3__45__cpo4cendE)
_ZN43_INTERNAL_35134359_12_q4_matmul_cu_1a5c58374cuda3std3__45__cpo4cendE:
	.zero		1
	.type		_ZN43_INTERNAL_35134359_12_q4_matmul_cu_1a5c58374cuda3std6ranges3__45__cpo9iter_swapE,@object
	.size		_ZN43_INTERNAL_35134359_12_q4_matmul_cu_1a5c58374cuda3std6ranges3__45__cpo9iter_swapE,(_ZN43_INTERNAL_35134359_12_q4_matmul_cu_1a5c58374cuda3std3__45__cpo5crendE - _ZN43_INTERNAL_35134359_12_q4_matmul_cu_1a5c58374cuda3std6ranges3__45__cpo9iter_swapE)
_ZN43_INTERNAL_35134359_12_q4_matmul_cu_1a5c58374cuda3std6ranges3__45__cpo9iter_swapE:
	.zero		1
	.type		_ZN43_INTERNAL_35134359_12_q4_matmul_cu_1a5c58374cuda3std3__45__cpo5crendE,@object
	.size		_ZN43_INTERNAL_35134359_12_q4_matmul_cu_1a5c58374cuda3std3__45__cpo5crendE,(_ZN43_INTERNAL_35134359_12_q4_matmul_cu_1a5c58374cuda3std6ranges3__45__cpo5cdataE - _ZN43_INTERNAL_35134359_12_q4_matmul_cu_1a5c58374cuda3std3__45__cpo5crendE)
_ZN43_INTERNAL_35134359_12_q4_matmul_cu_1a5c58374cuda3std3__45__cpo5crendE:
	.zero		1
	.type		_ZN43_INTERNAL_35134359_12_q4_matmul_cu_1a5c58374cuda3std6ranges3__45__cpo5cdataE,@object
	.size		_ZN43_INTERNAL_35134359_12_q4_matmul_cu_1a5c58374cuda3std6ranges3__45__cpo5cdataE,(_ZN43_INTERNAL_35134359_12_q4_matmul_cu_1a5c58374cuda3std6ranges3__45__cpo3endE - _ZN43_INTERNAL_35134359_12_q4_matmul_cu_1a5c58374cuda3std6ranges3__45__cpo5cdataE)
_ZN43_INTERNAL_35134359_12_q4_matmul_cu_1a5c58374cuda3std6ranges3__45__cpo5cdataE:
	.zero		1
	.type		_ZN43_INTERNAL_35134359_12_q4_matmul_cu_1a5c58374cuda3std6ranges3__45__cpo3endE,@object
	.size		_ZN43_INTERNAL_35134359_12_q4_matmul_cu_1a5c58374cuda3std6ranges3__45__cpo3endE,(_ZN43_INTERNAL_35134359_12_q4_matmul_cu_1a5c58374cuda3std3__419piecewise_constructE - _ZN43_INTERNAL_35134359_12_q4_matmul_cu_1a5c58374cuda3std6ranges3__45__cpo3endE)
_ZN43_INTERNAL_35134359_12_q4_matmul_cu_1a5c58374cuda3std6ranges3__45__cpo3endE:
	.zero		1
	.type		_ZN43_INTERNAL_35134359_12_q4_matmul_cu_1a5c58374cuda3std3__419piecewise_constructE,@object
	.size		_ZN43_INTERNAL_35134359_12_q4_matmul_cu_1a5c58374cuda3std3__419piecewise_constructE,(_ZN43_INTERNAL_35134359_12_q4_matmul_cu_1a5c58374cuda3std6ranges3__45__cpo5ssizeE - _ZN43_INTERNAL_35134359_12_q4_matmul_cu_1a5c58374cuda3std3__419piecewise_constructE)
_ZN43_INTERNAL_35134359_12_q4_matmul_cu_1a5c58374cuda3std3__419piecewise_constructE:
	.zero		1
	.type		_ZN43_INTERNAL_35134359_12_q4_matmul_cu_1a5c58374cuda3std6ranges3__45__cpo5ssizeE,@object
	.size		_ZN43_INTERNAL_35134359_12_q4_matmul_cu_1a5c58374cuda3std6ranges3__45__cpo5ssizeE,(_ZN43_INTERNAL_35134359_12_q4_matmul_cu_1a5c58374cuda3std3__45__cpo3endE - _ZN43_INTERNAL_35134359_12_q4_matmul_cu_1a5c58374cuda3std6ranges3__45__cpo5ssizeE)
_ZN43_INTERNAL_35134359_12_q4_matmul_cu_1a5c58374cuda3std6ranges3__45__cpo5ssizeE:
	.zero		1
	.type		_ZN43_INTERNAL_35134359_12_q4_matmul_cu_1a5c58374cuda3std3__45__cpo3endE,@object
	.size		_ZN43_INTERNAL_35134359_12_q4_matmul_cu_1a5c58374cuda3std3__45__cpo3endE,(_ZN43_INTERNAL_35134359_12_q4_matmul_cu_1a5c58374cuda3std6ranges3__45__cpo4cendE - _ZN43_INTERNAL_35134359_12_q4_matmul_cu_1a5c58374cuda3std3__45__cpo3endE)
_ZN43_INTERNAL_35134359_12_q4_matmul_cu_1a5c58374cuda3std3__45__cpo3endE:
	.zero		1
	.type		_ZN43_INTERNAL_35134359_12_q4_matmul_cu_1a5c58374cuda3std6ranges3__45__cpo4cendE,@object
	.size		_ZN43_INTERNAL_35134359_12_q4_matmul_cu_1a5c58374cuda3std6ranges3__45__cpo4cendE,(_ZN43_INTERNAL_35134359_12_q4_matmul_cu_1a5c58374cuda3std3__45__cpo4rendE - _ZN43_INTERNAL_35134359_12_q4_matmul_cu_1a5c58374cuda3std6ranges3__45__cpo4cendE)
_ZN43_INTERNAL_35134359_12_q4_matmul_cu_1a5c58374cuda3std6ranges3__45__cpo4cendE:
	.zero		1
	.type		_ZN43_INTERNAL_35134359_12_q4_matmul_cu_1a5c58374cuda3std3__45__cpo4rendE,@object
	.size		_ZN43_INTERNAL_35134359_12_q4_matmul_cu_1a5c58374cuda3std3__45__cpo4rendE,(_ZN43_INTERNAL_35134359_12_q4_matmul_cu_1a5c58374cuda3std6ranges3__45__cpo4prevE - _ZN43_INTERNAL_35134359_12_q4_matmul_cu_1a5c58374cuda3std3__45__cpo4rendE)
_ZN43_INTERNAL_35134359_12_q4_matmul_cu_1a5c58374cuda3std3__45__cpo4rendE:
	.zero		1
	.type		_ZN43_INTERNAL_35134359_12_q4_matmul_cu_1a5c58374cuda3std6ranges3__45__cpo4prevE,@object
	.size		_ZN43_INTERNAL_35134359_12_q4_matmul_cu_1a5c58374cuda3std6ranges3__45__cpo4prevE,(_ZN43_INTERNAL_35134359_12_q4_matmul_cu_1a5c58374cuda3std6ranges3__45__cpo9iter_moveE - _ZN43_INTERNAL_35134359_12_q4_matmul_cu_1a5c58374cuda3std6ranges3__45__cpo4prevE)
_ZN43_INTERNAL_35134359_12_q4_matmul_cu_1a5c58374cuda3std6ranges3__45__cpo4prevE:
	.zero		1
	.type		_ZN43_INTERNAL_35134359_12_q4_matmul_cu_1a5c58374cuda3std6ranges3__45__cpo9iter_moveE,@object
	.size		_ZN43_INTERNAL_35134359_12_q4_matmul_cu_1a5c58374cuda3std6ranges3__45__cpo9iter_moveE,(.L_13 - _ZN43_INTERNAL_35134359_12_q4_matmul_cu_1a5c58374cuda3std6ranges3__45__cpo9iter_moveE)
_ZN43_INTERNAL_35134359_12_q4_matmul_cu_1a5c58374cuda3std6ranges3__45__cpo9iter_moveE:
	.zero		1
.L_13:


//--------------------- .nv.constant0._Z16q4_matmul_kernelILb1ELb0ELb0EEvPK6__halfPKjPS0_S2_S4_iiiiiS4_b --------------------------
	.section	.nv.constant0._Z16q4_matmul_kernelILb1ELb0ELb0EEvPK6__halfPKjPS0_S2_S4_iiiiiS4_b,"a",@progbits
	.sectionflags	@""
	.align	4
.nv.constant0._Z16q4_matmul_kernelILb1ELb0ELb0EEvPK6__halfPKjPS0_S2_S4_iiiiiS4_b:
	.zero		601


//--------------------- .nv.constant0._Z16q4_matmul_kernelILb1ELb0ELb1EEvPK6__halfPKjPS0_S2_S4_iiiiiS4_b --------------------------
	.section	.nv.constant0._Z16q4_matmul_kernelILb1ELb0ELb1EEvPK6__halfPKjPS0_S2_S4_iiiiiS4_b,"a",@progbits
	.sectionflags	@""
	.align	4
.nv.constant0._Z16q4_matmul_kernelILb1ELb0ELb1EEvPK6__halfPKjPS0_S2_S4_iiiiiS4_b:
	.zero		601


//--------------------- .nv.constant0._Z16q4_matmul_kernelILb1ELb1ELb0EEvPK6__halfPKjPS0_S2_S4_iiiiiS4_b --------------------------
	.section	.nv.constant0._Z16q4_matmul_kernelILb1ELb1ELb0EEvPK6__halfPKjPS0_S2_S4_iiiiiS4_b,"a",@progbits
	.sectionflags	@""
	.align	4
.nv.constant0._Z16q4_matmul_kernelILb1ELb1ELb0EEvPK6__halfPKjPS0_S2_S4_iiiiiS4_b:
	.zero		601


//--------------------- .nv.constant0._Z16q4_matmul_kernelILb1ELb1ELb1EEvPK6__halfPKjPS0_S2_S4_iiiiiS4_b --------------------------
	.section	.nv.constant0._Z16q4_matmul_kernelILb1ELb1ELb1EEvPK6__halfPKjPS0_S2_S4_iiiiiS4_b,"a",@progbits
	.sectionflags	@""
	.align	4
.nv.constant0._Z16q4_matmul_kernelILb1ELb1ELb1EEvPK6__halfPKjPS0_S2_S4_iiiiiS4_b:
	.zero		601


//--------------------- .nv.constant0._Z16q4_matmul_kernelILb0ELb0ELb0EEvPK6__halfPKjPS0_S2_S4_iiiiiS4_b --------------------------
	.section	.nv.constant0._Z16q4_matmul_kernelILb0ELb0ELb0EEvPK6__halfPKjPS0_S2_S4_iiiiiS4_b,"a",@progbits
	.sectionflags	@""
	.align	4
.nv.constant0._Z16q4_matmul_kernelILb0ELb0ELb0EEvPK6__halfPKjPS0_S2_S4_iiiiiS4_b:
	.zero		601


//--------------------- .nv.constant0._Z16q4_matmul_kernelILb0ELb0ELb1EEvPK6__halfPKjPS0_S2_S4_iiiiiS4_b --------------------------
	.section	.nv.constant0._Z16q4_matmul_kernelILb0ELb0ELb1EEvPK6__halfPKjPS0_S2_S4_iiiiiS4_b,"a",@progbits
	.sectionflags	@""
	.align	4
.nv.constant0._Z16q4_matmul_kernelILb0ELb0ELb1EEvPK6__halfPKjPS0_S2_S4_iiiiiS4_b:
	.zero		601


//--------------------- .nv.constant0._Z16q4_matmul_kernelILb0ELb1ELb0EEvPK6__halfPKjPS0_S2_S4_iiiiiS4_b --------------------------
	.section	.nv.constant0._Z16q4_matmul_kernelILb0ELb1ELb0EEvPK6__halfPKjPS0_S2_S4_iiiiiS4_b,"a",@progbits
	.sectionflags	@""
	.align	4
.nv.constant0._Z16q4_matmul_kernelILb0ELb1ELb0EEvPK6__halfPKjPS0_S2_S4_iiiiiS4_b:
	.zero		601


//--------------------- .nv.constant0._Z16q4_matmul_kernelILb0ELb1ELb1EEvPK6__halfPKjPS0_S2_S4_iiiiiS4_b --------------------------
	.section	.nv.constant0._Z16q4_matmul_kernelILb0ELb1ELb1EEvPK6__halfPKjPS0_S2_S4_iiiiiS4_b,"a",@progbits
	.sectionflags	@""
	.align	4
.nv.constant0._Z16q4_matmul_kernelILb0ELb1ELb1EEvPK6__halfPKjPS0_S2_S4_iiiiiS4_b:
	.zero		601


//--------------------- SYMBOLS --------------------------

	.type		.nv.reservedSmem.offset0,@object
	.size		.nv.reservedSmem.offset0,0x4
